//
// Generated by NVIDIA NVVM Compiler
//
// Compiler Build ID: CL-36424714
// Cuda compilation tools, release 13.0, V13.0.88
// Based on NVVM 20.0.0
//

.version 9.0
.target sm_100
.address_size 64

	// .globl	_ZN3cub18CUB_300001_SM_10006detail11EmptyKernelIvEEvv
// _ZZN3cub18CUB_300001_SM_10006detail9transform23transform_kernel_ublkcpINS2_19async_copy_policy_tILi128EEEiN4cuda3std3__410multipliesIfEEN6thrust24THRUST_300001_SM_1000_NS6detail15normal_iteratorINSC_10device_ptrIfEEEEJffEEEvT0_iT1_T2_DpNS2_16aligned_base_ptrIT3_EEE3bar has been demoted
// _ZZN3cub18CUB_300001_SM_10006detail9transform23transform_kernel_ublkcpINS2_19async_copy_policy_tILi128EEElN4cuda3std3__410multipliesIfEEN6thrust24THRUST_300001_SM_1000_NS6detail15normal_iteratorINSC_10device_ptrIfEEEEJffEEEvT0_iT1_T2_DpNS2_16aligned_base_ptrIT3_EEE3bar has been demoted
// _ZZN3cub18CUB_300001_SM_10006detail9transform23transform_kernel_ublkcpINS2_19async_copy_policy_tILi128EEEiN4cuda3std3__44plusIfEEN6thrust24THRUST_300001_SM_1000_NS6detail15normal_iteratorINSC_10device_ptrIfEEEEJffEEEvT0_iT1_T2_DpNS2_16aligned_base_ptrIT3_EEE3bar has been demoted
// _ZZN3cub18CUB_300001_SM_10006detail9transform23transform_kernel_ublkcpINS2_19async_copy_policy_tILi128EEElN4cuda3std3__44plusIfEEN6thrust24THRUST_300001_SM_1000_NS6detail15normal_iteratorINSC_10device_ptrIfEEEEJffEEEvT0_iT1_T2_DpNS2_16aligned_base_ptrIT3_EEE3bar has been demoted
// _ZZN3cub18CUB_300001_SM_10006detail9transform23transform_kernel_ublkcpINS2_19async_copy_policy_tILi128EEEiN4cuda3std3__46negateIiEEN6thrust24THRUST_300001_SM_1000_NS6detail15normal_iteratorINSC_10device_ptrIiEEEEJiEEEvT0_iT1_T2_DpNS2_16aligned_base_ptrIT3_EEE3bar has been demoted
// _ZZN3cub18CUB_300001_SM_10006detail9transform23transform_kernel_ublkcpINS2_19async_copy_policy_tILi128EEElN4cuda3std3__46negateIiEEN6thrust24THRUST_300001_SM_1000_NS6detail15normal_iteratorINSC_10device_ptrIiEEEEJiEEEvT0_iT1_T2_DpNS2_16aligned_base_ptrIT3_EEE3bar has been demoted
// _ZZN3cub18CUB_300001_SM_10006detail9transform23transform_kernel_ublkcpINS2_19async_copy_policy_tILi128EEEiN4cuda3std3__47modulusIiEEN6thrust24THRUST_300001_SM_1000_NS6detail15normal_iteratorINSC_10device_ptrIiEEEEJiiEEEvT0_iT1_T2_DpNS2_16aligned_base_ptrIT3_EEE3bar has been demoted
// _ZZN3cub18CUB_300001_SM_10006detail9transform23transform_kernel_ublkcpINS2_19async_copy_policy_tILi128EEElN4cuda3std3__47modulusIiEEN6thrust24THRUST_300001_SM_1000_NS6detail15normal_iteratorINSC_10device_ptrIiEEEEJiiEEEvT0_iT1_T2_DpNS2_16aligned_base_ptrIT3_EEE3bar has been demoted
.global .align 1 .b8 _ZN34_INTERNAL_bba7ef74_4_k_cu_80bf577e4cuda3std3__45__cpo5beginE[1];
.global .align 1 .b8 _ZN34_INTERNAL_bba7ef74_4_k_cu_80bf577e4cuda3std3__45__cpo3endE[1];
.global .align 1 .b8 _ZN34_INTERNAL_bba7ef74_4_k_cu_80bf577e4cuda3std3__45__cpo6cbeginE[1];
.global .align 1 .b8 _ZN34_INTERNAL_bba7ef74_4_k_cu_80bf577e4cuda3std3__45__cpo4cendE[1];
.global .align 1 .b8 _ZN34_INTERNAL_bba7ef74_4_k_cu_80bf577e4cuda3std3__45__cpo6rbeginE[1];
.global .align 1 .b8 _ZN34_INTERNAL_bba7ef74_4_k_cu_80bf577e4cuda3std3__45__cpo4rendE[1];
.global .align 1 .b8 _ZN34_INTERNAL_bba7ef74_4_k_cu_80bf577e4cuda3std3__45__cpo7crbeginE[1];
.global .align 1 .b8 _ZN34_INTERNAL_bba7ef74_4_k_cu_80bf577e4cuda3std3__45__cpo5crendE[1];
.global .align 1 .b8 _ZN34_INTERNAL_bba7ef74_4_k_cu_80bf577e4cuda3std3__436_GLOBAL__N__bba7ef74_4_k_cu_80bf577e6ignoreE[1];
.global .align 1 .b8 _ZN34_INTERNAL_bba7ef74_4_k_cu_80bf577e4cuda3std3__419piecewise_constructE[1];
.global .align 1 .b8 _ZN34_INTERNAL_bba7ef74_4_k_cu_80bf577e4cuda3std3__48in_placeE[1];
.global .align 1 .b8 _ZN34_INTERNAL_bba7ef74_4_k_cu_80bf577e4cuda3std3__420unreachable_sentinelE[1];
.global .align 1 .b8 _ZN34_INTERNAL_bba7ef74_4_k_cu_80bf577e4cuda3std3__47nulloptE[1];
.global .align 1 .b8 _ZN34_INTERNAL_bba7ef74_4_k_cu_80bf577e4cuda3std3__48unexpectE[1];
.global .align 1 .b8 _ZN34_INTERNAL_bba7ef74_4_k_cu_80bf577e4cuda3std6ranges3__45__cpo4swapE[1];
.global .align 1 .b8 _ZN34_INTERNAL_bba7ef74_4_k_cu_80bf577e4cuda3std6ranges3__45__cpo9iter_moveE[1];
.global .align 1 .b8 _ZN34_INTERNAL_bba7ef74_4_k_cu_80bf577e4cuda3std6ranges3__45__cpo5beginE[1];
.global .align 1 .b8 _ZN34_INTERNAL_bba7ef74_4_k_cu_80bf577e4cuda3std6ranges3__45__cpo3endE[1];
.global .align 1 .b8 _ZN34_INTERNAL_bba7ef74_4_k_cu_80bf577e4cuda3std6ranges3__45__cpo6cbeginE[1];
.global .align 1 .b8 _ZN34_INTERNAL_bba7ef74_4_k_cu_80bf577e4cuda3std6ranges3__45__cpo4cendE[1];
.global .align 1 .b8 _ZN34_INTERNAL_bba7ef74_4_k_cu_80bf577e4cuda3std6ranges3__45__cpo7advanceE[1];
.global .align 1 .b8 _ZN34_INTERNAL_bba7ef74_4_k_cu_80bf577e4cuda3std6ranges3__45__cpo9iter_swapE[1];
.global .align 1 .b8 _ZN34_INTERNAL_bba7ef74_4_k_cu_80bf577e4cuda3std6ranges3__45__cpo4nextE[1];
.global .align 1 .b8 _ZN34_INTERNAL_bba7ef74_4_k_cu_80bf577e4cuda3std6ranges3__45__cpo4prevE[1];
.global .align 1 .b8 _ZN34_INTERNAL_bba7ef74_4_k_cu_80bf577e4cuda3std6ranges3__45__cpo4dataE[1];
.global .align 1 .b8 _ZN34_INTERNAL_bba7ef74_4_k_cu_80bf577e4cuda3std6ranges3__45__cpo5cdataE[1];
.global .align 1 .b8 _ZN34_INTERNAL_bba7ef74_4_k_cu_80bf577e4cuda3std6ranges3__45__cpo4sizeE[1];
.global .align 1 .b8 _ZN34_INTERNAL_bba7ef74_4_k_cu_80bf577e4cuda3std6ranges3__45__cpo5ssizeE[1];
.global .align 1 .b8 _ZN34_INTERNAL_bba7ef74_4_k_cu_80bf577e4cuda3std6ranges3__45__cpo8distanceE[1];
.global .align 1 .b8 _ZN34_INTERNAL_bba7ef74_4_k_cu_80bf577e6thrust24THRUST_300001_SM_1000_NS8cuda_cub3parE[1];
.global .align 1 .b8 _ZN34_INTERNAL_bba7ef74_4_k_cu_80bf577e6thrust24THRUST_300001_SM_1000_NS8cuda_cub10par_nosyncE[1];
.global .align 1 .b8 _ZN34_INTERNAL_bba7ef74_4_k_cu_80bf577e6thrust24THRUST_300001_SM_1000_NS6system6detail10sequential3seqE[1];
.global .align 1 .b8 _ZN34_INTERNAL_bba7ef74_4_k_cu_80bf577e6thrust24THRUST_300001_SM_1000_NS6system3cpp3parE[1];
.global .align 1 .b8 _ZN34_INTERNAL_bba7ef74_4_k_cu_80bf577e6thrust24THRUST_300001_SM_1000_NS12placeholders2_1E[1];
.global .align 1 .b8 _ZN34_INTERNAL_bba7ef74_4_k_cu_80bf577e6thrust24THRUST_300001_SM_1000_NS12placeholders2_2E[1];
.global .align 1 .b8 _ZN34_INTERNAL_bba7ef74_4_k_cu_80bf577e6thrust24THRUST_300001_SM_1000_NS12placeholders2_3E[1];
.global .align 1 .b8 _ZN34_INTERNAL_bba7ef74_4_k_cu_80bf577e6thrust24THRUST_300001_SM_1000_NS12placeholders2_4E[1];
.global .align 1 .b8 _ZN34_INTERNAL_bba7ef74_4_k_cu_80bf577e6thrust24THRUST_300001_SM_1000_NS12placeholders2_5E[1];
.global .align 1 .b8 _ZN34_INTERNAL_bba7ef74_4_k_cu_80bf577e6thrust24THRUST_300001_SM_1000_NS12placeholders2_6E[1];
.global .align 1 .b8 _ZN34_INTERNAL_bba7ef74_4_k_cu_80bf577e6thrust24THRUST_300001_SM_1000_NS12placeholders2_7E[1];
.global .align 1 .b8 _ZN34_INTERNAL_bba7ef74_4_k_cu_80bf577e6thrust24THRUST_300001_SM_1000_NS12placeholders2_8E[1];
.global .align 1 .b8 _ZN34_INTERNAL_bba7ef74_4_k_cu_80bf577e6thrust24THRUST_300001_SM_1000_NS12placeholders2_9E[1];
.global .align 1 .b8 _ZN34_INTERNAL_bba7ef74_4_k_cu_80bf577e6thrust24THRUST_300001_SM_1000_NS12placeholders3_10E[1];
.global .align 1 .b8 _ZN34_INTERNAL_bba7ef74_4_k_cu_80bf577e6thrust24THRUST_300001_SM_1000_NS3seqE[1];
.global .align 1 .b8 _ZN34_INTERNAL_bba7ef74_4_k_cu_80bf577e6thrust24THRUST_300001_SM_1000_NS6deviceE[1];
.extern .shared .align 128 .b8 _ZN3cub18CUB_300001_SM_10006detail9transform4smemE[];

.visible .entry _ZN3cub18CUB_300001_SM_10006detail11EmptyKernelIvEEvv()
{


	ret;

}
	// .globl	_ZN3cub18CUB_300001_SM_10006detail8for_each13static_kernelINS2_12policy_hub_t12policy_500_tEmN6thrust24THRUST_300001_SM_1000_NS8cuda_cub20__uninitialized_fill7functorINS7_10device_ptrIfEEfEEEEvT0_T1_
.visible .entry _ZN3cub18CUB_300001_SM_10006detail8for_each13static_kernelINS2_12policy_hub_t12policy_500_tEmN6thrust24THRUST_300001_SM_1000_NS8cuda_cub20__uninitialized_fill7functorINS7_10device_ptrIfEEfEEEEvT0_T1_(
	.param .u64 _ZN3cub18CUB_300001_SM_10006detail8for_each13static_kernelINS2_12policy_hub_t12policy_500_tEmN6thrust24THRUST_300001_SM_1000_NS8cuda_cub20__uninitialized_fill7functorINS7_10device_ptrIfEEfEEEEvT0_T1__param_0,
	.param .align 8 .b8 _ZN3cub18CUB_300001_SM_10006detail8for_each13static_kernelINS2_12policy_hub_t12policy_500_tEmN6thrust24THRUST_300001_SM_1000_NS8cuda_cub20__uninitialized_fill7functorINS7_10device_ptrIfEEfEEEEvT0_T1__param_1[16]
)
.maxntid 256
{
	.reg .pred 	%p<4>;
	.reg .b16 	%rs<5>;
	.reg .b32 	%r<10>;
	.reg .b32 	%f<3>;
	.reg .b64 	%rd<16>;

	ld.param.f32 	%f2, [_ZN3cub18CUB_300001_SM_10006detail8for_each13static_kernelINS2_12policy_hub_t12policy_500_tEmN6thrust24THRUST_300001_SM_1000_NS8cuda_cub20__uninitialized_fill7functorINS7_10device_ptrIfEEfEEEEvT0_T1__param_1+8];
	ld.param.u64 	%rd4, [_ZN3cub18CUB_300001_SM_10006detail8for_each13static_kernelINS2_12policy_hub_t12policy_500_tEmN6thrust24THRUST_300001_SM_1000_NS8cuda_cub20__uninitialized_fill7functorINS7_10device_ptrIfEEfEEEEvT0_T1__param_1];
	ld.param.u64 	%rd5, [_ZN3cub18CUB_300001_SM_10006detail8for_each13static_kernelINS2_12policy_hub_t12policy_500_tEmN6thrust24THRUST_300001_SM_1000_NS8cuda_cub20__uninitialized_fill7functorINS7_10device_ptrIfEEfEEEEvT0_T1__param_0];
	mov.u32 	%r7, %ctaid.x;
	mul.wide.u32 	%rd1, %r7, 512;
	sub.s64 	%rd2, %rd5, %rd1;
	setp.lt.u64 	%p1, %rd2, 512;
	@%p1 bra 	$L__BB1_2;
	mov.u32 	%r9, %tid.x;
	cvta.to.global.u64 	%rd11, %rd4;
	cvt.u64.u32 	%rd12, %r9;
	add.s64 	%rd13, %rd1, %rd12;
	shl.b64 	%rd14, %rd13, 2;
	add.s64 	%rd15, %rd11, %rd14;
	st.global.f32 	[%rd15], %f2;
	st.global.f32 	[%rd15+1024], %f2;
	bra.uni 	$L__BB1_6;
$L__BB1_2:
	cvta.to.global.u64 	%rd6, %rd4;
	mov.u32 	%r1, %tid.x;
	cvt.u64.u32 	%rd7, %r1;
	setp.le.u64 	%p2, %rd2, %rd7;
	add.s64 	%rd8, %rd1, %rd7;
	shl.b64 	%rd9, %rd8, 2;
	add.s64 	%rd3, %rd6, %rd9;
	@%p2 bra 	$L__BB1_4;
	st.global.f32 	[%rd3], %f2;
$L__BB1_4:
	add.s32 	%r8, %r1, 256;
	cvt.u64.u32 	%rd10, %r8;
	setp.le.u64 	%p3, %rd2, %rd10;
	@%p3 bra 	$L__BB1_6;
	st.global.f32 	[%rd3+1024], %f2;
$L__BB1_6:
	ret;

}
	// .globl	_ZN3cub18CUB_300001_SM_10006detail8for_each13static_kernelINS2_12policy_hub_t12policy_500_tElN6thrust24THRUST_300001_SM_1000_NS8cuda_cub6__fill7functorINS7_6detail15normal_iteratorINS7_10device_ptrIfEEEEfEEEEvT0_T1_
.visible .entry _ZN3cub18CUB_300001_SM_10006detail8for_each13static_kernelINS2_12policy_hub_t12policy_500_tElN6thrust24THRUST_300001_SM_1000_NS8cuda_cub6__fill7functorINS7_6detail15normal_iteratorINS7_10device_ptrIfEEEEfEEEEvT0_T1_(
	.param .u64 _ZN3cub18CUB_300001_SM_10006detail8for_each13static_kernelINS2_12policy_hub_t12policy_500_tElN6thrust24THRUST_300001_SM_1000_NS8cuda_cub6__fill7functorINS7_6detail15normal_iteratorINS7_10device_ptrIfEEEEfEEEEvT0_T1__param_0,
	.param .align 8 .b8 _ZN3cub18CUB_300001_SM_10006detail8for_each13static_kernelINS2_12policy_hub_t12policy_500_tElN6thrust24THRUST_300001_SM_1000_NS8cuda_cub6__fill7functorINS7_6detail15normal_iteratorINS7_10device_ptrIfEEEEfEEEEvT0_T1__param_1[16]
)
.maxntid 256
{
	.reg .pred 	%p<4>;
	.reg .b16 	%rs<5>;
	.reg .b32 	%r<10>;
	.reg .b32 	%f<3>;
	.reg .b64 	%rd<17>;

	ld.param.f32 	%f2, [_ZN3cub18CUB_300001_SM_10006detail8for_each13static_kernelINS2_12policy_hub_t12policy_500_tElN6thrust24THRUST_300001_SM_1000_NS8cuda_cub6__fill7functorINS7_6detail15normal_iteratorINS7_10device_ptrIfEEEEfEEEEvT0_T1__param_1+8];
	ld.param.u64 	%rd5, [_ZN3cub18CUB_300001_SM_10006detail8for_each13static_kernelINS2_12policy_hub_t12policy_500_tElN6thrust24THRUST_300001_SM_1000_NS8cuda_cub6__fill7functorINS7_6detail15normal_iteratorINS7_10device_ptrIfEEEEfEEEEvT0_T1__param_1];
	ld.param.u64 	%rd6, [_ZN3cub18CUB_300001_SM_10006detail8for_each13static_kernelINS2_12policy_hub_t12policy_500_tElN6thrust24THRUST_300001_SM_1000_NS8cuda_cub6__fill7functorINS7_6detail15normal_iteratorINS7_10device_ptrIfEEEEfEEEEvT0_T1__param_0];
	mov.u32 	%r7, %ctaid.x;
	mul.wide.u32 	%rd1, %r7, 512;
	sub.s64 	%rd2, %rd6, %rd1;
	setp.lt.s64 	%p1, %rd2, 512;
	@%p1 bra 	$L__BB2_2;
	mov.u32 	%r9, %tid.x;
	cvta.to.global.u64 	%rd12, %rd5;
	cvt.u64.u32 	%rd13, %r9;
	add.s64 	%rd14, %rd1, %rd13;
	shl.b64 	%rd15, %rd14, 2;
	add.s64 	%rd16, %rd12, %rd15;
	st.global.f32 	[%rd16], %f2;
	st.global.f32 	[%rd16+1024], %f2;
	bra.uni 	$L__BB2_6;
$L__BB2_2:
	cvta.to.global.u64 	%rd7, %rd5;
	mov.u32 	%r1, %tid.x;
	cvt.s64.s32 	%rd3, %rd2;
	cvt.u64.u32 	%rd8, %r1;
	setp.le.s64 	%p2, %rd3, %rd8;
	add.s64 	%rd9, %rd1, %rd8;
	shl.b64 	%rd10, %rd9, 2;
	add.s64 	%rd4, %rd7, %rd10;
	@%p2 bra 	$L__BB2_4;
	st.global.f32 	[%rd4], %f2;
$L__BB2_4:
	add.s32 	%r8, %r1, 256;
	cvt.u64.u32 	%rd11, %r8;
	setp.le.s64 	%p3, %rd3, %rd11;
	@%p3 bra 	$L__BB2_6;
	st.global.f32 	[%rd4+1024], %f2;
$L__BB2_6:
	ret;

}
	// .globl	_ZN3cub18CUB_300001_SM_10006detail8for_each13static_kernelINS2_12policy_hub_t12policy_500_tEmN6thrust24THRUST_300001_SM_1000_NS8cuda_cub20__uninitialized_fill7functorINS7_10device_ptrIiEEiEEEEvT0_T1_
.visible .entry _ZN3cub18CUB_300001_SM_10006detail8for_each13static_kernelINS2_12policy_hub_t12policy_500_tEmN6thrust24THRUST_300001_SM_1000_NS8cuda_cub20__uninitialized_fill7functorINS7_10device_ptrIiEEiEEEEvT0_T1_(
	.param .u64 _ZN3cub18CUB_300001_SM_10006detail8for_each13static_kernelINS2_12policy_hub_t12policy_500_tEmN6thrust24THRUST_300001_SM_1000_NS8cuda_cub20__uninitialized_fill7functorINS7_10device_ptrIiEEiEEEEvT0_T1__param_0,
	.param .align 8 .b8 _ZN3cub18CUB_300001_SM_10006detail8for_each13static_kernelINS2_12policy_hub_t12policy_500_tEmN6thrust24THRUST_300001_SM_1000_NS8cuda_cub20__uninitialized_fill7functorINS7_10device_ptrIiEEiEEEEvT0_T1__param_1[16]
)
.maxntid 256
{
	.reg .pred 	%p<4>;
	.reg .b16 	%rs<5>;
	.reg .b32 	%r<12>;
	.reg .b64 	%rd<16>;

	ld.param.u32 	%r3, [_ZN3cub18CUB_300001_SM_10006detail8for_each13static_kernelINS2_12policy_hub_t12policy_500_tEmN6thrust24THRUST_300001_SM_1000_NS8cuda_cub20__uninitialized_fill7functorINS7_10device_ptrIiEEiEEEEvT0_T1__param_1+8];
	ld.param.u64 	%rd4, [_ZN3cub18CUB_300001_SM_10006detail8for_each13static_kernelINS2_12policy_hub_t12policy_500_tEmN6thrust24THRUST_300001_SM_1000_NS8cuda_cub20__uninitialized_fill7functorINS7_10device_ptrIiEEiEEEEvT0_T1__param_1];
	ld.param.u64 	%rd5, [_ZN3cub18CUB_300001_SM_10006detail8for_each13static_kernelINS2_12policy_hub_t12policy_500_tEmN6thrust24THRUST_300001_SM_1000_NS8cuda_cub20__uninitialized_fill7functorINS7_10device_ptrIiEEiEEEEvT0_T1__param_0];
	mov.u32 	%r9, %ctaid.x;
	mul.wide.u32 	%rd1, %r9, 512;
	sub.s64 	%rd2, %rd5, %rd1;
	setp.lt.u64 	%p1, %rd2, 512;
	@%p1 bra 	$L__BB3_2;
	mov.u32 	%r11, %tid.x;
	cvta.to.global.u64 	%rd11, %rd4;
	cvt.u64.u32 	%rd12, %r11;
	add.s64 	%rd13, %rd1, %rd12;
	shl.b64 	%rd14, %rd13, 2;
	add.s64 	%rd15, %rd11, %rd14;
	st.global.u32 	[%rd15], %r3;
	st.global.u32 	[%rd15+1024], %r3;
	bra.uni 	$L__BB3_6;
$L__BB3_2:
	cvta.to.global.u64 	%rd6, %rd4;
	mov.u32 	%r2, %tid.x;
	cvt.u64.u32 	%rd7, %r2;
	setp.le.u64 	%p2, %rd2, %rd7;
	add.s64 	%rd8, %rd1, %rd7;
	shl.b64 	%rd9, %rd8, 2;
	add.s64 	%rd3, %rd6, %rd9;
	@%p2 bra 	$L__BB3_4;
	st.global.u32 	[%rd3], %r3;
$L__BB3_4:
	add.s32 	%r10, %r2, 256;
	cvt.u64.u32 	%rd10, %r10;
	setp.le.u64 	%p3, %rd2, %rd10;
	@%p3 bra 	$L__BB3_6;
	st.global.u32 	[%rd3+1024], %r3;
$L__BB3_6:
	ret;

}
	// .globl	_ZN3cub18CUB_300001_SM_10006detail8for_each13static_kernelINS2_12policy_hub_t12policy_500_tElN6thrust24THRUST_300001_SM_1000_NS8cuda_cub10__tabulate7functorINS7_6detail15normal_iteratorINS7_10device_ptrIiEEEENS7_6system6detail7generic6detail22compute_sequence_valueIivEElEEEEvT0_T1_
.visible .entry _ZN3cub18CUB_300001_SM_10006detail8for_each13static_kernelINS2_12policy_hub_t12policy_500_tElN6thrust24THRUST_300001_SM_1000_NS8cuda_cub10__tabulate7functorINS7_6detail15normal_iteratorINS7_10device_ptrIiEEEENS7_6system6detail7generic6detail22compute_sequence_valueIivEElEEEEvT0_T1_(
	.param .u64 _ZN3cub18CUB_300001_SM_10006detail8for_each13static_kernelINS2_12policy_hub_t12policy_500_tElN6thrust24THRUST_300001_SM_1000_NS8cuda_cub10__tabulate7functorINS7_6detail15normal_iteratorINS7_10device_ptrIiEEEENS7_6system6detail7generic6detail22compute_sequence_valueIivEElEEEEvT0_T1__param_0,
	.param .align 8 .b8 _ZN3cub18CUB_300001_SM_10006detail8for_each13static_kernelINS2_12policy_hub_t12policy_500_tElN6thrust24THRUST_300001_SM_1000_NS8cuda_cub10__tabulate7functorINS7_6detail15normal_iteratorINS7_10device_ptrIiEEEENS7_6system6detail7generic6detail22compute_sequence_valueIivEElEEEEvT0_T1__param_1[16]
)
.maxntid 256
{
	.reg .pred 	%p<4>;
	.reg .b32 	%r<18>;
	.reg .b64 	%rd<20>;

	ld.param.u64 	%rd7, [_ZN3cub18CUB_300001_SM_10006detail8for_each13static_kernelINS2_12policy_hub_t12policy_500_tElN6thrust24THRUST_300001_SM_1000_NS8cuda_cub10__tabulate7functorINS7_6detail15normal_iteratorINS7_10device_ptrIiEEEENS7_6system6detail7generic6detail22compute_sequence_valueIivEElEEEEvT0_T1__param_1];
	ld.param.u64 	%rd8, [_ZN3cub18CUB_300001_SM_10006detail8for_each13static_kernelINS2_12policy_hub_t12policy_500_tElN6thrust24THRUST_300001_SM_1000_NS8cuda_cub10__tabulate7functorINS7_6detail15normal_iteratorINS7_10device_ptrIiEEEENS7_6system6detail7generic6detail22compute_sequence_valueIivEElEEEEvT0_T1__param_0];
	ld.param.v2.u32 	{%r3, %r4}, [_ZN3cub18CUB_300001_SM_10006detail8for_each13static_kernelINS2_12policy_hub_t12policy_500_tElN6thrust24THRUST_300001_SM_1000_NS8cuda_cub10__tabulate7functorINS7_6detail15normal_iteratorINS7_10device_ptrIiEEEENS7_6system6detail7generic6detail22compute_sequence_valueIivEElEEEEvT0_T1__param_1+8];
	mov.u32 	%r5, %ctaid.x;
	mul.wide.u32 	%rd1, %r5, 512;
	sub.s64 	%rd2, %rd8, %rd1;
	setp.lt.s64 	%p1, %rd2, 512;
	@%p1 bra 	$L__BB4_2;
	mov.u32 	%r13, %tid.x;
	cvta.to.global.u64 	%rd15, %rd7;
	cvt.u64.u32 	%rd16, %r13;
	add.s64 	%rd17, %rd1, %rd16;
	cvt.u32.u64 	%r14, %rd17;
	mad.lo.s32 	%r15, %r4, %r14, %r3;
	shl.b64 	%rd18, %rd17, 2;
	add.s64 	%rd19, %rd15, %rd18;
	st.global.u32 	[%rd19], %r15;
	add.s32 	%r16, %r14, 256;
	mad.lo.s32 	%r17, %r4, %r16, %r3;
	st.global.u32 	[%rd19+1024], %r17;
	bra.uni 	$L__BB4_6;
$L__BB4_2:
	cvta.to.global.u64 	%rd3, %rd7;
	mov.u32 	%r6, %tid.x;
	cvt.s64.s32 	%rd4, %rd2;
	cvt.u64.u32 	%rd5, %r6;
	setp.le.s64 	%p2, %rd4, %rd5;
	@%p2 bra 	$L__BB4_4;
	add.s64 	%rd9, %rd1, %rd5;
	cvt.u32.u64 	%r7, %rd9;
	mad.lo.s32 	%r8, %r4, %r7, %r3;
	shl.b64 	%rd10, %rd9, 2;
	add.s64 	%rd11, %rd3, %rd10;
	st.global.u32 	[%rd11], %r8;
$L__BB4_4:
	cvt.u32.u64 	%r9, %rd5;
	add.s32 	%r10, %r9, 256;
	cvt.u64.u32 	%rd6, %r10;
	setp.le.s64 	%p3, %rd4, %rd6;
	@%p3 bra 	$L__BB4_6;
	add.s64 	%rd12, %rd1, %rd6;
	shl.b64 	%rd13, %rd12, 2;
	cvt.u32.u64 	%r11, %rd12;
	mad.lo.s32 	%r12, %r4, %r11, %r3;
	add.s64 	%rd14, %rd13, %rd3;
	st.global.u32 	[%rd14], %r12;
$L__BB4_6:
	ret;

}
	// .globl	_ZN3cub18CUB_300001_SM_10006detail8for_each13static_kernelINS2_12policy_hub_t12policy_500_tElN6thrust24THRUST_300001_SM_1000_NS8cuda_cub6__fill7functorINS7_6detail15normal_iteratorINS7_10device_ptrIiEEEEiEEEEvT0_T1_
.visible .entry _ZN3cub18CUB_300001_SM_10006detail8for_each13static_kernelINS2_12policy_hub_t12policy_500_tElN6thrust24THRUST_300001_SM_1000_NS8cuda_cub6__fill7functorINS7_6detail15normal_iteratorINS7_10device_ptrIiEEEEiEEEEvT0_T1_(
	.param .u64 _ZN3cub18CUB_300001_SM_10006detail8for_each13static_kernelINS2_12policy_hub_t12policy_500_tElN6thrust24THRUST_300001_SM_1000_NS8cuda_cub6__fill7functorINS7_6detail15normal_iteratorINS7_10device_ptrIiEEEEiEEEEvT0_T1__param_0,
	.param .align 8 .b8 _ZN3cub18CUB_300001_SM_10006detail8for_each13static_kernelINS2_12policy_hub_t12policy_500_tElN6thrust24THRUST_300001_SM_1000_NS8cuda_cub6__fill7functorINS7_6detail15normal_iteratorINS7_10device_ptrIiEEEEiEEEEvT0_T1__param_1[16]
)
.maxntid 256
{
	.reg .pred 	%p<4>;
	.reg .b16 	%rs<5>;
	.reg .b32 	%r<12>;
	.reg .b64 	%rd<17>;

	ld.param.u32 	%r3, [_ZN3cub18CUB_300001_SM_10006detail8for_each13static_kernelINS2_12policy_hub_t12policy_500_tElN6thrust24THRUST_300001_SM_1000_NS8cuda_cub6__fill7functorINS7_6detail15normal_iteratorINS7_10device_ptrIiEEEEiEEEEvT0_T1__param_1+8];
	ld.param.u64 	%rd5, [_ZN3cub18CUB_300001_SM_10006detail8for_each13static_kernelINS2_12policy_hub_t12policy_500_tElN6thrust24THRUST_300001_SM_1000_NS8cuda_cub6__fill7functorINS7_6detail15normal_iteratorINS7_10device_ptrIiEEEEiEEEEvT0_T1__param_1];
	ld.param.u64 	%rd6, [_ZN3cub18CUB_300001_SM_10006detail8for_each13static_kernelINS2_12policy_hub_t12policy_500_tElN6thrust24THRUST_300001_SM_1000_NS8cuda_cub6__fill7functorINS7_6detail15normal_iteratorINS7_10device_ptrIiEEEEiEEEEvT0_T1__param_0];
	mov.u32 	%r9, %ctaid.x;
	mul.wide.u32 	%rd1, %r9, 512;
	sub.s64 	%rd2, %rd6, %rd1;
	setp.lt.s64 	%p1, %rd2, 512;
	@%p1 bra 	$L__BB5_2;
	mov.u32 	%r11, %tid.x;
	cvta.to.global.u64 	%rd12, %rd5;
	cvt.u64.u32 	%rd13, %r11;
	add.s64 	%rd14, %rd1, %rd13;
	shl.b64 	%rd15, %rd14, 2;
	add.s64 	%rd16, %rd12, %rd15;
	st.global.u32 	[%rd16], %r3;
	st.global.u32 	[%rd16+1024], %r3;
	bra.uni 	$L__BB5_6;
$L__BB5_2:
	cvta.to.global.u64 	%rd7, %rd5;
	mov.u32 	%r2, %tid.x;
	cvt.s64.s32 	%rd3, %rd2;
	cvt.u64.u32 	%rd8, %r2;
	setp.le.s64 	%p2, %rd3, %rd8;
	add.s64 	%rd9, %rd1, %rd8;
	shl.b64 	%rd10, %rd9, 2;
	add.s64 	%rd4, %rd7, %rd10;
	@%p2 bra 	$L__BB5_4;
	st.global.u32 	[%rd4], %r3;
$L__BB5_4:
	add.s32 	%r10, %r2, 256;
	cvt.u64.u32 	%rd11, %r10;
	setp.le.s64 	%p3, %rd3, %rd11;
	@%p3 bra 	$L__BB5_6;
	st.global.u32 	[%rd4+1024], %r3;
$L__BB5_6:
	ret;

}
	// .globl	_ZN3cub18CUB_300001_SM_10006detail8for_each13static_kernelINS2_12policy_hub_t12policy_500_tElN6thrust24THRUST_300001_SM_1000_NS8cuda_cub11__transform17unary_transform_fINS7_6detail15normal_iteratorINS7_10device_ptrIiEEEESF_NS9_14no_stencil_tagENS8_9__replace10constant_fIiEENSB_10functional5actorINSK_9compositeIJNSK_16operator_adaptorIN4cuda3std3__48equal_toIvEEEENSL_INSK_8argumentILj0EEEEENSL_INSK_5valueIiEEEEEEEEEEEEEvT0_T1_
.visible .entry _ZN3cub18CUB_300001_SM_10006detail8for_each13static_kernelINS2_12policy_hub_t12policy_500_tElN6thrust24THRUST_300001_SM_1000_NS8cuda_cub11__transform17unary_transform_fINS7_6detail15normal_iteratorINS7_10device_ptrIiEEEESF_NS9_14no_stencil_tagENS8_9__replace10constant_fIiEENSB_10functional5actorINSK_9compositeIJNSK_16operator_adaptorIN4cuda3std3__48equal_toIvEEEENSL_INSK_8argumentILj0EEEEENSL_INSK_5valueIiEEEEEEEEEEEEEvT0_T1_(
	.param .u64 _ZN3cub18CUB_300001_SM_10006detail8for_each13static_kernelINS2_12policy_hub_t12policy_500_tElN6thrust24THRUST_300001_SM_1000_NS8cuda_cub11__transform17unary_transform_fINS7_6detail15normal_iteratorINS7_10device_ptrIiEEEESF_NS9_14no_stencil_tagENS8_9__replace10constant_fIiEENSB_10functional5actorINSK_9compositeIJNSK_16operator_adaptorIN4cuda3std3__48equal_toIvEEEENSL_INSK_8argumentILj0EEEEENSL_INSK_5valueIiEEEEEEEEEEEEEvT0_T1__param_0,
	.param .align 8 .b8 _ZN3cub18CUB_300001_SM_10006detail8for_each13static_kernelINS2_12policy_hub_t12policy_500_tElN6thrust24THRUST_300001_SM_1000_NS8cuda_cub11__transform17unary_transform_fINS7_6detail15normal_iteratorINS7_10device_ptrIiEEEESF_NS9_14no_stencil_tagENS8_9__replace10constant_fIiEENSB_10functional5actorINSK_9compositeIJNSK_16operator_adaptorIN4cuda3std3__48equal_toIvEEEENSL_INSK_8argumentILj0EEEEENSL_INSK_5valueIiEEEEEEEEEEEEEvT0_T1__param_1[32]
)
.maxntid 256
{
	.reg .pred 	%p<8>;
	.reg .b16 	%rs<7>;
	.reg .b32 	%r<21>;
	.reg .b64 	%rd<28>;

	ld.param.u32 	%r6, [_ZN3cub18CUB_300001_SM_10006detail8for_each13static_kernelINS2_12policy_hub_t12policy_500_tElN6thrust24THRUST_300001_SM_1000_NS8cuda_cub11__transform17unary_transform_fINS7_6detail15normal_iteratorINS7_10device_ptrIiEEEESF_NS9_14no_stencil_tagENS8_9__replace10constant_fIiEENSB_10functional5actorINSK_9compositeIJNSK_16operator_adaptorIN4cuda3std3__48equal_toIvEEEENSL_INSK_8argumentILj0EEEEENSL_INSK_5valueIiEEEEEEEEEEEEEvT0_T1__param_1+24];
	ld.param.u32 	%r5, [_ZN3cub18CUB_300001_SM_10006detail8for_each13static_kernelINS2_12policy_hub_t12policy_500_tElN6thrust24THRUST_300001_SM_1000_NS8cuda_cub11__transform17unary_transform_fINS7_6detail15normal_iteratorINS7_10device_ptrIiEEEESF_NS9_14no_stencil_tagENS8_9__replace10constant_fIiEENSB_10functional5actorINSK_9compositeIJNSK_16operator_adaptorIN4cuda3std3__48equal_toIvEEEENSL_INSK_8argumentILj0EEEEENSL_INSK_5valueIiEEEEEEEEEEEEEvT0_T1__param_1+16];
	ld.param.u64 	%rd12, [_ZN3cub18CUB_300001_SM_10006detail8for_each13static_kernelINS2_12policy_hub_t12policy_500_tElN6thrust24THRUST_300001_SM_1000_NS8cuda_cub11__transform17unary_transform_fINS7_6detail15normal_iteratorINS7_10device_ptrIiEEEESF_NS9_14no_stencil_tagENS8_9__replace10constant_fIiEENSB_10functional5actorINSK_9compositeIJNSK_16operator_adaptorIN4cuda3std3__48equal_toIvEEEENSL_INSK_8argumentILj0EEEEENSL_INSK_5valueIiEEEEEEEEEEEEEvT0_T1__param_1+8];
	ld.param.u64 	%rd11, [_ZN3cub18CUB_300001_SM_10006detail8for_each13static_kernelINS2_12policy_hub_t12policy_500_tElN6thrust24THRUST_300001_SM_1000_NS8cuda_cub11__transform17unary_transform_fINS7_6detail15normal_iteratorINS7_10device_ptrIiEEEESF_NS9_14no_stencil_tagENS8_9__replace10constant_fIiEENSB_10functional5actorINSK_9compositeIJNSK_16operator_adaptorIN4cuda3std3__48equal_toIvEEEENSL_INSK_8argumentILj0EEEEENSL_INSK_5valueIiEEEEEEEEEEEEEvT0_T1__param_1];
	ld.param.u64 	%rd13, [_ZN3cub18CUB_300001_SM_10006detail8for_each13static_kernelINS2_12policy_hub_t12policy_500_tElN6thrust24THRUST_300001_SM_1000_NS8cuda_cub11__transform17unary_transform_fINS7_6detail15normal_iteratorINS7_10device_ptrIiEEEESF_NS9_14no_stencil_tagENS8_9__replace10constant_fIiEENSB_10functional5actorINSK_9compositeIJNSK_16operator_adaptorIN4cuda3std3__48equal_toIvEEEENSL_INSK_8argumentILj0EEEEENSL_INSK_5valueIiEEEEEEEEEEEEEvT0_T1__param_0];
	mov.u32 	%r12, %ctaid.x;
	mul.wide.u32 	%rd1, %r12, 512;
	sub.s64 	%rd2, %rd13, %rd1;
	setp.lt.s64 	%p1, %rd2, 512;
	@%p1 bra 	$L__BB6_5;
	cvta.to.global.u64 	%rd23, %rd11;
	cvta.to.global.u64 	%rd24, %rd12;
	mov.u32 	%r18, %tid.x;
	cvt.u64.u32 	%rd25, %r18;
	add.s64 	%rd26, %rd1, %rd25;
	shl.b64 	%rd27, %rd26, 2;
	add.s64 	%rd3, %rd23, %rd27;
	ld.global.u32 	%r19, [%rd3];
	setp.ne.s32 	%p6, %r19, %r6;
	add.s64 	%rd4, %rd24, %rd27;
	@%p6 bra 	$L__BB6_3;
	st.global.u32 	[%rd4], %r5;
$L__BB6_3:
	ld.global.u32 	%r20, [%rd3+1024];
	setp.ne.s32 	%p7, %r20, %r6;
	@%p7 bra 	$L__BB6_11;
	st.global.u32 	[%rd4+1024], %r5;
	bra.uni 	$L__BB6_11;
$L__BB6_5:
	cvta.to.global.u64 	%rd5, %rd11;
	cvta.to.global.u64 	%rd6, %rd12;
	mov.u32 	%r13, %tid.x;
	cvt.s64.s32 	%rd7, %rd2;
	cvt.u64.u32 	%rd8, %r13;
	setp.le.s64 	%p2, %rd7, %rd8;
	@%p2 bra 	$L__BB6_8;
	add.s64 	%rd9, %rd1, %rd8;
	shl.b64 	%rd14, %rd9, 2;
	add.s64 	%rd15, %rd5, %rd14;
	ld.global.u32 	%r14, [%rd15];
	setp.ne.s32 	%p3, %r14, %r6;
	@%p3 bra 	$L__BB6_8;
	add.s64 	%rd17, %rd6, %rd14;
	st.global.u32 	[%rd17], %r5;
$L__BB6_8:
	cvt.u32.u64 	%r15, %rd8;
	add.s32 	%r16, %r15, 256;
	cvt.u64.u32 	%rd18, %r16;
	setp.le.s64 	%p4, %rd7, %rd18;
	@%p4 bra 	$L__BB6_11;
	add.s64 	%rd10, %rd1, %rd8;
	shl.b64 	%rd19, %rd10, 2;
	add.s64 	%rd20, %rd5, %rd19;
	ld.global.u32 	%r17, [%rd20+1024];
	setp.ne.s32 	%p5, %r17, %r6;
	@%p5 bra 	$L__BB6_11;
	add.s64 	%rd22, %rd6, %rd19;
	st.global.u32 	[%rd22+1024], %r5;
$L__BB6_11:
	ret;

}
	// .globl	_ZN3cub18CUB_300001_SM_10006detail8for_each13static_kernelINS2_12policy_hub_t12policy_500_tElN6thrust24THRUST_300001_SM_1000_NS8cuda_cub20__uninitialized_copy7functorINS7_6detail15normal_iteratorINS7_10device_ptrIiEEEENS7_7pointerIiNS8_3tagENS7_11use_defaultESI_EEEEEEvT0_T1_
.visible .entry _ZN3cub18CUB_300001_SM_10006detail8for_each13static_kernelINS2_12policy_hub_t12policy_500_tElN6thrust24THRUST_300001_SM_1000_NS8cuda_cub20__uninitialized_copy7functorINS7_6detail15normal_iteratorINS7_10device_ptrIiEEEENS7_7pointerIiNS8_3tagENS7_11use_defaultESI_EEEEEEvT0_T1_(
	.param .u64 _ZN3cub18CUB_300001_SM_10006detail8for_each13static_kernelINS2_12policy_hub_t12policy_500_tElN6thrust24THRUST_300001_SM_1000_NS8cuda_cub20__uninitialized_copy7functorINS7_6detail15normal_iteratorINS7_10device_ptrIiEEEENS7_7pointerIiNS8_3tagENS7_11use_defaultESI_EEEEEEvT0_T1__param_0,
	.param .align 8 .b8 _ZN3cub18CUB_300001_SM_10006detail8for_each13static_kernelINS2_12policy_hub_t12policy_500_tElN6thrust24THRUST_300001_SM_1000_NS8cuda_cub20__uninitialized_copy7functorINS7_6detail15normal_iteratorINS7_10device_ptrIiEEEENS7_7pointerIiNS8_3tagENS7_11use_defaultESI_EEEEEEvT0_T1__param_1[16]
)
.maxntid 256
{
	.reg .pred 	%p<4>;
	.reg .b32 	%r<10>;
	.reg .b64 	%rd<26>;

	ld.param.u64 	%rd8, [_ZN3cub18CUB_300001_SM_10006detail8for_each13static_kernelINS2_12policy_hub_t12policy_500_tElN6thrust24THRUST_300001_SM_1000_NS8cuda_cub20__uninitialized_copy7functorINS7_6detail15normal_iteratorINS7_10device_ptrIiEEEENS7_7pointerIiNS8_3tagENS7_11use_defaultESI_EEEEEEvT0_T1__param_1+8];
	ld.param.u64 	%rd7, [_ZN3cub18CUB_300001_SM_10006detail8for_each13static_kernelINS2_12policy_hub_t12policy_500_tElN6thrust24THRUST_300001_SM_1000_NS8cuda_cub20__uninitialized_copy7functorINS7_6detail15normal_iteratorINS7_10device_ptrIiEEEENS7_7pointerIiNS8_3tagENS7_11use_defaultESI_EEEEEEvT0_T1__param_1];
	ld.param.u64 	%rd9, [_ZN3cub18CUB_300001_SM_10006detail8for_each13static_kernelINS2_12policy_hub_t12policy_500_tElN6thrust24THRUST_300001_SM_1000_NS8cuda_cub20__uninitialized_copy7functorINS7_6detail15normal_iteratorINS7_10device_ptrIiEEEENS7_7pointerIiNS8_3tagENS7_11use_defaultESI_EEEEEEvT0_T1__param_0];
	mov.u32 	%r1, %ctaid.x;
	mul.wide.u32 	%rd1, %r1, 512;
	sub.s64 	%rd2, %rd9, %rd1;
	setp.lt.s64 	%p1, %rd2, 512;
	@%p1 bra 	$L__BB7_2;
	mov.u32 	%r7, %tid.x;
	cvta.to.global.u64 	%rd19, %rd8;
	cvta.to.global.u64 	%rd20, %rd7;
	cvt.u64.u32 	%rd21, %r7;
	add.s64 	%rd22, %rd1, %rd21;
	shl.b64 	%rd23, %rd22, 2;
	add.s64 	%rd24, %rd20, %rd23;
	add.s64 	%rd25, %rd19, %rd23;
	ld.global.u32 	%r8, [%rd24];
	st.global.u32 	[%rd25], %r8;
	ld.global.u32 	%r9, [%rd24+1024];
	st.global.u32 	[%rd25+1024], %r9;
	bra.uni 	$L__BB7_6;
$L__BB7_2:
	cvta.to.global.u64 	%rd3, %rd7;
	cvta.to.global.u64 	%rd4, %rd8;
	mov.u32 	%r2, %tid.x;
	cvt.s64.s32 	%rd5, %rd2;
	cvt.u64.u32 	%rd6, %r2;
	setp.le.s64 	%p2, %rd5, %rd6;
	@%p2 bra 	$L__BB7_4;
	add.s64 	%rd10, %rd1, %rd6;
	shl.b64 	%rd11, %rd10, 2;
	add.s64 	%rd12, %rd3, %rd11;
	add.s64 	%rd13, %rd4, %rd11;
	ld.global.u32 	%r3, [%rd12];
	st.global.u32 	[%rd13], %r3;
$L__BB7_4:
	cvt.u32.u64 	%r4, %rd6;
	add.s32 	%r5, %r4, 256;
	cvt.u64.u32 	%rd14, %r5;
	setp.le.s64 	%p3, %rd5, %rd14;
	@%p3 bra 	$L__BB7_6;
	add.s64 	%rd15, %rd1, %rd6;
	shl.b64 	%rd16, %rd15, 2;
	add.s64 	%rd17, %rd3, %rd16;
	add.s64 	%rd18, %rd4, %rd16;
	ld.global.u32 	%r6, [%rd17+1024];
	st.global.u32 	[%rd18+1024], %r6;
$L__BB7_6:
	ret;

}
	// .globl	_ZN3cub18CUB_300001_SM_10006detail9transform16transform_kernelINS2_10policy_hubILb1EN4cuda3std3__45tupleIJN6thrust24THRUST_300001_SM_1000_NS6detail15normal_iteratorINSA_10device_ptrIfEEEESF_EEEE10policy1000Ei13saxpy_functorSF_JPfSK_EEEvT0_iT1_T2_DpNS2_10kernel_argIT3_EE
.visible .entry _ZN3cub18CUB_300001_SM_10006detail9transform16transform_kernelINS2_10policy_hubILb1EN4cuda3std3__45tupleIJN6thrust24THRUST_300001_SM_1000_NS6detail15normal_iteratorINSA_10device_ptrIfEEEESF_EEEE10policy1000Ei13saxpy_functorSF_JPfSK_EEEvT0_iT1_T2_DpNS2_10kernel_argIT3_EE(
	.param .u32 _ZN3cub18CUB_300001_SM_10006detail9transform16transform_kernelINS2_10policy_hubILb1EN4cuda3std3__45tupleIJN6thrust24THRUST_300001_SM_1000_NS6detail15normal_iteratorINSA_10device_ptrIfEEEESF_EEEE10policy1000Ei13saxpy_functorSF_JPfSK_EEEvT0_iT1_T2_DpNS2_10kernel_argIT3_EE_param_0,
	.param .u32 _ZN3cub18CUB_300001_SM_10006detail9transform16transform_kernelINS2_10policy_hubILb1EN4cuda3std3__45tupleIJN6thrust24THRUST_300001_SM_1000_NS6detail15normal_iteratorINSA_10device_ptrIfEEEESF_EEEE10policy1000Ei13saxpy_functorSF_JPfSK_EEEvT0_iT1_T2_DpNS2_10kernel_argIT3_EE_param_1,
	.param .align 4 .b8 _ZN3cub18CUB_300001_SM_10006detail9transform16transform_kernelINS2_10policy_hubILb1EN4cuda3std3__45tupleIJN6thrust24THRUST_300001_SM_1000_NS6detail15normal_iteratorINSA_10device_ptrIfEEEESF_EEEE10policy1000Ei13saxpy_functorSF_JPfSK_EEEvT0_iT1_T2_DpNS2_10kernel_argIT3_EE_param_2[4],
	.param .align 8 .b8 _ZN3cub18CUB_300001_SM_10006detail9transform16transform_kernelINS2_10policy_hubILb1EN4cuda3std3__45tupleIJN6thrust24THRUST_300001_SM_1000_NS6detail15normal_iteratorINSA_10device_ptrIfEEEESF_EEEE10policy1000Ei13saxpy_functorSF_JPfSK_EEEvT0_iT1_T2_DpNS2_10kernel_argIT3_EE_param_3[8],
	.param .align 8 .b8 _ZN3cub18CUB_300001_SM_10006detail9transform16transform_kernelINS2_10policy_hubILb1EN4cuda3std3__45tupleIJN6thrust24THRUST_300001_SM_1000_NS6detail15normal_iteratorINSA_10device_ptrIfEEEESF_EEEE10policy1000Ei13saxpy_functorSF_JPfSK_EEEvT0_iT1_T2_DpNS2_10kernel_argIT3_EE_param_4[16],
	.param .align 8 .b8 _ZN3cub18CUB_300001_SM_10006detail9transform16transform_kernelINS2_10policy_hubILb1EN4cuda3std3__45tupleIJN6thrust24THRUST_300001_SM_1000_NS6detail15normal_iteratorINSA_10device_ptrIfEEEESF_EEEE10policy1000Ei13saxpy_functorSF_JPfSK_EEEvT0_iT1_T2_DpNS2_10kernel_argIT3_EE_param_5[16]
)
.maxntid 128
{
	.reg .pred 	%p<38>;
	.reg .b32 	%r<81>;
	.reg .b32 	%f<93>;
	.reg .b64 	%rd<97>;

	ld.param.f32 	%f2, [_ZN3cub18CUB_300001_SM_10006detail9transform16transform_kernelINS2_10policy_hubILb1EN4cuda3std3__45tupleIJN6thrust24THRUST_300001_SM_1000_NS6detail15normal_iteratorINSA_10device_ptrIfEEEESF_EEEE10policy1000Ei13saxpy_functorSF_JPfSK_EEEvT0_iT1_T2_DpNS2_10kernel_argIT3_EE_param_2];
	ld.param.u32 	%r45, [_ZN3cub18CUB_300001_SM_10006detail9transform16transform_kernelINS2_10policy_hubILb1EN4cuda3std3__45tupleIJN6thrust24THRUST_300001_SM_1000_NS6detail15normal_iteratorINSA_10device_ptrIfEEEESF_EEEE10policy1000Ei13saxpy_functorSF_JPfSK_EEEvT0_iT1_T2_DpNS2_10kernel_argIT3_EE_param_0];
	ld.param.u64 	%rd27, [_ZN3cub18CUB_300001_SM_10006detail9transform16transform_kernelINS2_10policy_hubILb1EN4cuda3std3__45tupleIJN6thrust24THRUST_300001_SM_1000_NS6detail15normal_iteratorINSA_10device_ptrIfEEEESF_EEEE10policy1000Ei13saxpy_functorSF_JPfSK_EEEvT0_iT1_T2_DpNS2_10kernel_argIT3_EE_param_5];
	ld.param.u64 	%rd25, [_ZN3cub18CUB_300001_SM_10006detail9transform16transform_kernelINS2_10policy_hubILb1EN4cuda3std3__45tupleIJN6thrust24THRUST_300001_SM_1000_NS6detail15normal_iteratorINSA_10device_ptrIfEEEESF_EEEE10policy1000Ei13saxpy_functorSF_JPfSK_EEEvT0_iT1_T2_DpNS2_10kernel_argIT3_EE_param_4];
	ld.param.u64 	%rd29, [_ZN3cub18CUB_300001_SM_10006detail9transform16transform_kernelINS2_10policy_hubILb1EN4cuda3std3__45tupleIJN6thrust24THRUST_300001_SM_1000_NS6detail15normal_iteratorINSA_10device_ptrIfEEEESF_EEEE10policy1000Ei13saxpy_functorSF_JPfSK_EEEvT0_iT1_T2_DpNS2_10kernel_argIT3_EE_param_3];
	ld.param.u32 	%r44, [_ZN3cub18CUB_300001_SM_10006detail9transform16transform_kernelINS2_10policy_hubILb1EN4cuda3std3__45tupleIJN6thrust24THRUST_300001_SM_1000_NS6detail15normal_iteratorINSA_10device_ptrIfEEEESF_EEEE10policy1000Ei13saxpy_functorSF_JPfSK_EEEvT0_iT1_T2_DpNS2_10kernel_argIT3_EE_param_1];
	cvta.to.global.u64 	%rd1, %rd29;
	cvta.to.global.u64 	%rd2, %rd25;
	cvta.to.global.u64 	%rd3, %rd27;
	shl.b32 	%r1, %r44, 7;
	mov.u32 	%r46, %ctaid.x;
	mul.lo.s32 	%r2, %r1, %r46;
	sub.s32 	%r3, %r45, %r2;
	min.s32 	%r4, %r1, %r3;
	shl.b32 	%r5, %r4, 2;
	mov.u32 	%r6, %tid.x;
	shl.b32 	%r71, %r6, 7;
	setp.ge.s32 	%p1, %r71, %r5;
	@%p1 bra 	$L__BB8_5;
	mul.wide.u32 	%rd4, %r6, 128;
	add.s64 	%rd30, %rd2, %rd4;
	mul.wide.s32 	%rd5, %r2, 4;
	add.s64 	%rd94, %rd30, %rd5;
	mov.u32 	%r70, %r71;
$L__BB8_2:
	.pragma "nounroll";
	// begin inline asm
	prefetch.global.L2 [%rd94];
	// end inline asm
	add.s32 	%r70, %r70, 16384;
	add.s64 	%rd94, %rd94, 16384;
	setp.lt.s32 	%p2, %r70, %r5;
	@%p2 bra 	$L__BB8_2;
	add.s64 	%rd32, %rd3, %rd4;
	add.s64 	%rd95, %rd32, %rd5;
$L__BB8_4:
	.pragma "nounroll";
	// begin inline asm
	prefetch.global.L2 [%rd95];
	// end inline asm
	add.s32 	%r71, %r71, 16384;
	add.s64 	%rd95, %rd95, 16384;
	setp.lt.s32 	%p3, %r71, %r5;
	@%p3 bra 	$L__BB8_4;
$L__BB8_5:
	mul.wide.s32 	%rd96, %r2, 4;
	add.s64 	%rd12, %rd2, %rd96;
	add.s64 	%rd13, %rd3, %rd96;
	add.s64 	%rd14, %rd1, %rd96;
	setp.gt.s32 	%p4, %r1, %r3;
	@%p4 bra 	$L__BB8_18;
	setp.lt.s32 	%p5, %r44, 1;
	@%p5 bra 	$L__BB8_59;
	setp.lt.u32 	%p6, %r44, 8;
	mov.b32 	%r79, 0;
	@%p6 bra 	$L__BB8_10;
	and.b32  	%r48, %r44, 2147483640;
	neg.s32 	%r73, %r48;
	mul.wide.u32 	%rd35, %r6, 4;
	add.s64 	%rd15, %rd1, %rd35;
	add.s64 	%rd36, %rd96, 1536;
	add.s64 	%rd17, %rd2, %rd36;
	add.s32 	%r72, %r6, 128;
	add.s64 	%rd18, %rd3, %rd36;
	add.s64 	%rd19, %rd1, %rd36;
$L__BB8_9:
	.pragma "nounroll";
	and.b32  	%r79, %r44, 2147483640;
	mul.wide.s32 	%rd37, %r72, 4;
	add.s64 	%rd38, %rd17, %rd37;
	add.s64 	%rd39, %rd18, %rd37;
	add.s64 	%rd40, %rd19, %rd37;
	cvta.to.global.u64 	%rd41, %rd25;
	mul.wide.u32 	%rd42, %r6, 4;
	add.s64 	%rd43, %rd41, %rd42;
	add.s64 	%rd44, %rd43, %rd96;
	cvta.to.global.u64 	%rd45, %rd27;
	add.s64 	%rd46, %rd45, %rd42;
	add.s64 	%rd47, %rd46, %rd96;
	ld.global.f32 	%f3, [%rd44];
	ld.global.f32 	%f4, [%rd47];
	fma.rn.f32 	%f5, %f2, %f3, %f4;
	add.s64 	%rd48, %rd15, %rd96;
	st.global.f32 	[%rd48], %f5;
	ld.global.f32 	%f6, [%rd38+-1536];
	ld.global.f32 	%f7, [%rd39+-1536];
	fma.rn.f32 	%f8, %f2, %f6, %f7;
	st.global.f32 	[%rd40+-1536], %f8;
	ld.global.f32 	%f9, [%rd38+-1024];
	ld.global.f32 	%f10, [%rd39+-1024];
	fma.rn.f32 	%f11, %f2, %f9, %f10;
	st.global.f32 	[%rd40+-1024], %f11;
	ld.global.f32 	%f12, [%rd38+-512];
	ld.global.f32 	%f13, [%rd39+-512];
	fma.rn.f32 	%f14, %f2, %f12, %f13;
	st.global.f32 	[%rd40+-512], %f14;
	ld.global.f32 	%f15, [%rd38];
	ld.global.f32 	%f16, [%rd39];
	fma.rn.f32 	%f17, %f2, %f15, %f16;
	st.global.f32 	[%rd40], %f17;
	ld.global.f32 	%f18, [%rd38+512];
	ld.global.f32 	%f19, [%rd39+512];
	fma.rn.f32 	%f20, %f2, %f18, %f19;
	st.global.f32 	[%rd40+512], %f20;
	ld.global.f32 	%f21, [%rd38+1024];
	ld.global.f32 	%f22, [%rd39+1024];
	fma.rn.f32 	%f23, %f2, %f21, %f22;
	st.global.f32 	[%rd40+1024], %f23;
	ld.global.f32 	%f24, [%rd38+1536];
	ld.global.f32 	%f25, [%rd39+1536];
	fma.rn.f32 	%f26, %f2, %f24, %f25;
	st.global.f32 	[%rd40+1536], %f26;
	add.s32 	%r73, %r73, 8;
	add.s64 	%rd96, %rd96, 4096;
	add.s32 	%r72, %r72, 1024;
	setp.eq.s32 	%p7, %r73, 0;
	@%p7 bra 	$L__BB8_10;
	bra.uni 	$L__BB8_9;
$L__BB8_10:
	and.b32  	%r38, %r44, 7;
	setp.eq.s32 	%p8, %r38, 0;
	@%p8 bra 	$L__BB8_59;
	and.b32  	%r39, %r44, 3;
	setp.lt.u32 	%p9, %r38, 4;
	@%p9 bra 	$L__BB8_13;
	shl.b32 	%r49, %r79, 7;
	add.s32 	%r50, %r49, %r6;
	mul.wide.s32 	%rd49, %r50, 4;
	add.s64 	%rd50, %rd12, %rd49;
	add.s64 	%rd51, %rd13, %rd49;
	ld.global.f32 	%f27, [%rd50];
	ld.global.f32 	%f28, [%rd51];
	fma.rn.f32 	%f29, %f2, %f27, %f28;
	add.s64 	%rd52, %rd14, %rd49;
	st.global.f32 	[%rd52], %f29;
	ld.global.f32 	%f30, [%rd50+512];
	ld.global.f32 	%f31, [%rd51+512];
	fma.rn.f32 	%f32, %f2, %f30, %f31;
	st.global.f32 	[%rd52+512], %f32;
	ld.global.f32 	%f33, [%rd50+1024];
	ld.global.f32 	%f34, [%rd51+1024];
	fma.rn.f32 	%f35, %f2, %f33, %f34;
	st.global.f32 	[%rd52+1024], %f35;
	ld.global.f32 	%f36, [%rd50+1536];
	ld.global.f32 	%f37, [%rd51+1536];
	fma.rn.f32 	%f38, %f2, %f36, %f37;
	st.global.f32 	[%rd52+1536], %f38;
	add.s32 	%r79, %r79, 4;
$L__BB8_13:
	setp.eq.s32 	%p10, %r39, 0;
	@%p10 bra 	$L__BB8_59;
	setp.eq.s32 	%p11, %r39, 1;
	@%p11 bra 	$L__BB8_16;
	shl.b32 	%r51, %r79, 7;
	add.s32 	%r52, %r51, %r6;
	mul.wide.s32 	%rd53, %r52, 4;
	add.s64 	%rd54, %rd12, %rd53;
	add.s64 	%rd55, %rd13, %rd53;
	ld.global.f32 	%f39, [%rd54];
	ld.global.f32 	%f40, [%rd55];
	fma.rn.f32 	%f41, %f2, %f39, %f40;
	add.s64 	%rd56, %rd14, %rd53;
	st.global.f32 	[%rd56], %f41;
	ld.global.f32 	%f42, [%rd54+512];
	ld.global.f32 	%f43, [%rd55+512];
	fma.rn.f32 	%f44, %f2, %f42, %f43;
	st.global.f32 	[%rd56+512], %f44;
	add.s32 	%r79, %r79, 2;
$L__BB8_16:
	and.b32  	%r53, %r44, 1;
	setp.eq.b32 	%p12, %r53, 1;
	not.pred 	%p13, %p12;
	@%p13 bra 	$L__BB8_59;
	shl.b32 	%r54, %r79, 7;
	add.s32 	%r55, %r54, %r6;
	mul.wide.s32 	%rd57, %r55, 4;
	add.s64 	%rd58, %rd12, %rd57;
	add.s64 	%rd59, %rd13, %rd57;
	ld.global.f32 	%f45, [%rd58];
	ld.global.f32 	%f46, [%rd59];
	fma.rn.f32 	%f47, %f2, %f45, %f46;
	add.s64 	%rd60, %rd14, %rd57;
	st.global.f32 	[%rd60], %f47;
	bra.uni 	$L__BB8_59;
$L__BB8_18:
	setp.lt.s32 	%p14, %r44, 1;
	@%p14 bra 	$L__BB8_59;
	and.b32  	%r14, %r44, 7;
	setp.lt.u32 	%p15, %r44, 8;
	mov.b32 	%r75, 0;
	@%p15 bra 	$L__BB8_38;
	and.b32  	%r75, %r44, 2147483640;
	mov.b32 	%r74, 0;
$L__BB8_21:
	.pragma "nounroll";
	shl.b32 	%r58, %r74, 7;
	add.s32 	%r22, %r58, %r6;
	setp.ge.s32 	%p16, %r22, %r4;
	@%p16 bra 	$L__BB8_23;
	mul.wide.u32 	%rd61, %r22, 4;
	add.s64 	%rd62, %rd12, %rd61;
	add.s64 	%rd63, %rd13, %rd61;
	ld.global.f32 	%f48, [%rd62];
	ld.global.f32 	%f49, [%rd63];
	fma.rn.f32 	%f50, %f2, %f48, %f49;
	add.s64 	%rd64, %rd14, %rd61;
	st.global.f32 	[%rd64], %f50;
$L__BB8_23:
	add.s32 	%r59, %r22, 128;
	setp.ge.s32 	%p17, %r59, %r4;
	mul.wide.s32 	%rd65, %r59, 4;
	add.s64 	%rd22, %rd12, %rd65;
	add.s64 	%rd23, %rd13, %rd65;
	add.s64 	%rd24, %rd14, %rd65;
	@%p17 bra 	$L__BB8_25;
	ld.global.f32 	%f51, [%rd22];
	ld.global.f32 	%f52, [%rd23];
	fma.rn.f32 	%f53, %f2, %f51, %f52;
	st.global.f32 	[%rd24], %f53;
$L__BB8_25:
	add.s32 	%r60, %r22, 256;
	setp.ge.s32 	%p18, %r60, %r4;
	@%p18 bra 	$L__BB8_27;
	ld.global.f32 	%f54, [%rd22+512];
	ld.global.f32 	%f55, [%rd23+512];
	fma.rn.f32 	%f56, %f2, %f54, %f55;
	st.global.f32 	[%rd24+512], %f56;
$L__BB8_27:
	add.s32 	%r61, %r22, 384;
	setp.ge.s32 	%p19, %r61, %r4;
	@%p19 bra 	$L__BB8_29;
	ld.global.f32 	%f57, [%rd22+1024];
	ld.global.f32 	%f58, [%rd23+1024];
	fma.rn.f32 	%f59, %f2, %f57, %f58;
	st.global.f32 	[%rd24+1024], %f59;
$L__BB8_29:
	add.s32 	%r62, %r22, 512;
	setp.ge.s32 	%p20, %r62, %r4;
	@%p20 bra 	$L__BB8_31;
	ld.global.f32 	%f60, [%rd22+1536];
	ld.global.f32 	%f61, [%rd23+1536];
	fma.rn.f32 	%f62, %f2, %f60, %f61;
	st.global.f32 	[%rd24+1536], %f62;
$L__BB8_31:
	add.s32 	%r63, %r22, 640;
	setp.ge.s32 	%p21, %r63, %r4;
	@%p21 bra 	$L__BB8_33;
	ld.global.f32 	%f63, [%rd22+2048];
	ld.global.f32 	%f64, [%rd23+2048];
	fma.rn.f32 	%f65, %f2, %f63, %f64;
	st.global.f32 	[%rd24+2048], %f65;
$L__BB8_33:
	add.s32 	%r64, %r22, 768;
	setp.ge.s32 	%p22, %r64, %r4;
	@%p22 bra 	$L__BB8_35;
	ld.global.f32 	%f66, [%rd22+2560];
	ld.global.f32 	%f67, [%rd23+2560];
	fma.rn.f32 	%f68, %f2, %f66, %f67;
	st.global.f32 	[%rd24+2560], %f68;
$L__BB8_35:
	add.s32 	%r65, %r22, 896;
	setp.ge.s32 	%p23, %r65, %r4;
	@%p23 bra 	$L__BB8_37;
	ld.global.f32 	%f69, [%rd22+3072];
	ld.global.f32 	%f70, [%rd23+3072];
	fma.rn.f32 	%f71, %f2, %f69, %f70;
	st.global.f32 	[%rd24+3072], %f71;
$L__BB8_37:
	add.s32 	%r74, %r74, 8;
	setp.ne.s32 	%p24, %r74, %r75;
	@%p24 bra 	$L__BB8_21;
$L__BB8_38:
	setp.eq.s32 	%p25, %r14, 0;
	@%p25 bra 	$L__BB8_59;
	and.b32  	%r25, %r44, 3;
	setp.lt.u32 	%p26, %r14, 4;
	@%p26 bra 	$L__BB8_49;
	shl.b32 	%r66, %r75, 7;
	add.s32 	%r26, %r66, %r6;
	setp.ge.s32 	%p27, %r26, %r4;
	@%p27 bra 	$L__BB8_42;
	mul.wide.s32 	%rd66, %r26, 4;
	add.s64 	%rd67, %rd12, %rd66;
	add.s64 	%rd68, %rd13, %rd66;
	ld.global.f32 	%f72, [%rd67];
	ld.global.f32 	%f73, [%rd68];
	fma.rn.f32 	%f74, %f2, %f72, %f73;
	add.s64 	%rd69, %rd14, %rd66;
	st.global.f32 	[%rd69], %f74;
$L__BB8_42:
	add.s32 	%r27, %r26, 128;
	setp.ge.s32 	%p28, %r27, %r4;
	@%p28 bra 	$L__BB8_44;
	mul.wide.s32 	%rd70, %r27, 4;
	add.s64 	%rd71, %rd12, %rd70;
	add.s64 	%rd72, %rd13, %rd70;
	ld.global.f32 	%f75, [%rd71];
	ld.global.f32 	%f76, [%rd72];
	fma.rn.f32 	%f77, %f2, %f75, %f76;
	add.s64 	%rd73, %rd14, %rd70;
	st.global.f32 	[%rd73], %f77;
$L__BB8_44:
	add.s32 	%r28, %r26, 256;
	setp.ge.s32 	%p29, %r28, %r4;
	@%p29 bra 	$L__BB8_46;
	mul.wide.s32 	%rd74, %r28, 4;
	add.s64 	%rd75, %rd12, %rd74;
	add.s64 	%rd76, %rd13, %rd74;
	ld.global.f32 	%f78, [%rd75];
	ld.global.f32 	%f79, [%rd76];
	fma.rn.f32 	%f80, %f2, %f78, %f79;
	add.s64 	%rd77, %rd14, %rd74;
	st.global.f32 	[%rd77], %f80;
$L__BB8_46:
	add.s32 	%r29, %r26, 384;
	setp.ge.s32 	%p30, %r29, %r4;
	@%p30 bra 	$L__BB8_48;
	mul.wide.s32 	%rd78, %r29, 4;
	add.s64 	%rd79, %rd12, %rd78;
	add.s64 	%rd80, %rd13, %rd78;
	ld.global.f32 	%f81, [%rd79];
	ld.global.f32 	%f82, [%rd80];
	fma.rn.f32 	%f83, %f2, %f81, %f82;
	add.s64 	%rd81, %rd14, %rd78;
	st.global.f32 	[%rd81], %f83;
$L__BB8_48:
	add.s32 	%r75, %r75, 4;
$L__BB8_49:
	setp.eq.s32 	%p31, %r25, 0;
	@%p31 bra 	$L__BB8_59;
	setp.eq.s32 	%p32, %r25, 1;
	@%p32 bra 	$L__BB8_56;
	shl.b32 	%r67, %r75, 7;
	add.s32 	%r32, %r67, %r6;
	setp.ge.s32 	%p33, %r32, %r4;
	@%p33 bra 	$L__BB8_53;
	mul.wide.s32 	%rd82, %r32, 4;
	add.s64 	%rd83, %rd12, %rd82;
	add.s64 	%rd84, %rd13, %rd82;
	ld.global.f32 	%f84, [%rd83];
	ld.global.f32 	%f85, [%rd84];
	fma.rn.f32 	%f86, %f2, %f84, %f85;
	add.s64 	%rd85, %rd14, %rd82;
	st.global.f32 	[%rd85], %f86;
$L__BB8_53:
	add.s32 	%r33, %r32, 128;
	setp.ge.s32 	%p34, %r33, %r4;
	@%p34 bra 	$L__BB8_55;
	mul.wide.s32 	%rd86, %r33, 4;
	add.s64 	%rd87, %rd12, %rd86;
	add.s64 	%rd88, %rd13, %rd86;
	ld.global.f32 	%f87, [%rd87];
	ld.global.f32 	%f88, [%rd88];
	fma.rn.f32 	%f89, %f2, %f87, %f88;
	add.s64 	%rd89, %rd14, %rd86;
	st.global.f32 	[%rd89], %f89;
$L__BB8_55:
	add.s32 	%r75, %r75, 2;
$L__BB8_56:
	and.b32  	%r68, %r44, 1;
	setp.eq.b32 	%p35, %r68, 1;
	not.pred 	%p36, %p35;
	@%p36 bra 	$L__BB8_59;
	shl.b32 	%r69, %r75, 7;
	add.s32 	%r36, %r69, %r6;
	setp.ge.s32 	%p37, %r36, %r4;
	@%p37 bra 	$L__BB8_59;
	mul.wide.s32 	%rd90, %r36, 4;
	add.s64 	%rd91, %rd12, %rd90;
	add.s64 	%rd92, %rd13, %rd90;
	ld.global.f32 	%f90, [%rd91];
	ld.global.f32 	%f91, [%rd92];
	fma.rn.f32 	%f92, %f2, %f90, %f91;
	add.s64 	%rd93, %rd14, %rd90;
	st.global.f32 	[%rd93], %f92;
$L__BB8_59:
	ret;

}
	// .globl	_ZN3cub18CUB_300001_SM_10006detail9transform16transform_kernelINS2_10policy_hubILb1EN4cuda3std3__45tupleIJN6thrust24THRUST_300001_SM_1000_NS6detail15normal_iteratorINSA_10device_ptrIfEEEESF_EEEE10policy1000El13saxpy_functorSF_JPfSK_EEEvT0_iT1_T2_DpNS2_10kernel_argIT3_EE
.visible .entry _ZN3cub18CUB_300001_SM_10006detail9transform16transform_kernelINS2_10policy_hubILb1EN4cuda3std3__45tupleIJN6thrust24THRUST_300001_SM_1000_NS6detail15normal_iteratorINSA_10device_ptrIfEEEESF_EEEE10policy1000El13saxpy_functorSF_JPfSK_EEEvT0_iT1_T2_DpNS2_10kernel_argIT3_EE(
	.param .u64 _ZN3cub18CUB_300001_SM_10006detail9transform16transform_kernelINS2_10policy_hubILb1EN4cuda3std3__45tupleIJN6thrust24THRUST_300001_SM_1000_NS6detail15normal_iteratorINSA_10device_ptrIfEEEESF_EEEE10policy1000El13saxpy_functorSF_JPfSK_EEEvT0_iT1_T2_DpNS2_10kernel_argIT3_EE_param_0,
	.param .u32 _ZN3cub18CUB_300001_SM_10006detail9transform16transform_kernelINS2_10policy_hubILb1EN4cuda3std3__45tupleIJN6thrust24THRUST_300001_SM_1000_NS6detail15normal_iteratorINSA_10device_ptrIfEEEESF_EEEE10policy1000El13saxpy_functorSF_JPfSK_EEEvT0_iT1_T2_DpNS2_10kernel_argIT3_EE_param_1,
	.param .align 4 .b8 _ZN3cub18CUB_300001_SM_10006detail9transform16transform_kernelINS2_10policy_hubILb1EN4cuda3std3__45tupleIJN6thrust24THRUST_300001_SM_1000_NS6detail15normal_iteratorINSA_10device_ptrIfEEEESF_EEEE10policy1000El13saxpy_functorSF_JPfSK_EEEvT0_iT1_T2_DpNS2_10kernel_argIT3_EE_param_2[4],
	.param .align 8 .b8 _ZN3cub18CUB_300001_SM_10006detail9transform16transform_kernelINS2_10policy_hubILb1EN4cuda3std3__45tupleIJN6thrust24THRUST_300001_SM_1000_NS6detail15normal_iteratorINSA_10device_ptrIfEEEESF_EEEE10policy1000El13saxpy_functorSF_JPfSK_EEEvT0_iT1_T2_DpNS2_10kernel_argIT3_EE_param_3[8],
	.param .align 8 .b8 _ZN3cub18CUB_300001_SM_10006detail9transform16transform_kernelINS2_10policy_hubILb1EN4cuda3std3__45tupleIJN6thrust24THRUST_300001_SM_1000_NS6detail15normal_iteratorINSA_10device_ptrIfEEEESF_EEEE10policy1000El13saxpy_functorSF_JPfSK_EEEvT0_iT1_T2_DpNS2_10kernel_argIT3_EE_param_4[16],
	.param .align 8 .b8 _ZN3cub18CUB_300001_SM_10006detail9transform16transform_kernelINS2_10policy_hubILb1EN4cuda3std3__45tupleIJN6thrust24THRUST_300001_SM_1000_NS6detail15normal_iteratorINSA_10device_ptrIfEEEESF_EEEE10policy1000El13saxpy_functorSF_JPfSK_EEEvT0_iT1_T2_DpNS2_10kernel_argIT3_EE_param_5[16]
)
.maxntid 128
{
	.reg .pred 	%p<38>;
	.reg .b32 	%r<78>;
	.reg .b32 	%f<93>;
	.reg .b64 	%rd<103>;

	ld.param.f32 	%f2, [_ZN3cub18CUB_300001_SM_10006detail9transform16transform_kernelINS2_10policy_hubILb1EN4cuda3std3__45tupleIJN6thrust24THRUST_300001_SM_1000_NS6detail15normal_iteratorINSA_10device_ptrIfEEEESF_EEEE10policy1000El13saxpy_functorSF_JPfSK_EEEvT0_iT1_T2_DpNS2_10kernel_argIT3_EE_param_2];
	ld.param.u64 	%rd30, [_ZN3cub18CUB_300001_SM_10006detail9transform16transform_kernelINS2_10policy_hubILb1EN4cuda3std3__45tupleIJN6thrust24THRUST_300001_SM_1000_NS6detail15normal_iteratorINSA_10device_ptrIfEEEESF_EEEE10policy1000El13saxpy_functorSF_JPfSK_EEEvT0_iT1_T2_DpNS2_10kernel_argIT3_EE_param_0];
	ld.param.u64 	%rd28, [_ZN3cub18CUB_300001_SM_10006detail9transform16transform_kernelINS2_10policy_hubILb1EN4cuda3std3__45tupleIJN6thrust24THRUST_300001_SM_1000_NS6detail15normal_iteratorINSA_10device_ptrIfEEEESF_EEEE10policy1000El13saxpy_functorSF_JPfSK_EEEvT0_iT1_T2_DpNS2_10kernel_argIT3_EE_param_5];
	ld.param.u64 	%rd26, [_ZN3cub18CUB_300001_SM_10006detail9transform16transform_kernelINS2_10policy_hubILb1EN4cuda3std3__45tupleIJN6thrust24THRUST_300001_SM_1000_NS6detail15normal_iteratorINSA_10device_ptrIfEEEESF_EEEE10policy1000El13saxpy_functorSF_JPfSK_EEEvT0_iT1_T2_DpNS2_10kernel_argIT3_EE_param_4];
	ld.param.u64 	%rd31, [_ZN3cub18CUB_300001_SM_10006detail9transform16transform_kernelINS2_10policy_hubILb1EN4cuda3std3__45tupleIJN6thrust24THRUST_300001_SM_1000_NS6detail15normal_iteratorINSA_10device_ptrIfEEEESF_EEEE10policy1000El13saxpy_functorSF_JPfSK_EEEvT0_iT1_T2_DpNS2_10kernel_argIT3_EE_param_3];
	ld.param.u32 	%r42, [_ZN3cub18CUB_300001_SM_10006detail9transform16transform_kernelINS2_10policy_hubILb1EN4cuda3std3__45tupleIJN6thrust24THRUST_300001_SM_1000_NS6detail15normal_iteratorINSA_10device_ptrIfEEEESF_EEEE10policy1000El13saxpy_functorSF_JPfSK_EEEvT0_iT1_T2_DpNS2_10kernel_argIT3_EE_param_1];
	cvta.to.global.u64 	%rd1, %rd31;
	cvta.to.global.u64 	%rd2, %rd26;
	cvta.to.global.u64 	%rd3, %rd28;
	shl.b32 	%r1, %r42, 7;
	mov.u32 	%r43, %ctaid.x;
	cvt.u64.u32 	%rd32, %r43;
	cvt.s64.s32 	%rd33, %r1;
	mul.lo.s64 	%rd4, %rd33, %rd32;
	sub.s64 	%rd34, %rd30, %rd4;
	min.s64 	%rd35, %rd34, %rd33;
	cvt.u32.u64 	%r2, %rd35;
	shl.b32 	%r3, %r2, 2;
	mov.u32 	%r4, %tid.x;
	shl.b32 	%r68, %r4, 7;
	setp.ge.s32 	%p1, %r68, %r3;
	@%p1 bra 	$L__BB9_5;
	shl.b64 	%rd5, %rd4, 2;
	add.s64 	%rd36, %rd2, %rd5;
	mul.wide.u32 	%rd6, %r4, 128;
	add.s64 	%rd100, %rd36, %rd6;
	mov.u32 	%r67, %r68;
$L__BB9_2:
	.pragma "nounroll";
	// begin inline asm
	prefetch.global.L2 [%rd100];
	// end inline asm
	add.s32 	%r67, %r67, 16384;
	add.s64 	%rd100, %rd100, 16384;
	setp.lt.s32 	%p2, %r67, %r3;
	@%p2 bra 	$L__BB9_2;
	add.s64 	%rd38, %rd3, %rd5;
	add.s64 	%rd101, %rd38, %rd6;
$L__BB9_4:
	.pragma "nounroll";
	// begin inline asm
	prefetch.global.L2 [%rd101];
	// end inline asm
	add.s32 	%r68, %r68, 16384;
	add.s64 	%rd101, %rd101, 16384;
	setp.lt.s32 	%p3, %r68, %r3;
	@%p3 bra 	$L__BB9_4;
$L__BB9_5:
	shl.b64 	%rd102, %rd4, 2;
	add.s64 	%rd13, %rd2, %rd102;
	add.s64 	%rd14, %rd3, %rd102;
	add.s64 	%rd15, %rd1, %rd102;
	setp.eq.s32 	%p4, %r1, %r2;
	@%p4 bra 	$L__BB9_47;
	setp.lt.s32 	%p5, %r42, 1;
	@%p5 bra 	$L__BB9_59;
	and.b32  	%r10, %r42, 7;
	setp.lt.u32 	%p6, %r42, 8;
	mov.b32 	%r75, 0;
	@%p6 bra 	$L__BB9_26;
	and.b32  	%r75, %r42, 2147483640;
	mov.b32 	%r71, 0;
$L__BB9_9:
	.pragma "nounroll";
	shl.b32 	%r46, %r71, 7;
	add.s32 	%r20, %r46, %r4;
	setp.ge.s32 	%p7, %r20, %r2;
	@%p7 bra 	$L__BB9_11;
	mul.wide.u32 	%rd41, %r20, 4;
	add.s64 	%rd42, %rd13, %rd41;
	add.s64 	%rd43, %rd14, %rd41;
	ld.global.f32 	%f3, [%rd42];
	ld.global.f32 	%f4, [%rd43];
	fma.rn.f32 	%f5, %f2, %f3, %f4;
	add.s64 	%rd44, %rd15, %rd41;
	st.global.f32 	[%rd44], %f5;
$L__BB9_11:
	add.s32 	%r47, %r20, 128;
	setp.ge.s32 	%p8, %r47, %r2;
	mul.wide.s32 	%rd45, %r47, 4;
	add.s64 	%rd23, %rd13, %rd45;
	add.s64 	%rd24, %rd14, %rd45;
	add.s64 	%rd25, %rd15, %rd45;
	@%p8 bra 	$L__BB9_13;
	ld.global.f32 	%f6, [%rd23];
	ld.global.f32 	%f7, [%rd24];
	fma.rn.f32 	%f8, %f2, %f6, %f7;
	st.global.f32 	[%rd25], %f8;
$L__BB9_13:
	add.s32 	%r48, %r20, 256;
	setp.ge.s32 	%p9, %r48, %r2;
	@%p9 bra 	$L__BB9_15;
	ld.global.f32 	%f9, [%rd23+512];
	ld.global.f32 	%f10, [%rd24+512];
	fma.rn.f32 	%f11, %f2, %f9, %f10;
	st.global.f32 	[%rd25+512], %f11;
$L__BB9_15:
	add.s32 	%r49, %r20, 384;
	setp.ge.s32 	%p10, %r49, %r2;
	@%p10 bra 	$L__BB9_17;
	ld.global.f32 	%f12, [%rd23+1024];
	ld.global.f32 	%f13, [%rd24+1024];
	fma.rn.f32 	%f14, %f2, %f12, %f13;
	st.global.f32 	[%rd25+1024], %f14;
$L__BB9_17:
	add.s32 	%r50, %r20, 512;
	setp.ge.s32 	%p11, %r50, %r2;
	@%p11 bra 	$L__BB9_19;
	ld.global.f32 	%f15, [%rd23+1536];
	ld.global.f32 	%f16, [%rd24+1536];
	fma.rn.f32 	%f17, %f2, %f15, %f16;
	st.global.f32 	[%rd25+1536], %f17;
$L__BB9_19:
	add.s32 	%r51, %r20, 640;
	setp.ge.s32 	%p12, %r51, %r2;
	@%p12 bra 	$L__BB9_21;
	ld.global.f32 	%f18, [%rd23+2048];
	ld.global.f32 	%f19, [%rd24+2048];
	fma.rn.f32 	%f20, %f2, %f18, %f19;
	st.global.f32 	[%rd25+2048], %f20;
$L__BB9_21:
	add.s32 	%r52, %r20, 768;
	setp.ge.s32 	%p13, %r52, %r2;
	@%p13 bra 	$L__BB9_23;
	ld.global.f32 	%f21, [%rd23+2560];
	ld.global.f32 	%f22, [%rd24+2560];
	fma.rn.f32 	%f23, %f2, %f21, %f22;
	st.global.f32 	[%rd25+2560], %f23;
$L__BB9_23:
	add.s32 	%r53, %r20, 896;
	setp.ge.s32 	%p14, %r53, %r2;
	@%p14 bra 	$L__BB9_25;
	ld.global.f32 	%f24, [%rd23+3072];
	ld.global.f32 	%f25, [%rd24+3072];
	fma.rn.f32 	%f26, %f2, %f24, %f25;
	st.global.f32 	[%rd25+3072], %f26;
$L__BB9_25:
	add.s32 	%r71, %r71, 8;
	setp.eq.s32 	%p15, %r71, %r75;
	@%p15 bra 	$L__BB9_26;
	bra.uni 	$L__BB9_9;
$L__BB9_26:
	setp.eq.s32 	%p16, %r10, 0;
	@%p16 bra 	$L__BB9_59;
	and.b32  	%r30, %r42, 3;
	setp.lt.u32 	%p17, %r10, 4;
	@%p17 bra 	$L__BB9_37;
	shl.b32 	%r54, %r75, 7;
	add.s32 	%r31, %r54, %r4;
	setp.ge.s32 	%p18, %r31, %r2;
	@%p18 bra 	$L__BB9_30;
	mul.wide.s32 	%rd46, %r31, 4;
	add.s64 	%rd47, %rd13, %rd46;
	add.s64 	%rd48, %rd14, %rd46;
	ld.global.f32 	%f27, [%rd47];
	ld.global.f32 	%f28, [%rd48];
	fma.rn.f32 	%f29, %f2, %f27, %f28;
	add.s64 	%rd49, %rd15, %rd46;
	st.global.f32 	[%rd49], %f29;
$L__BB9_30:
	add.s32 	%r32, %r31, 128;
	setp.ge.s32 	%p19, %r32, %r2;
	@%p19 bra 	$L__BB9_32;
	mul.wide.s32 	%rd50, %r32, 4;
	add.s64 	%rd51, %rd13, %rd50;
	add.s64 	%rd52, %rd14, %rd50;
	ld.global.f32 	%f30, [%rd51];
	ld.global.f32 	%f31, [%rd52];
	fma.rn.f32 	%f32, %f2, %f30, %f31;
	add.s64 	%rd53, %rd15, %rd50;
	st.global.f32 	[%rd53], %f32;
$L__BB9_32:
	add.s32 	%r33, %r31, 256;
	setp.ge.s32 	%p20, %r33, %r2;
	@%p20 bra 	$L__BB9_34;
	mul.wide.s32 	%rd54, %r33, 4;
	add.s64 	%rd55, %rd13, %rd54;
	add.s64 	%rd56, %rd14, %rd54;
	ld.global.f32 	%f33, [%rd55];
	ld.global.f32 	%f34, [%rd56];
	fma.rn.f32 	%f35, %f2, %f33, %f34;
	add.s64 	%rd57, %rd15, %rd54;
	st.global.f32 	[%rd57], %f35;
$L__BB9_34:
	add.s32 	%r34, %r31, 384;
	setp.ge.s32 	%p21, %r34, %r2;
	@%p21 bra 	$L__BB9_36;
	mul.wide.s32 	%rd58, %r34, 4;
	add.s64 	%rd59, %rd13, %rd58;
	add.s64 	%rd60, %rd14, %rd58;
	ld.global.f32 	%f36, [%rd59];
	ld.global.f32 	%f37, [%rd60];
	fma.rn.f32 	%f38, %f2, %f36, %f37;
	add.s64 	%rd61, %rd15, %rd58;
	st.global.f32 	[%rd61], %f38;
$L__BB9_36:
	add.s32 	%r75, %r75, 4;
$L__BB9_37:
	setp.eq.s32 	%p22, %r30, 0;
	@%p22 bra 	$L__BB9_59;
	setp.eq.s32 	%p23, %r30, 1;
	@%p23 bra 	$L__BB9_44;
	shl.b32 	%r55, %r75, 7;
	add.s32 	%r37, %r55, %r4;
	setp.ge.s32 	%p24, %r37, %r2;
	@%p24 bra 	$L__BB9_41;
	mul.wide.s32 	%rd62, %r37, 4;
	add.s64 	%rd63, %rd13, %rd62;
	add.s64 	%rd64, %rd14, %rd62;
	ld.global.f32 	%f39, [%rd63];
	ld.global.f32 	%f40, [%rd64];
	fma.rn.f32 	%f41, %f2, %f39, %f40;
	add.s64 	%rd65, %rd15, %rd62;
	st.global.f32 	[%rd65], %f41;
$L__BB9_41:
	add.s32 	%r38, %r37, 128;
	setp.ge.s32 	%p25, %r38, %r2;
	@%p25 bra 	$L__BB9_43;
	mul.wide.s32 	%rd66, %r38, 4;
	add.s64 	%rd67, %rd13, %rd66;
	add.s64 	%rd68, %rd14, %rd66;
	ld.global.f32 	%f42, [%rd67];
	ld.global.f32 	%f43, [%rd68];
	fma.rn.f32 	%f44, %f2, %f42, %f43;
	add.s64 	%rd69, %rd15, %rd66;
	st.global.f32 	[%rd69], %f44;
$L__BB9_43:
	add.s32 	%r75, %r75, 2;
$L__BB9_44:
	and.b32  	%r56, %r42, 1;
	setp.eq.b32 	%p26, %r56, 1;
	not.pred 	%p27, %p26;
	@%p27 bra 	$L__BB9_59;
	shl.b32 	%r57, %r75, 7;
	add.s32 	%r41, %r57, %r4;
	setp.ge.s32 	%p28, %r41, %r2;
	@%p28 bra 	$L__BB9_59;
	mul.wide.s32 	%rd70, %r41, 4;
	add.s64 	%rd71, %rd13, %rd70;
	add.s64 	%rd72, %rd14, %rd70;
	ld.global.f32 	%f45, [%rd71];
	ld.global.f32 	%f46, [%rd72];
	fma.rn.f32 	%f47, %f2, %f45, %f46;
	add.s64 	%rd73, %rd15, %rd70;
	st.global.f32 	[%rd73], %f47;
	bra.uni 	$L__BB9_59;
$L__BB9_47:
	setp.lt.s32 	%p29, %r42, 1;
	@%p29 bra 	$L__BB9_59;
	setp.lt.u32 	%p30, %r42, 8;
	mov.b32 	%r73, 0;
	@%p30 bra 	$L__BB9_51;
	and.b32  	%r73, %r42, 2147483640;
	neg.s32 	%r70, %r73;
	mul.wide.u32 	%rd74, %r4, 4;
	add.s64 	%rd16, %rd1, %rd74;
	add.s64 	%rd75, %rd102, 1536;
	add.s64 	%rd18, %rd2, %rd75;
	add.s32 	%r69, %r4, 128;
	add.s64 	%rd19, %rd3, %rd75;
	add.s64 	%rd20, %rd1, %rd75;
$L__BB9_50:
	.pragma "nounroll";
	mul.wide.s32 	%rd76, %r69, 4;
	add.s64 	%rd77, %rd18, %rd76;
	add.s64 	%rd78, %rd19, %rd76;
	add.s64 	%rd79, %rd20, %rd76;
	cvta.to.global.u64 	%rd80, %rd26;
	mul.wide.u32 	%rd81, %r4, 4;
	add.s64 	%rd82, %rd80, %rd81;
	add.s64 	%rd83, %rd82, %rd102;
	cvta.to.global.u64 	%rd84, %rd28;
	add.s64 	%rd85, %rd84, %rd81;
	add.s64 	%rd86, %rd85, %rd102;
	ld.global.f32 	%f48, [%rd83];
	ld.global.f32 	%f49, [%rd86];
	fma.rn.f32 	%f50, %f2, %f48, %f49;
	add.s64 	%rd87, %rd16, %rd102;
	st.global.f32 	[%rd87], %f50;
	ld.global.f32 	%f51, [%rd77+-1536];
	ld.global.f32 	%f52, [%rd78+-1536];
	fma.rn.f32 	%f53, %f2, %f51, %f52;
	st.global.f32 	[%rd79+-1536], %f53;
	ld.global.f32 	%f54, [%rd77+-1024];
	ld.global.f32 	%f55, [%rd78+-1024];
	fma.rn.f32 	%f56, %f2, %f54, %f55;
	st.global.f32 	[%rd79+-1024], %f56;
	ld.global.f32 	%f57, [%rd77+-512];
	ld.global.f32 	%f58, [%rd78+-512];
	fma.rn.f32 	%f59, %f2, %f57, %f58;
	st.global.f32 	[%rd79+-512], %f59;
	ld.global.f32 	%f60, [%rd77];
	ld.global.f32 	%f61, [%rd78];
	fma.rn.f32 	%f62, %f2, %f60, %f61;
	st.global.f32 	[%rd79], %f62;
	ld.global.f32 	%f63, [%rd77+512];
	ld.global.f32 	%f64, [%rd78+512];
	fma.rn.f32 	%f65, %f2, %f63, %f64;
	st.global.f32 	[%rd79+512], %f65;
	ld.global.f32 	%f66, [%rd77+1024];
	ld.global.f32 	%f67, [%rd78+1024];
	fma.rn.f32 	%f68, %f2, %f66, %f67;
	st.global.f32 	[%rd79+1024], %f68;
	ld.global.f32 	%f69, [%rd77+1536];
	ld.global.f32 	%f70, [%rd78+1536];
	fma.rn.f32 	%f71, %f2, %f69, %f70;
	st.global.f32 	[%rd79+1536], %f71;
	add.s32 	%r70, %r70, 8;
	add.s64 	%rd102, %rd102, 4096;
	add.s32 	%r69, %r69, 1024;
	setp.eq.s32 	%p31, %r70, 0;
	@%p31 bra 	$L__BB9_51;
	bra.uni 	$L__BB9_50;
$L__BB9_51:
	and.b32  	%r23, %r42, 7;
	setp.eq.s32 	%p32, %r23, 0;
	@%p32 bra 	$L__BB9_59;
	and.b32  	%r24, %r42, 3;
	setp.lt.u32 	%p33, %r23, 4;
	@%p33 bra 	$L__BB9_54;
	shl.b32 	%r60, %r73, 7;
	add.s32 	%r61, %r60, %r4;
	mul.wide.s32 	%rd88, %r61, 4;
	add.s64 	%rd89, %rd13, %rd88;
	add.s64 	%rd90, %rd14, %rd88;
	ld.global.f32 	%f72, [%rd89];
	ld.global.f32 	%f73, [%rd90];
	fma.rn.f32 	%f74, %f2, %f72, %f73;
	add.s64 	%rd91, %rd15, %rd88;
	st.global.f32 	[%rd91], %f74;
	ld.global.f32 	%f75, [%rd89+512];
	ld.global.f32 	%f76, [%rd90+512];
	fma.rn.f32 	%f77, %f2, %f75, %f76;
	st.global.f32 	[%rd91+512], %f77;
	ld.global.f32 	%f78, [%rd89+1024];
	ld.global.f32 	%f79, [%rd90+1024];
	fma.rn.f32 	%f80, %f2, %f78, %f79;
	st.global.f32 	[%rd91+1024], %f80;
	ld.global.f32 	%f81, [%rd89+1536];
	ld.global.f32 	%f82, [%rd90+1536];
	fma.rn.f32 	%f83, %f2, %f81, %f82;
	st.global.f32 	[%rd91+1536], %f83;
	add.s32 	%r73, %r73, 4;
$L__BB9_54:
	setp.eq.s32 	%p34, %r24, 0;
	@%p34 bra 	$L__BB9_59;
	setp.eq.s32 	%p35, %r24, 1;
	@%p35 bra 	$L__BB9_57;
	shl.b32 	%r62, %r73, 7;
	add.s32 	%r63, %r62, %r4;
	mul.wide.s32 	%rd92, %r63, 4;
	add.s64 	%rd93, %rd13, %rd92;
	add.s64 	%rd94, %rd14, %rd92;
	ld.global.f32 	%f84, [%rd93];
	ld.global.f32 	%f85, [%rd94];
	fma.rn.f32 	%f86, %f2, %f84, %f85;
	add.s64 	%rd95, %rd15, %rd92;
	st.global.f32 	[%rd95], %f86;
	ld.global.f32 	%f87, [%rd93+512];
	ld.global.f32 	%f88, [%rd94+512];
	fma.rn.f32 	%f89, %f2, %f87, %f88;
	st.global.f32 	[%rd95+512], %f89;
	add.s32 	%r73, %r73, 2;
$L__BB9_57:
	and.b32  	%r64, %r42, 1;
	setp.eq.b32 	%p36, %r64, 1;
	not.pred 	%p37, %p36;
	@%p37 bra 	$L__BB9_59;
	shl.b32 	%r65, %r73, 7;
	add.s32 	%r66, %r65, %r4;
	mul.wide.s32 	%rd96, %r66, 4;
	add.s64 	%rd97, %rd13, %rd96;
	add.s64 	%rd98, %rd14, %rd96;
	ld.global.f32 	%f90, [%rd97];
	ld.global.f32 	%f91, [%rd98];
	fma.rn.f32 	%f92, %f2, %f90, %f91;
	add.s64 	%rd99, %rd15, %rd96;
	st.global.f32 	[%rd99], %f92;
$L__BB9_59:
	ret;

}
	// .globl	_ZN3cub18CUB_300001_SM_10006detail9transform16transform_kernelINS2_10policy_hubILb0EN4cuda3std3__45tupleIJN6thrust24THRUST_300001_SM_1000_NS6detail15normal_iteratorINSA_10device_ptrIfEEEESF_EEEE10policy1000EiNS7_10multipliesIfEESF_JPfSL_EEEvT0_iT1_T2_DpNS2_10kernel_argIT3_EE
.visible .entry _ZN3cub18CUB_300001_SM_10006detail9transform16transform_kernelINS2_10policy_hubILb0EN4cuda3std3__45tupleIJN6thrust24THRUST_300001_SM_1000_NS6detail15normal_iteratorINSA_10device_ptrIfEEEESF_EEEE10policy1000EiNS7_10multipliesIfEESF_JPfSL_EEEvT0_iT1_T2_DpNS2_10kernel_argIT3_EE(
	.param .u32 _ZN3cub18CUB_300001_SM_10006detail9transform16transform_kernelINS2_10policy_hubILb0EN4cuda3std3__45tupleIJN6thrust24THRUST_300001_SM_1000_NS6detail15normal_iteratorINSA_10device_ptrIfEEEESF_EEEE10policy1000EiNS7_10multipliesIfEESF_JPfSL_EEEvT0_iT1_T2_DpNS2_10kernel_argIT3_EE_param_0,
	.param .u32 _ZN3cub18CUB_300001_SM_10006detail9transform16transform_kernelINS2_10policy_hubILb0EN4cuda3std3__45tupleIJN6thrust24THRUST_300001_SM_1000_NS6detail15normal_iteratorINSA_10device_ptrIfEEEESF_EEEE10policy1000EiNS7_10multipliesIfEESF_JPfSL_EEEvT0_iT1_T2_DpNS2_10kernel_argIT3_EE_param_1,
	.param .align 1 .b8 _ZN3cub18CUB_300001_SM_10006detail9transform16transform_kernelINS2_10policy_hubILb0EN4cuda3std3__45tupleIJN6thrust24THRUST_300001_SM_1000_NS6detail15normal_iteratorINSA_10device_ptrIfEEEESF_EEEE10policy1000EiNS7_10multipliesIfEESF_JPfSL_EEEvT0_iT1_T2_DpNS2_10kernel_argIT3_EE_param_2[1],
	.param .align 8 .b8 _ZN3cub18CUB_300001_SM_10006detail9transform16transform_kernelINS2_10policy_hubILb0EN4cuda3std3__45tupleIJN6thrust24THRUST_300001_SM_1000_NS6detail15normal_iteratorINSA_10device_ptrIfEEEESF_EEEE10policy1000EiNS7_10multipliesIfEESF_JPfSL_EEEvT0_iT1_T2_DpNS2_10kernel_argIT3_EE_param_3[8],
	.param .align 8 .b8 _ZN3cub18CUB_300001_SM_10006detail9transform16transform_kernelINS2_10policy_hubILb0EN4cuda3std3__45tupleIJN6thrust24THRUST_300001_SM_1000_NS6detail15normal_iteratorINSA_10device_ptrIfEEEESF_EEEE10policy1000EiNS7_10multipliesIfEESF_JPfSL_EEEvT0_iT1_T2_DpNS2_10kernel_argIT3_EE_param_4[16],
	.param .align 8 .b8 _ZN3cub18CUB_300001_SM_10006detail9transform16transform_kernelINS2_10policy_hubILb0EN4cuda3std3__45tupleIJN6thrust24THRUST_300001_SM_1000_NS6detail15normal_iteratorINSA_10device_ptrIfEEEESF_EEEE10policy1000EiNS7_10multipliesIfEESF_JPfSL_EEEvT0_iT1_T2_DpNS2_10kernel_argIT3_EE_param_5[16]
)
.maxntid 128
{
	.reg .pred 	%p<28>;
	.reg .b32 	%r<188>;
	.reg .b32 	%f<7>;
	.reg .b64 	%rd<143>;
	// demoted variable
	.shared .align 8 .u64 _ZZN3cub18CUB_300001_SM_10006detail9transform23transform_kernel_ublkcpINS2_19async_copy_policy_tILi128EEEiN4cuda3std3__410multipliesIfEEN6thrust24THRUST_300001_SM_1000_NS6detail15normal_iteratorINSC_10device_ptrIfEEEEJffEEEvT0_iT1_T2_DpNS2_16aligned_base_ptrIT3_EEE3bar;
	ld.param.u64 	%rd66, [_ZN3cub18CUB_300001_SM_10006detail9transform16transform_kernelINS2_10policy_hubILb0EN4cuda3std3__45tupleIJN6thrust24THRUST_300001_SM_1000_NS6detail15normal_iteratorINSA_10device_ptrIfEEEESF_EEEE10policy1000EiNS7_10multipliesIfEESF_JPfSL_EEEvT0_iT1_T2_DpNS2_10kernel_argIT3_EE_param_5];
	ld.param.u64 	%rd64, [_ZN3cub18CUB_300001_SM_10006detail9transform16transform_kernelINS2_10policy_hubILb0EN4cuda3std3__45tupleIJN6thrust24THRUST_300001_SM_1000_NS6detail15normal_iteratorINSA_10device_ptrIfEEEESF_EEEE10policy1000EiNS7_10multipliesIfEESF_JPfSL_EEEvT0_iT1_T2_DpNS2_10kernel_argIT3_EE_param_4];
	ld.param.u32 	%r71, [_ZN3cub18CUB_300001_SM_10006detail9transform16transform_kernelINS2_10policy_hubILb0EN4cuda3std3__45tupleIJN6thrust24THRUST_300001_SM_1000_NS6detail15normal_iteratorINSA_10device_ptrIfEEEESF_EEEE10policy1000EiNS7_10multipliesIfEESF_JPfSL_EEEvT0_iT1_T2_DpNS2_10kernel_argIT3_EE_param_0];
	ld.param.u64 	%rd67, [_ZN3cub18CUB_300001_SM_10006detail9transform16transform_kernelINS2_10policy_hubILb0EN4cuda3std3__45tupleIJN6thrust24THRUST_300001_SM_1000_NS6detail15normal_iteratorINSA_10device_ptrIfEEEESF_EEEE10policy1000EiNS7_10multipliesIfEESF_JPfSL_EEEvT0_iT1_T2_DpNS2_10kernel_argIT3_EE_param_5+8];
	ld.param.u64 	%rd65, [_ZN3cub18CUB_300001_SM_10006detail9transform16transform_kernelINS2_10policy_hubILb0EN4cuda3std3__45tupleIJN6thrust24THRUST_300001_SM_1000_NS6detail15normal_iteratorINSA_10device_ptrIfEEEESF_EEEE10policy1000EiNS7_10multipliesIfEESF_JPfSL_EEEvT0_iT1_T2_DpNS2_10kernel_argIT3_EE_param_4+8];
	ld.param.u64 	%rd68, [_ZN3cub18CUB_300001_SM_10006detail9transform16transform_kernelINS2_10policy_hubILb0EN4cuda3std3__45tupleIJN6thrust24THRUST_300001_SM_1000_NS6detail15normal_iteratorINSA_10device_ptrIfEEEESF_EEEE10policy1000EiNS7_10multipliesIfEESF_JPfSL_EEEvT0_iT1_T2_DpNS2_10kernel_argIT3_EE_param_3];
	ld.param.u32 	%r70, [_ZN3cub18CUB_300001_SM_10006detail9transform16transform_kernelINS2_10policy_hubILb0EN4cuda3std3__45tupleIJN6thrust24THRUST_300001_SM_1000_NS6detail15normal_iteratorINSA_10device_ptrIfEEEESF_EEEE10policy1000EiNS7_10multipliesIfEESF_JPfSL_EEEvT0_iT1_T2_DpNS2_10kernel_argIT3_EE_param_1];
	cvta.to.global.u64 	%rd1, %rd68;
	cvt.u32.u64 	%r1, %rd65;
	cvt.u32.u64 	%r2, %rd67;
	shl.b32 	%r3, %r70, 7;
	mov.u32 	%r72, %ctaid.x;
	mul.lo.s32 	%r4, %r3, %r72;
	sub.s32 	%r5, %r71, %r4;
	min.s32 	%r6, %r3, %r5;
	setp.eq.s32 	%p1, %r72, 0;
	add.s32 	%r74, %r72, 2;
	mov.u32 	%r75, %nctaid.x;
	setp.ge.u32 	%p2, %r74, %r75;
	shl.b32 	%r7, %r70, 9;
	or.pred  	%p3, %p1, %p2;
	@%p3 bra 	$L__BB10_5;
	mov.b32 	%r139, -1;
	// begin inline asm
	{
	 .reg .pred P_OUT; 
	elect.sync _|P_OUT, %r139;
	selp.b32 %r138, 1, 0, P_OUT; 
}
	// end inline asm
	mov.u32 	%r140, %tid.x;
	setp.gt.u32 	%p18, %r140, 31;
	setp.eq.s32 	%p19, %r138, 0;
	or.pred  	%p20, %p18, %p19;
	@%p20 bra 	$L__BB10_3;
	mov.u32 	%r141, _ZZN3cub18CUB_300001_SM_10006detail9transform23transform_kernel_ublkcpINS2_19async_copy_policy_tILi128EEEiN4cuda3std3__410multipliesIfEEN6thrust24THRUST_300001_SM_1000_NS6detail15normal_iteratorINSC_10device_ptrIfEEEEJffEEEvT0_iT1_T2_DpNS2_16aligned_base_ptrIT3_EEE3bar;
	mov.b32 	%r142, 1;
	// begin inline asm
	mbarrier.init.shared.b64 [%r141], %r142;
	// end inline asm
	// begin inline asm
	fence.proxy.async.shared::cta; // 6.
	// end inline asm
	mul.wide.s32 	%rd120, %r4, 4;
	add.s32 	%r151, %r7, 15;
	add.s32 	%r152, %r151, %r1;
	and.b32  	%r144, %r152, -16;
	cvta.to.global.u64 	%rd121, %rd64;
	add.s64 	%rd117, %rd121, %rd120;
	mov.u32 	%r143, _ZN3cub18CUB_300001_SM_10006detail9transform4smemE;
	// begin inline asm
	cp.async.bulk.shared::cluster.global.mbarrier::complete_tx::bytes [%r143], [%rd117], %r144, [%r141];
	// end inline asm
	add.s32 	%r153, %r151, %r2;
	and.b32  	%r147, %r153, -16;
	add.s32 	%r154, %r143, %r7;
	add.s32 	%r146, %r154, 128;
	cvta.to.global.u64 	%rd122, %rd66;
	add.s64 	%rd118, %rd122, %rd120;
	// begin inline asm
	cp.async.bulk.shared::cluster.global.mbarrier::complete_tx::bytes [%r146], [%rd118], %r147, [%r141];
	// end inline asm
	add.s32 	%r150, %r147, %r144;
	// begin inline asm
	mbarrier.arrive.expect_tx.release.cta.shared::cta.b64 %rd119, [%r141], %r150; // 8. 
	// end inline asm
$L__BB10_3:
	bar.sync 	0;
	mov.u32 	%r156, _ZZN3cub18CUB_300001_SM_10006detail9transform23transform_kernel_ublkcpINS2_19async_copy_policy_tILi128EEEiN4cuda3std3__410multipliesIfEEN6thrust24THRUST_300001_SM_1000_NS6detail15normal_iteratorINSC_10device_ptrIfEEEEJffEEEvT0_iT1_T2_DpNS2_16aligned_base_ptrIT3_EEE3bar;
$L__BB10_4:
	mov.b32 	%r157, 0;
	// begin inline asm
	{
	 .reg .pred P_OUT; 
	mbarrier.try_wait.parity.shared::cta.b64  P_OUT, [%r156], %r157;                                // 7a. 
	selp.b32 %r155, 1, 0, P_OUT; 
}
	// end inline asm
	setp.eq.s32 	%p21, %r155, 0;
	@%p21 bra 	$L__BB10_4;
	bra.uni 	$L__BB10_26;
$L__BB10_5:
	cvt.s64.s32 	%rd4, %r1;
	cvt.s64.s32 	%rd5, %r4;
	shl.b32 	%r77, %r6, 2;
	cvt.s64.s32 	%rd69, %r77;
	shr.u64 	%rd6, %rd69, 2;
	mov.u32 	%r8, %ntid.x;
	mov.u32 	%r9, %ntid.y;
	mul.lo.s32 	%r78, %r8, %r9;
	mov.u32 	%r10, %ntid.z;
	mul.lo.s32 	%r11, %r78, %r10;
	mov.u32 	%r79, %tid.x;
	mov.u32 	%r80, %tid.y;
	mov.u32 	%r81, %tid.z;
	mad.lo.s32 	%r82, %r81, %r9, %r80;
	mad.lo.s32 	%r83, %r82, %r8, %r79;
	cvt.u64.u32 	%rd140, %r83;
	setp.le.u64 	%p4, %rd6, %rd140;
	@%p4 bra 	$L__BB10_15;
	cvt.u32.u64 	%r84, %rd140;
	cvt.u64.u32 	%rd8, %r11;
	add.s32 	%r85, %r84, %r11;
	cvt.u64.u32 	%rd70, %r85;
	max.u64 	%rd71, %rd6, %rd70;
	setp.gt.u64 	%p5, %rd6, %rd70;
	selp.u64 	%rd9, 1, 0, %p5;
	add.s64 	%rd72, %rd9, %rd70;
	sub.s64 	%rd10, %rd71, %rd72;
	and.b64  	%rd73, %rd10, -4294967296;
	setp.ne.s64 	%p6, %rd73, 0;
	@%p6 bra 	$L__BB10_8;
	cvt.u32.u64 	%r86, %rd8;
	cvt.u32.u64 	%r87, %rd10;
	div.u32 	%r88, %r87, %r86;
	cvt.u64.u32 	%rd129, %r88;
	bra.uni 	$L__BB10_9;
$L__BB10_8:
	div.u64 	%rd129, %rd10, %rd8;
$L__BB10_9:
	add.s64 	%rd14, %rd129, %rd9;
	and.b64  	%rd74, %rd14, 3;
	setp.eq.s64 	%p7, %rd74, 3;
	mov.u64 	%rd133, %rd140;
	@%p7 bra 	$L__BB10_12;
	shl.b64 	%rd75, %rd140, 2;
	shl.b64 	%rd76, %rd5, 2;
	add.s64 	%rd77, %rd75, %rd76;
	add.s64 	%rd78, %rd77, %rd4;
	add.s64 	%rd131, %rd64, %rd78;
	mov.u32 	%r90, _ZN3cub18CUB_300001_SM_10006detail9transform4smemE;
	add.s32 	%r91, %r1, %r90;
	shl.b32 	%r92, %r84, 2;
	add.s32 	%r170, %r91, %r92;
	mul.lo.s32 	%r93, %r10, %r9;
	mul.lo.s32 	%r94, %r93, %r8;
	shl.b32 	%r13, %r94, 2;
	add.s64 	%rd79, %rd14, 1;
	and.b64  	%rd80, %rd79, 3;
	neg.s64 	%rd130, %rd80;
	mov.u64 	%rd133, %rd140;
$L__BB10_11:
	.pragma "nounroll";
	// begin inline asm
	cp.async.ca.shared.global [%r170], [%rd131], 4, 4;
	// end inline asm
	add.s64 	%rd133, %rd133, %rd8;
	shl.b64 	%rd82, %rd8, 2;
	add.s64 	%rd131, %rd131, %rd82;
	add.s32 	%r170, %r170, %r13;
	add.s64 	%rd130, %rd130, 1;
	setp.ne.s64 	%p8, %rd130, 0;
	@%p8 bra 	$L__BB10_11;
$L__BB10_12:
	setp.lt.u64 	%p9, %rd14, 3;
	@%p9 bra 	$L__BB10_15;
	shl.b64 	%rd24, %rd8, 2;
	shl.b64 	%rd83, %rd133, 2;
	shl.b64 	%rd84, %rd5, 2;
	add.s64 	%rd25, %rd83, %rd84;
	shl.b64 	%rd85, %rd8, 3;
	add.s64 	%rd26, %rd25, %rd85;
	add.s64 	%rd86, %rd133, %rd5;
	shl.b64 	%rd87, %rd86, 2;
	mad.lo.s64 	%rd27, %rd8, 12, %rd87;
	cvt.u32.u64 	%r96, %rd65;
	mov.u32 	%r97, _ZN3cub18CUB_300001_SM_10006detail9transform4smemE;
	add.s32 	%r98, %r96, %r97;
	mul.lo.s32 	%r99, %r10, %r9;
	mul.lo.s32 	%r100, %r99, %r8;
	shl.b32 	%r101, %r100, 2;
	cvt.u32.u64 	%r102, %rd133;
	shl.b32 	%r103, %r102, 2;
	add.s32 	%r171, %r98, %r103;
	add.s32 	%r174, %r171, %r101;
	shl.b32 	%r104, %r100, 3;
	add.s32 	%r173, %r171, %r104;
	mad.lo.s32 	%r172, %r100, 12, %r171;
	cvt.s64.s32 	%rd88, %rd65;
	add.s64 	%rd134, %rd64, %rd88;
$L__BB10_14:
	add.s64 	%rd89, %rd134, %rd25;
	// begin inline asm
	cp.async.ca.shared.global [%r171], [%rd89], 4, 4;
	// end inline asm
	add.s64 	%rd93, %rd25, %rd24;
	add.s64 	%rd90, %rd134, %rd93;
	// begin inline asm
	cp.async.ca.shared.global [%r174], [%rd90], 4, 4;
	// end inline asm
	add.s64 	%rd91, %rd134, %rd26;
	// begin inline asm
	cp.async.ca.shared.global [%r173], [%rd91], 4, 4;
	// end inline asm
	add.s64 	%rd92, %rd134, %rd27;
	// begin inline asm
	cp.async.ca.shared.global [%r172], [%rd92], 4, 4;
	// end inline asm
	add.s64 	%rd133, %rd133, %rd24;
	mul.wide.u32 	%rd94, %r11, 16;
	add.s64 	%rd134, %rd134, %rd94;
	mul.lo.s32 	%r109, %r10, %r9;
	mul.lo.s32 	%r110, %r109, %r8;
	shl.b32 	%r111, %r110, 4;
	add.s32 	%r174, %r174, %r111;
	add.s32 	%r173, %r173, %r111;
	add.s32 	%r172, %r172, %r111;
	add.s32 	%r171, %r171, %r111;
	setp.lt.u64 	%p10, %rd133, %rd6;
	@%p10 bra 	$L__BB10_14;
$L__BB10_15:
	setp.le.u64 	%p11, %rd6, %rd140;
	// begin inline asm
	cp.async.commit_group;
	// end inline asm
	cvt.s64.s32 	%rd33, %r2;
	@%p11 bra 	$L__BB10_25;
	cvt.u32.u64 	%r112, %rd140;
	cvt.u64.u32 	%rd34, %r11;
	add.s32 	%r113, %r112, %r11;
	cvt.u64.u32 	%rd95, %r113;
	max.u64 	%rd96, %rd6, %rd95;
	setp.gt.u64 	%p12, %rd6, %rd95;
	selp.u64 	%rd35, 1, 0, %p12;
	add.s64 	%rd97, %rd35, %rd95;
	sub.s64 	%rd36, %rd96, %rd97;
	and.b64  	%rd98, %rd36, -4294967296;
	setp.ne.s64 	%p13, %rd98, 0;
	@%p13 bra 	$L__BB10_18;
	cvt.u32.u64 	%r114, %rd34;
	cvt.u32.u64 	%r115, %rd36;
	div.u32 	%r116, %r115, %r114;
	cvt.u64.u32 	%rd136, %r116;
	bra.uni 	$L__BB10_19;
$L__BB10_18:
	div.u64 	%rd136, %rd36, %rd34;
$L__BB10_19:
	add.s64 	%rd40, %rd136, %rd35;
	and.b64  	%rd99, %rd40, 3;
	setp.eq.s64 	%p14, %rd99, 3;
	@%p14 bra 	$L__BB10_22;
	shl.b64 	%rd100, %rd140, 2;
	shl.b64 	%rd101, %rd5, 2;
	add.s64 	%rd102, %rd100, %rd101;
	add.s64 	%rd103, %rd102, %rd33;
	add.s64 	%rd138, %rd66, %rd103;
	shl.b64 	%rd42, %rd34, 2;
	mov.u32 	%r118, _ZN3cub18CUB_300001_SM_10006detail9transform4smemE;
	add.s32 	%r119, %r2, %r118;
	add.s32 	%r120, %r119, %r7;
	shl.b32 	%r121, %r112, 2;
	add.s32 	%r175, %r120, %r121;
	mul.lo.s32 	%r122, %r10, %r9;
	mul.lo.s32 	%r123, %r122, %r8;
	shl.b32 	%r29, %r123, 2;
	add.s64 	%rd104, %rd40, 1;
	and.b64  	%rd105, %rd104, 3;
	neg.s64 	%rd137, %rd105;
$L__BB10_21:
	.pragma "nounroll";
	add.s32 	%r124, %r175, 128;
	// begin inline asm
	cp.async.ca.shared.global [%r124], [%rd138], 4, 4;
	// end inline asm
	add.s64 	%rd140, %rd140, %rd34;
	add.s64 	%rd138, %rd138, %rd42;
	add.s32 	%r175, %r175, %r29;
	add.s64 	%rd137, %rd137, 1;
	setp.ne.s64 	%p15, %rd137, 0;
	@%p15 bra 	$L__BB10_21;
$L__BB10_22:
	setp.lt.u64 	%p16, %rd40, 3;
	@%p16 bra 	$L__BB10_25;
	shl.b64 	%rd51, %rd34, 2;
	shl.b64 	%rd107, %rd140, 2;
	shl.b64 	%rd108, %rd5, 2;
	add.s64 	%rd52, %rd107, %rd108;
	add.s64 	%rd53, %rd52, %rd51;
	shl.b64 	%rd54, %rd34, 4;
	shl.b64 	%rd109, %rd34, 3;
	add.s64 	%rd55, %rd52, %rd109;
	add.s64 	%rd110, %rd140, %rd5;
	shl.b64 	%rd111, %rd110, 2;
	mad.lo.s64 	%rd56, %rd34, 12, %rd111;
	mov.u32 	%r125, _ZN3cub18CUB_300001_SM_10006detail9transform4smemE;
	add.s32 	%r126, %r2, %r125;
	mul.lo.s32 	%r127, %r10, %r9;
	mul.lo.s32 	%r128, %r127, %r8;
	shl.b32 	%r129, %r128, 2;
	cvt.u32.u64 	%r130, %rd140;
	shl.b32 	%r131, %r130, 2;
	add.s32 	%r132, %r126, %r7;
	add.s32 	%r176, %r132, %r131;
	add.s32 	%r179, %r176, %r129;
	shl.b32 	%r33, %r128, 4;
	shl.b32 	%r133, %r128, 3;
	add.s32 	%r178, %r176, %r133;
	mad.lo.s32 	%r177, %r128, 12, %r176;
	add.s64 	%rd141, %rd66, %rd33;
$L__BB10_24:
	add.s64 	%rd113, %rd141, %rd52;
	add.s32 	%r134, %r176, 128;
	// begin inline asm
	cp.async.ca.shared.global [%r134], [%rd113], 4, 4;
	// end inline asm
	add.s64 	%rd114, %rd141, %rd53;
	add.s32 	%r135, %r179, 128;
	// begin inline asm
	cp.async.ca.shared.global [%r135], [%rd114], 4, 4;
	// end inline asm
	add.s64 	%rd115, %rd141, %rd55;
	add.s32 	%r136, %r178, 128;
	// begin inline asm
	cp.async.ca.shared.global [%r136], [%rd115], 4, 4;
	// end inline asm
	add.s64 	%rd116, %rd141, %rd56;
	add.s32 	%r137, %r177, 128;
	// begin inline asm
	cp.async.ca.shared.global [%r137], [%rd116], 4, 4;
	// end inline asm
	add.s64 	%rd140, %rd140, %rd51;
	add.s64 	%rd141, %rd141, %rd54;
	add.s32 	%r179, %r179, %r33;
	add.s32 	%r178, %r178, %r33;
	add.s32 	%r177, %r177, %r33;
	add.s32 	%r176, %r176, %r33;
	setp.lt.u64 	%p17, %rd140, %rd6;
	@%p17 bra 	$L__BB10_24;
$L__BB10_25:
	// begin inline asm
	cp.async.commit_group;
	// end inline asm
	// begin inline asm
	cp.async.wait_group 0;
	// end inline asm
	barrier.sync 	0;
$L__BB10_26:
	cvt.u32.u64 	%r45, %rd65;
	setp.gt.s32 	%p22, %r3, %r5;
	@%p22 bra 	$L__BB10_30;
	setp.lt.s32 	%p23, %r70, 1;
	@%p23 bra 	$L__BB10_35;
	mov.u32 	%r180, %tid.x;
	neg.s32 	%r183, %r70;
	add.s32 	%r158, %r2, %r7;
	shl.b32 	%r159, %r180, 2;
	add.s32 	%r160, %r158, %r159;
	mov.u32 	%r161, _ZN3cub18CUB_300001_SM_10006detail9transform4smemE;
	add.s32 	%r162, %r160, %r161;
	add.s32 	%r182, %r162, 128;
	add.s32 	%r163, %r45, %r159;
	add.s32 	%r181, %r161, %r163;
	mul.wide.s32 	%rd123, %r4, 4;
	add.s64 	%rd62, %rd1, %rd123;
$L__BB10_29:
	.pragma "nounroll";
	mul.wide.s32 	%rd124, %r180, 4;
	add.s64 	%rd125, %rd62, %rd124;
	ld.shared.f32 	%f1, [%r181];
	ld.shared.f32 	%f2, [%r182];
	mul.f32 	%f3, %f1, %f2;
	st.global.f32 	[%rd125], %f3;
	add.s32 	%r183, %r183, 1;
	setp.eq.s32 	%p24, %r183, 0;
	add.s32 	%r182, %r182, 512;
	add.s32 	%r181, %r181, 512;
	add.s32 	%r180, %r180, 128;
	@%p24 bra 	$L__BB10_35;
	bra.uni 	$L__BB10_29;
$L__BB10_30:
	setp.lt.s32 	%p25, %r70, 1;
	@%p25 bra 	$L__BB10_35;
	mov.u32 	%r184, %tid.x;
	neg.s32 	%r187, %r70;
	add.s32 	%r164, %r2, %r7;
	shl.b32 	%r165, %r184, 2;
	add.s32 	%r166, %r164, %r165;
	mov.u32 	%r167, _ZN3cub18CUB_300001_SM_10006detail9transform4smemE;
	add.s32 	%r168, %r166, %r167;
	add.s32 	%r186, %r168, 128;
	add.s32 	%r169, %r45, %r165;
	add.s32 	%r185, %r167, %r169;
	mul.wide.s32 	%rd126, %r4, 4;
	add.s64 	%rd63, %rd1, %rd126;
$L__BB10_32:
	.pragma "nounroll";
	setp.ge.s32 	%p26, %r184, %r6;
	@%p26 bra 	$L__BB10_34;
	ld.shared.f32 	%f4, [%r185];
	ld.shared.f32 	%f5, [%r186];
	mul.f32 	%f6, %f4, %f5;
	mul.wide.s32 	%rd127, %r184, 4;
	add.s64 	%rd128, %rd63, %rd127;
	st.global.f32 	[%rd128], %f6;
$L__BB10_34:
	add.s32 	%r187, %r187, 1;
	setp.ne.s32 	%p27, %r187, 0;
	add.s32 	%r186, %r186, 512;
	add.s32 	%r185, %r185, 512;
	add.s32 	%r184, %r184, 128;
	@%p27 bra 	$L__BB10_32;
$L__BB10_35:
	ret;

}
	// .globl	_ZN3cub18CUB_300001_SM_10006detail9transform16transform_kernelINS2_10policy_hubILb0EN4cuda3std3__45tupleIJN6thrust24THRUST_300001_SM_1000_NS6detail15normal_iteratorINSA_10device_ptrIfEEEESF_EEEE10policy1000ElNS7_10multipliesIfEESF_JPfSL_EEEvT0_iT1_T2_DpNS2_10kernel_argIT3_EE
.visible .entry _ZN3cub18CUB_300001_SM_10006detail9transform16transform_kernelINS2_10policy_hubILb0EN4cuda3std3__45tupleIJN6thrust24THRUST_300001_SM_1000_NS6detail15normal_iteratorINSA_10device_ptrIfEEEESF_EEEE10policy1000ElNS7_10multipliesIfEESF_JPfSL_EEEvT0_iT1_T2_DpNS2_10kernel_argIT3_EE(
	.param .u64 _ZN3cub18CUB_300001_SM_10006detail9transform16transform_kernelINS2_10policy_hubILb0EN4cuda3std3__45tupleIJN6thrust24THRUST_300001_SM_1000_NS6detail15normal_iteratorINSA_10device_ptrIfEEEESF_EEEE10policy1000ElNS7_10multipliesIfEESF_JPfSL_EEEvT0_iT1_T2_DpNS2_10kernel_argIT3_EE_param_0,
	.param .u32 _ZN3cub18CUB_300001_SM_10006detail9transform16transform_kernelINS2_10policy_hubILb0EN4cuda3std3__45tupleIJN6thrust24THRUST_300001_SM_1000_NS6detail15normal_iteratorINSA_10device_ptrIfEEEESF_EEEE10policy1000ElNS7_10multipliesIfEESF_JPfSL_EEEvT0_iT1_T2_DpNS2_10kernel_argIT3_EE_param_1,
	.param .align 1 .b8 _ZN3cub18CUB_300001_SM_10006detail9transform16transform_kernelINS2_10policy_hubILb0EN4cuda3std3__45tupleIJN6thrust24THRUST_300001_SM_1000_NS6detail15normal_iteratorINSA_10device_ptrIfEEEESF_EEEE10policy1000ElNS7_10multipliesIfEESF_JPfSL_EEEvT0_iT1_T2_DpNS2_10kernel_argIT3_EE_param_2[1],
	.param .align 8 .b8 _ZN3cub18CUB_300001_SM_10006detail9transform16transform_kernelINS2_10policy_hubILb0EN4cuda3std3__45tupleIJN6thrust24THRUST_300001_SM_1000_NS6detail15normal_iteratorINSA_10device_ptrIfEEEESF_EEEE10policy1000ElNS7_10multipliesIfEESF_JPfSL_EEEvT0_iT1_T2_DpNS2_10kernel_argIT3_EE_param_3[8],
	.param .align 8 .b8 _ZN3cub18CUB_300001_SM_10006detail9transform16transform_kernelINS2_10policy_hubILb0EN4cuda3std3__45tupleIJN6thrust24THRUST_300001_SM_1000_NS6detail15normal_iteratorINSA_10device_ptrIfEEEESF_EEEE10policy1000ElNS7_10multipliesIfEESF_JPfSL_EEEvT0_iT1_T2_DpNS2_10kernel_argIT3_EE_param_4[16],
	.param .align 8 .b8 _ZN3cub18CUB_300001_SM_10006detail9transform16transform_kernelINS2_10policy_hubILb0EN4cuda3std3__45tupleIJN6thrust24THRUST_300001_SM_1000_NS6detail15normal_iteratorINSA_10device_ptrIfEEEESF_EEEE10policy1000ElNS7_10multipliesIfEESF_JPfSL_EEEvT0_iT1_T2_DpNS2_10kernel_argIT3_EE_param_5[16]
)
.maxntid 128
{
	.reg .pred 	%p<28>;
	.reg .b32 	%r<181>;
	.reg .b32 	%f<7>;
	.reg .b64 	%rd<147>;
	// demoted variable
	.shared .align 8 .u64 _ZZN3cub18CUB_300001_SM_10006detail9transform23transform_kernel_ublkcpINS2_19async_copy_policy_tILi128EEElN4cuda3std3__410multipliesIfEEN6thrust24THRUST_300001_SM_1000_NS6detail15normal_iteratorINSC_10device_ptrIfEEEEJffEEEvT0_iT1_T2_DpNS2_16aligned_base_ptrIT3_EEE3bar;
	ld.param.u64 	%rd68, [_ZN3cub18CUB_300001_SM_10006detail9transform16transform_kernelINS2_10policy_hubILb0EN4cuda3std3__45tupleIJN6thrust24THRUST_300001_SM_1000_NS6detail15normal_iteratorINSA_10device_ptrIfEEEESF_EEEE10policy1000ElNS7_10multipliesIfEESF_JPfSL_EEEvT0_iT1_T2_DpNS2_10kernel_argIT3_EE_param_5];
	ld.param.u64 	%rd66, [_ZN3cub18CUB_300001_SM_10006detail9transform16transform_kernelINS2_10policy_hubILb0EN4cuda3std3__45tupleIJN6thrust24THRUST_300001_SM_1000_NS6detail15normal_iteratorINSA_10device_ptrIfEEEESF_EEEE10policy1000ElNS7_10multipliesIfEESF_JPfSL_EEEvT0_iT1_T2_DpNS2_10kernel_argIT3_EE_param_4];
	ld.param.u64 	%rd70, [_ZN3cub18CUB_300001_SM_10006detail9transform16transform_kernelINS2_10policy_hubILb0EN4cuda3std3__45tupleIJN6thrust24THRUST_300001_SM_1000_NS6detail15normal_iteratorINSA_10device_ptrIfEEEESF_EEEE10policy1000ElNS7_10multipliesIfEESF_JPfSL_EEEvT0_iT1_T2_DpNS2_10kernel_argIT3_EE_param_0];
	ld.param.u64 	%rd69, [_ZN3cub18CUB_300001_SM_10006detail9transform16transform_kernelINS2_10policy_hubILb0EN4cuda3std3__45tupleIJN6thrust24THRUST_300001_SM_1000_NS6detail15normal_iteratorINSA_10device_ptrIfEEEESF_EEEE10policy1000ElNS7_10multipliesIfEESF_JPfSL_EEEvT0_iT1_T2_DpNS2_10kernel_argIT3_EE_param_5+8];
	ld.param.u64 	%rd67, [_ZN3cub18CUB_300001_SM_10006detail9transform16transform_kernelINS2_10policy_hubILb0EN4cuda3std3__45tupleIJN6thrust24THRUST_300001_SM_1000_NS6detail15normal_iteratorINSA_10device_ptrIfEEEESF_EEEE10policy1000ElNS7_10multipliesIfEESF_JPfSL_EEEvT0_iT1_T2_DpNS2_10kernel_argIT3_EE_param_4+8];
	ld.param.u64 	%rd71, [_ZN3cub18CUB_300001_SM_10006detail9transform16transform_kernelINS2_10policy_hubILb0EN4cuda3std3__45tupleIJN6thrust24THRUST_300001_SM_1000_NS6detail15normal_iteratorINSA_10device_ptrIfEEEESF_EEEE10policy1000ElNS7_10multipliesIfEESF_JPfSL_EEEvT0_iT1_T2_DpNS2_10kernel_argIT3_EE_param_3];
	ld.param.u32 	%r68, [_ZN3cub18CUB_300001_SM_10006detail9transform16transform_kernelINS2_10policy_hubILb0EN4cuda3std3__45tupleIJN6thrust24THRUST_300001_SM_1000_NS6detail15normal_iteratorINSA_10device_ptrIfEEEESF_EEEE10policy1000ElNS7_10multipliesIfEESF_JPfSL_EEEvT0_iT1_T2_DpNS2_10kernel_argIT3_EE_param_1];
	cvta.to.global.u64 	%rd1, %rd71;
	cvt.u32.u64 	%r1, %rd67;
	cvt.u32.u64 	%r2, %rd69;
	shl.b32 	%r3, %r68, 7;
	mov.u32 	%r69, %ctaid.x;
	cvt.u64.u32 	%rd72, %r69;
	cvt.s64.s32 	%rd73, %r3;
	mul.lo.s64 	%rd4, %rd73, %rd72;
	sub.s64 	%rd74, %rd70, %rd4;
	min.s64 	%rd75, %rd74, %rd73;
	cvt.u32.u64 	%r4, %rd75;
	setp.eq.s32 	%p1, %r69, 0;
	add.s32 	%r71, %r69, 2;
	mov.u32 	%r72, %nctaid.x;
	setp.ge.u32 	%p2, %r71, %r72;
	shl.b32 	%r5, %r68, 9;
	or.pred  	%p3, %p1, %p2;
	@%p3 bra 	$L__BB11_5;
	mov.b32 	%r132, -1;
	// begin inline asm
	{
	 .reg .pred P_OUT; 
	elect.sync _|P_OUT, %r132;
	selp.b32 %r131, 1, 0, P_OUT; 
}
	// end inline asm
	mov.u32 	%r133, %tid.x;
	setp.gt.u32 	%p18, %r133, 31;
	setp.eq.s32 	%p19, %r131, 0;
	or.pred  	%p20, %p18, %p19;
	@%p20 bra 	$L__BB11_3;
	mov.u32 	%r134, _ZZN3cub18CUB_300001_SM_10006detail9transform23transform_kernel_ublkcpINS2_19async_copy_policy_tILi128EEElN4cuda3std3__410multipliesIfEEN6thrust24THRUST_300001_SM_1000_NS6detail15normal_iteratorINSC_10device_ptrIfEEEEJffEEEvT0_iT1_T2_DpNS2_16aligned_base_ptrIT3_EEE3bar;
	mov.b32 	%r135, 1;
	// begin inline asm
	mbarrier.init.shared.b64 [%r134], %r135;
	// end inline asm
	// begin inline asm
	fence.proxy.async.shared::cta; // 6.
	// end inline asm
	shl.b64 	%rd124, %rd4, 2;
	add.s32 	%r144, %r5, 15;
	add.s32 	%r145, %r144, %r1;
	and.b32  	%r137, %r145, -16;
	cvta.to.global.u64 	%rd125, %rd66;
	add.s64 	%rd121, %rd125, %rd124;
	mov.u32 	%r136, _ZN3cub18CUB_300001_SM_10006detail9transform4smemE;
	// begin inline asm
	cp.async.bulk.shared::cluster.global.mbarrier::complete_tx::bytes [%r136], [%rd121], %r137, [%r134];
	// end inline asm
	add.s32 	%r146, %r144, %r2;
	and.b32  	%r140, %r146, -16;
	add.s32 	%r147, %r136, %r5;
	add.s32 	%r139, %r147, 128;
	cvta.to.global.u64 	%rd126, %rd68;
	add.s64 	%rd122, %rd126, %rd124;
	// begin inline asm
	cp.async.bulk.shared::cluster.global.mbarrier::complete_tx::bytes [%r139], [%rd122], %r140, [%r134];
	// end inline asm
	add.s32 	%r143, %r140, %r137;
	// begin inline asm
	mbarrier.arrive.expect_tx.release.cta.shared::cta.b64 %rd123, [%r134], %r143; // 8. 
	// end inline asm
$L__BB11_3:
	bar.sync 	0;
	mov.u32 	%r149, _ZZN3cub18CUB_300001_SM_10006detail9transform23transform_kernel_ublkcpINS2_19async_copy_policy_tILi128EEElN4cuda3std3__410multipliesIfEEN6thrust24THRUST_300001_SM_1000_NS6detail15normal_iteratorINSC_10device_ptrIfEEEEJffEEEvT0_iT1_T2_DpNS2_16aligned_base_ptrIT3_EEE3bar;
$L__BB11_4:
	mov.b32 	%r150, 0;
	// begin inline asm
	{
	 .reg .pred P_OUT; 
	mbarrier.try_wait.parity.shared::cta.b64  P_OUT, [%r149], %r150;                                // 7a. 
	selp.b32 %r148, 1, 0, P_OUT; 
}
	// end inline asm
	setp.eq.s32 	%p21, %r148, 0;
	@%p21 bra 	$L__BB11_4;
	bra.uni 	$L__BB11_26;
$L__BB11_5:
	cvt.s64.s32 	%rd5, %r1;
	shl.b32 	%r74, %r4, 2;
	cvt.s64.s32 	%rd76, %r74;
	shr.u64 	%rd6, %rd76, 2;
	mov.u32 	%r6, %ntid.x;
	mov.u32 	%r7, %ntid.y;
	mul.lo.s32 	%r75, %r6, %r7;
	mov.u32 	%r8, %ntid.z;
	mul.lo.s32 	%r9, %r75, %r8;
	mov.u32 	%r76, %tid.x;
	mov.u32 	%r77, %tid.y;
	mov.u32 	%r78, %tid.z;
	mad.lo.s32 	%r79, %r78, %r7, %r77;
	mad.lo.s32 	%r80, %r79, %r6, %r76;
	cvt.u64.u32 	%rd144, %r80;
	setp.le.u64 	%p4, %rd6, %rd144;
	@%p4 bra 	$L__BB11_15;
	cvt.u32.u64 	%r81, %rd144;
	cvt.u64.u32 	%rd8, %r9;
	add.s32 	%r82, %r81, %r9;
	cvt.u64.u32 	%rd77, %r82;
	max.u64 	%rd78, %rd6, %rd77;
	setp.gt.u64 	%p5, %rd6, %rd77;
	selp.u64 	%rd9, 1, 0, %p5;
	add.s64 	%rd79, %rd9, %rd77;
	sub.s64 	%rd10, %rd78, %rd79;
	and.b64  	%rd80, %rd10, -4294967296;
	setp.ne.s64 	%p6, %rd80, 0;
	@%p6 bra 	$L__BB11_8;
	cvt.u32.u64 	%r83, %rd8;
	cvt.u32.u64 	%r84, %rd10;
	div.u32 	%r85, %r84, %r83;
	cvt.u64.u32 	%rd133, %r85;
	bra.uni 	$L__BB11_9;
$L__BB11_8:
	div.u64 	%rd133, %rd10, %rd8;
$L__BB11_9:
	add.s64 	%rd14, %rd133, %rd9;
	and.b64  	%rd81, %rd14, 3;
	setp.eq.s64 	%p7, %rd81, 3;
	mov.u64 	%rd137, %rd144;
	@%p7 bra 	$L__BB11_12;
	shl.b64 	%rd82, %rd4, 2;
	shl.b64 	%rd83, %rd144, 2;
	add.s64 	%rd84, %rd82, %rd83;
	add.s64 	%rd85, %rd84, %rd5;
	add.s64 	%rd135, %rd66, %rd85;
	shl.b64 	%rd16, %rd8, 2;
	mov.u32 	%r87, _ZN3cub18CUB_300001_SM_10006detail9transform4smemE;
	add.s32 	%r88, %r1, %r87;
	shl.b32 	%r89, %r81, 2;
	add.s32 	%r163, %r88, %r89;
	mul.lo.s32 	%r90, %r8, %r7;
	mul.lo.s32 	%r91, %r90, %r6;
	shl.b32 	%r11, %r91, 2;
	add.s64 	%rd86, %rd14, 1;
	and.b64  	%rd87, %rd86, 3;
	neg.s64 	%rd134, %rd87;
	mov.u64 	%rd137, %rd144;
$L__BB11_11:
	.pragma "nounroll";
	// begin inline asm
	cp.async.ca.shared.global [%r163], [%rd135], 4, 4;
	// end inline asm
	add.s64 	%rd137, %rd137, %rd8;
	add.s64 	%rd135, %rd135, %rd16;
	add.s32 	%r163, %r163, %r11;
	add.s64 	%rd134, %rd134, 1;
	setp.ne.s64 	%p8, %rd134, 0;
	@%p8 bra 	$L__BB11_11;
$L__BB11_12:
	setp.lt.u64 	%p9, %rd14, 3;
	@%p9 bra 	$L__BB11_15;
	shl.b64 	%rd25, %rd8, 2;
	shl.b64 	%rd89, %rd4, 2;
	shl.b64 	%rd90, %rd137, 2;
	add.s64 	%rd26, %rd89, %rd90;
	shl.b64 	%rd27, %rd8, 4;
	shl.b64 	%rd91, %rd8, 3;
	add.s64 	%rd28, %rd26, %rd91;
	add.s64 	%rd92, %rd137, %rd4;
	shl.b64 	%rd93, %rd92, 2;
	mad.lo.s64 	%rd29, %rd8, 12, %rd93;
	mov.u32 	%r93, _ZN3cub18CUB_300001_SM_10006detail9transform4smemE;
	add.s32 	%r94, %r1, %r93;
	mul.lo.s32 	%r95, %r8, %r7;
	mul.lo.s32 	%r96, %r95, %r6;
	shl.b32 	%r97, %r96, 2;
	cvt.u32.u64 	%r98, %rd137;
	shl.b32 	%r99, %r98, 2;
	add.s32 	%r164, %r94, %r99;
	add.s32 	%r167, %r164, %r97;
	shl.b32 	%r15, %r96, 4;
	shl.b32 	%r100, %r96, 3;
	add.s32 	%r166, %r164, %r100;
	mad.lo.s32 	%r165, %r96, 12, %r164;
	cvt.s64.s32 	%rd94, %r1;
	add.s64 	%rd138, %rd66, %rd94;
$L__BB11_14:
	add.s64 	%rd95, %rd138, %rd26;
	// begin inline asm
	cp.async.ca.shared.global [%r164], [%rd95], 4, 4;
	// end inline asm
	add.s64 	%rd99, %rd26, %rd25;
	add.s64 	%rd96, %rd138, %rd99;
	// begin inline asm
	cp.async.ca.shared.global [%r167], [%rd96], 4, 4;
	// end inline asm
	add.s64 	%rd97, %rd138, %rd28;
	// begin inline asm
	cp.async.ca.shared.global [%r166], [%rd97], 4, 4;
	// end inline asm
	add.s64 	%rd98, %rd138, %rd29;
	// begin inline asm
	cp.async.ca.shared.global [%r165], [%rd98], 4, 4;
	// end inline asm
	add.s64 	%rd137, %rd137, %rd25;
	add.s64 	%rd138, %rd138, %rd27;
	add.s32 	%r167, %r167, %r15;
	add.s32 	%r166, %r166, %r15;
	add.s32 	%r165, %r165, %r15;
	add.s32 	%r164, %r164, %r15;
	setp.lt.u64 	%p10, %rd137, %rd6;
	@%p10 bra 	$L__BB11_14;
$L__BB11_15:
	setp.le.u64 	%p11, %rd6, %rd144;
	// begin inline asm
	cp.async.commit_group;
	// end inline asm
	cvt.s64.s32 	%rd35, %r2;
	@%p11 bra 	$L__BB11_25;
	cvt.u32.u64 	%r105, %rd144;
	cvt.u64.u32 	%rd36, %r9;
	add.s32 	%r106, %r105, %r9;
	cvt.u64.u32 	%rd100, %r106;
	max.u64 	%rd101, %rd6, %rd100;
	setp.gt.u64 	%p12, %rd6, %rd100;
	selp.u64 	%rd37, 1, 0, %p12;
	add.s64 	%rd102, %rd37, %rd100;
	sub.s64 	%rd38, %rd101, %rd102;
	and.b64  	%rd103, %rd38, -4294967296;
	setp.ne.s64 	%p13, %rd103, 0;
	@%p13 bra 	$L__BB11_18;
	cvt.u32.u64 	%r107, %rd36;
	cvt.u32.u64 	%r108, %rd38;
	div.u32 	%r109, %r108, %r107;
	cvt.u64.u32 	%rd140, %r109;
	bra.uni 	$L__BB11_19;
$L__BB11_18:
	div.u64 	%rd140, %rd38, %rd36;
$L__BB11_19:
	add.s64 	%rd42, %rd140, %rd37;
	and.b64  	%rd104, %rd42, 3;
	setp.eq.s64 	%p14, %rd104, 3;
	@%p14 bra 	$L__BB11_22;
	shl.b64 	%rd105, %rd4, 2;
	shl.b64 	%rd106, %rd144, 2;
	add.s64 	%rd107, %rd105, %rd106;
	add.s64 	%rd108, %rd107, %rd35;
	add.s64 	%rd142, %rd68, %rd108;
	shl.b64 	%rd44, %rd36, 2;
	mov.u32 	%r111, _ZN3cub18CUB_300001_SM_10006detail9transform4smemE;
	add.s32 	%r112, %r2, %r111;
	add.s32 	%r113, %r112, %r5;
	shl.b32 	%r114, %r105, 2;
	add.s32 	%r168, %r113, %r114;
	mul.lo.s32 	%r115, %r8, %r7;
	mul.lo.s32 	%r116, %r115, %r6;
	shl.b32 	%r28, %r116, 2;
	add.s64 	%rd109, %rd42, 1;
	and.b64  	%rd110, %rd109, 3;
	neg.s64 	%rd141, %rd110;
$L__BB11_21:
	.pragma "nounroll";
	add.s32 	%r117, %r168, 128;
	// begin inline asm
	cp.async.ca.shared.global [%r117], [%rd142], 4, 4;
	// end inline asm
	add.s64 	%rd144, %rd144, %rd36;
	add.s64 	%rd142, %rd142, %rd44;
	add.s32 	%r168, %r168, %r28;
	add.s64 	%rd141, %rd141, 1;
	setp.ne.s64 	%p15, %rd141, 0;
	@%p15 bra 	$L__BB11_21;
$L__BB11_22:
	setp.lt.u64 	%p16, %rd42, 3;
	@%p16 bra 	$L__BB11_25;
	shl.b64 	%rd53, %rd36, 2;
	shl.b64 	%rd112, %rd4, 2;
	shl.b64 	%rd113, %rd144, 2;
	add.s64 	%rd54, %rd112, %rd113;
	add.s64 	%rd55, %rd54, %rd53;
	shl.b64 	%rd56, %rd36, 4;
	shl.b64 	%rd114, %rd36, 3;
	add.s64 	%rd57, %rd54, %rd114;
	add.s64 	%rd115, %rd144, %rd4;
	shl.b64 	%rd116, %rd115, 2;
	mad.lo.s64 	%rd58, %rd36, 12, %rd116;
	mov.u32 	%r118, _ZN3cub18CUB_300001_SM_10006detail9transform4smemE;
	add.s32 	%r119, %r2, %r118;
	mul.lo.s32 	%r120, %r8, %r7;
	mul.lo.s32 	%r121, %r120, %r6;
	shl.b32 	%r122, %r121, 2;
	cvt.u32.u64 	%r123, %rd144;
	shl.b32 	%r124, %r123, 2;
	add.s32 	%r125, %r119, %r5;
	add.s32 	%r169, %r125, %r124;
	add.s32 	%r172, %r169, %r122;
	shl.b32 	%r32, %r121, 4;
	shl.b32 	%r126, %r121, 3;
	add.s32 	%r171, %r169, %r126;
	mad.lo.s32 	%r170, %r121, 12, %r169;
	add.s64 	%rd145, %rd68, %rd35;
$L__BB11_24:
	add.s64 	%rd117, %rd145, %rd54;
	add.s32 	%r127, %r169, 128;
	// begin inline asm
	cp.async.ca.shared.global [%r127], [%rd117], 4, 4;
	// end inline asm
	add.s64 	%rd118, %rd145, %rd55;
	add.s32 	%r128, %r172, 128;
	// begin inline asm
	cp.async.ca.shared.global [%r128], [%rd118], 4, 4;
	// end inline asm
	add.s64 	%rd119, %rd145, %rd57;
	add.s32 	%r129, %r171, 128;
	// begin inline asm
	cp.async.ca.shared.global [%r129], [%rd119], 4, 4;
	// end inline asm
	add.s64 	%rd120, %rd145, %rd58;
	add.s32 	%r130, %r170, 128;
	// begin inline asm
	cp.async.ca.shared.global [%r130], [%rd120], 4, 4;
	// end inline asm
	add.s64 	%rd144, %rd144, %rd53;
	add.s64 	%rd145, %rd145, %rd56;
	add.s32 	%r172, %r172, %r32;
	add.s32 	%r171, %r171, %r32;
	add.s32 	%r170, %r170, %r32;
	add.s32 	%r169, %r169, %r32;
	setp.lt.u64 	%p17, %rd144, %rd6;
	@%p17 bra 	$L__BB11_24;
$L__BB11_25:
	// begin inline asm
	cp.async.commit_group;
	// end inline asm
	// begin inline asm
	cp.async.wait_group 0;
	// end inline asm
	barrier.sync 	0;
$L__BB11_26:
	setp.eq.s32 	%p22, %r3, %r4;
	@%p22 bra 	$L__BB11_32;
	setp.lt.s32 	%p23, %r68, 1;
	@%p23 bra 	$L__BB11_35;
	mov.u32 	%r177, %tid.x;
	neg.s32 	%r180, %r68;
	add.s32 	%r151, %r2, %r5;
	shl.b32 	%r152, %r177, 2;
	add.s32 	%r153, %r151, %r152;
	mov.u32 	%r154, _ZN3cub18CUB_300001_SM_10006detail9transform4smemE;
	add.s32 	%r155, %r153, %r154;
	add.s32 	%r179, %r155, 128;
	add.s32 	%r156, %r1, %r152;
	add.s32 	%r178, %r154, %r156;
	shl.b64 	%rd127, %rd4, 2;
	add.s64 	%rd64, %rd1, %rd127;
$L__BB11_29:
	.pragma "nounroll";
	setp.ge.s32 	%p24, %r177, %r4;
	@%p24 bra 	$L__BB11_31;
	ld.shared.f32 	%f1, [%r178];
	ld.shared.f32 	%f2, [%r179];
	mul.f32 	%f3, %f1, %f2;
	mul.wide.s32 	%rd128, %r177, 4;
	add.s64 	%rd129, %rd64, %rd128;
	st.global.f32 	[%rd129], %f3;
$L__BB11_31:
	add.s32 	%r180, %r180, 1;
	setp.ne.s32 	%p25, %r180, 0;
	add.s32 	%r179, %r179, 512;
	add.s32 	%r178, %r178, 512;
	add.s32 	%r177, %r177, 128;
	@%p25 bra 	$L__BB11_29;
	bra.uni 	$L__BB11_35;
$L__BB11_32:
	setp.lt.s32 	%p26, %r68, 1;
	@%p26 bra 	$L__BB11_35;
	mov.u32 	%r173, %tid.x;
	neg.s32 	%r176, %r68;
	add.s32 	%r157, %r2, %r5;
	shl.b32 	%r158, %r173, 2;
	add.s32 	%r159, %r157, %r158;
	mov.u32 	%r160, _ZN3cub18CUB_300001_SM_10006detail9transform4smemE;
	add.s32 	%r161, %r159, %r160;
	add.s32 	%r175, %r161, 128;
	add.s32 	%r162, %r1, %r158;
	add.s32 	%r174, %r160, %r162;
	shl.b64 	%rd130, %rd4, 2;
	add.s64 	%rd65, %rd1, %rd130;
$L__BB11_34:
	.pragma "nounroll";
	mul.wide.s32 	%rd131, %r173, 4;
	add.s64 	%rd132, %rd65, %rd131;
	ld.shared.f32 	%f4, [%r174];
	ld.shared.f32 	%f5, [%r175];
	mul.f32 	%f6, %f4, %f5;
	st.global.f32 	[%rd132], %f6;
	add.s32 	%r176, %r176, 1;
	setp.eq.s32 	%p27, %r176, 0;
	add.s32 	%r175, %r175, 512;
	add.s32 	%r174, %r174, 512;
	add.s32 	%r173, %r173, 128;
	@%p27 bra 	$L__BB11_35;
	bra.uni 	$L__BB11_34;
$L__BB11_35:
	ret;

}
	// .globl	_ZN3cub18CUB_300001_SM_10006detail9transform16transform_kernelINS2_10policy_hubILb0EN4cuda3std3__45tupleIJN6thrust24THRUST_300001_SM_1000_NS6detail15normal_iteratorINSA_10device_ptrIfEEEESF_EEEE10policy1000EiNS7_4plusIfEESF_JPfSL_EEEvT0_iT1_T2_DpNS2_10kernel_argIT3_EE
.visible .entry _ZN3cub18CUB_300001_SM_10006detail9transform16transform_kernelINS2_10policy_hubILb0EN4cuda3std3__45tupleIJN6thrust24THRUST_300001_SM_1000_NS6detail15normal_iteratorINSA_10device_ptrIfEEEESF_EEEE10policy1000EiNS7_4plusIfEESF_JPfSL_EEEvT0_iT1_T2_DpNS2_10kernel_argIT3_EE(
	.param .u32 _ZN3cub18CUB_300001_SM_10006detail9transform16transform_kernelINS2_10policy_hubILb0EN4cuda3std3__45tupleIJN6thrust24THRUST_300001_SM_1000_NS6detail15normal_iteratorINSA_10device_ptrIfEEEESF_EEEE10policy1000EiNS7_4plusIfEESF_JPfSL_EEEvT0_iT1_T2_DpNS2_10kernel_argIT3_EE_param_0,
	.param .u32 _ZN3cub18CUB_300001_SM_10006detail9transform16transform_kernelINS2_10policy_hubILb0EN4cuda3std3__45tupleIJN6thrust24THRUST_300001_SM_1000_NS6detail15normal_iteratorINSA_10device_ptrIfEEEESF_EEEE10policy1000EiNS7_4plusIfEESF_JPfSL_EEEvT0_iT1_T2_DpNS2_10kernel_argIT3_EE_param_1,
	.param .align 1 .b8 _ZN3cub18CUB_300001_SM_10006detail9transform16transform_kernelINS2_10policy_hubILb0EN4cuda3std3__45tupleIJN6thrust24THRUST_300001_SM_1000_NS6detail15normal_iteratorINSA_10device_ptrIfEEEESF_EEEE10policy1000EiNS7_4plusIfEESF_JPfSL_EEEvT0_iT1_T2_DpNS2_10kernel_argIT3_EE_param_2[1],
	.param .align 8 .b8 _ZN3cub18CUB_300001_SM_10006detail9transform16transform_kernelINS2_10policy_hubILb0EN4cuda3std3__45tupleIJN6thrust24THRUST_300001_SM_1000_NS6detail15normal_iteratorINSA_10device_ptrIfEEEESF_EEEE10policy1000EiNS7_4plusIfEESF_JPfSL_EEEvT0_iT1_T2_DpNS2_10kernel_argIT3_EE_param_3[8],
	.param .align 8 .b8 _ZN3cub18CUB_300001_SM_10006detail9transform16transform_kernelINS2_10policy_hubILb0EN4cuda3std3__45tupleIJN6thrust24THRUST_300001_SM_1000_NS6detail15normal_iteratorINSA_10device_ptrIfEEEESF_EEEE10policy1000EiNS7_4plusIfEESF_JPfSL_EEEvT0_iT1_T2_DpNS2_10kernel_argIT3_EE_param_4[16],
	.param .align 8 .b8 _ZN3cub18CUB_300001_SM_10006detail9transform16transform_kernelINS2_10policy_hubILb0EN4cuda3std3__45tupleIJN6thrust24THRUST_300001_SM_1000_NS6detail15normal_iteratorINSA_10device_ptrIfEEEESF_EEEE10policy1000EiNS7_4plusIfEESF_JPfSL_EEEvT0_iT1_T2_DpNS2_10kernel_argIT3_EE_param_5[16]
)
.maxntid 128
{
	.reg .pred 	%p<28>;
	.reg .b32 	%r<188>;
	.reg .b32 	%f<7>;
	.reg .b64 	%rd<143>;
	// demoted variable
	.shared .align 8 .u64 _ZZN3cub18CUB_300001_SM_10006detail9transform23transform_kernel_ublkcpINS2_19async_copy_policy_tILi128EEEiN4cuda3std3__44plusIfEEN6thrust24THRUST_300001_SM_1000_NS6detail15normal_iteratorINSC_10device_ptrIfEEEEJffEEEvT0_iT1_T2_DpNS2_16aligned_base_ptrIT3_EEE3bar;
	ld.param.u64 	%rd66, [_ZN3cub18CUB_300001_SM_10006detail9transform16transform_kernelINS2_10policy_hubILb0EN4cuda3std3__45tupleIJN6thrust24THRUST_300001_SM_1000_NS6detail15normal_iteratorINSA_10device_ptrIfEEEESF_EEEE10policy1000EiNS7_4plusIfEESF_JPfSL_EEEvT0_iT1_T2_DpNS2_10kernel_argIT3_EE_param_5];
	ld.param.u64 	%rd64, [_ZN3cub18CUB_300001_SM_10006detail9transform16transform_kernelINS2_10policy_hubILb0EN4cuda3std3__45tupleIJN6thrust24THRUST_300001_SM_1000_NS6detail15normal_iteratorINSA_10device_ptrIfEEEESF_EEEE10policy1000EiNS7_4plusIfEESF_JPfSL_EEEvT0_iT1_T2_DpNS2_10kernel_argIT3_EE_param_4];
	ld.param.u32 	%r71, [_ZN3cub18CUB_300001_SM_10006detail9transform16transform_kernelINS2_10policy_hubILb0EN4cuda3std3__45tupleIJN6thrust24THRUST_300001_SM_1000_NS6detail15normal_iteratorINSA_10device_ptrIfEEEESF_EEEE10policy1000EiNS7_4plusIfEESF_JPfSL_EEEvT0_iT1_T2_DpNS2_10kernel_argIT3_EE_param_0];
	ld.param.u64 	%rd67, [_ZN3cub18CUB_300001_SM_10006detail9transform16transform_kernelINS2_10policy_hubILb0EN4cuda3std3__45tupleIJN6thrust24THRUST_300001_SM_1000_NS6detail15normal_iteratorINSA_10device_ptrIfEEEESF_EEEE10policy1000EiNS7_4plusIfEESF_JPfSL_EEEvT0_iT1_T2_DpNS2_10kernel_argIT3_EE_param_5+8];
	ld.param.u64 	%rd65, [_ZN3cub18CUB_300001_SM_10006detail9transform16transform_kernelINS2_10policy_hubILb0EN4cuda3std3__45tupleIJN6thrust24THRUST_300001_SM_1000_NS6detail15normal_iteratorINSA_10device_ptrIfEEEESF_EEEE10policy1000EiNS7_4plusIfEESF_JPfSL_EEEvT0_iT1_T2_DpNS2_10kernel_argIT3_EE_param_4+8];
	ld.param.u64 	%rd68, [_ZN3cub18CUB_300001_SM_10006detail9transform16transform_kernelINS2_10policy_hubILb0EN4cuda3std3__45tupleIJN6thrust24THRUST_300001_SM_1000_NS6detail15normal_iteratorINSA_10device_ptrIfEEEESF_EEEE10policy1000EiNS7_4plusIfEESF_JPfSL_EEEvT0_iT1_T2_DpNS2_10kernel_argIT3_EE_param_3];
	ld.param.u32 	%r70, [_ZN3cub18CUB_300001_SM_10006detail9transform16transform_kernelINS2_10policy_hubILb0EN4cuda3std3__45tupleIJN6thrust24THRUST_300001_SM_1000_NS6detail15normal_iteratorINSA_10device_ptrIfEEEESF_EEEE10policy1000EiNS7_4plusIfEESF_JPfSL_EEEvT0_iT1_T2_DpNS2_10kernel_argIT3_EE_param_1];
	cvta.to.global.u64 	%rd1, %rd68;
	cvt.u32.u64 	%r1, %rd65;
	cvt.u32.u64 	%r2, %rd67;
	shl.b32 	%r3, %r70, 7;
	mov.u32 	%r72, %ctaid.x;
	mul.lo.s32 	%r4, %r3, %r72;
	sub.s32 	%r5, %r71, %r4;
	min.s32 	%r6, %r3, %r5;
	setp.eq.s32 	%p1, %r72, 0;
	add.s32 	%r74, %r72, 2;
	mov.u32 	%r75, %nctaid.x;
	setp.ge.u32 	%p2, %r74, %r75;
	shl.b32 	%r7, %r70, 9;
	or.pred  	%p3, %p1, %p2;
	@%p3 bra 	$L__BB12_5;
	mov.b32 	%r139, -1;
	// begin inline asm
	{
	 .reg .pred P_OUT; 
	elect.sync _|P_OUT, %r139;
	selp.b32 %r138, 1, 0, P_OUT; 
}
	// end inline asm
	mov.u32 	%r140, %tid.x;
	setp.gt.u32 	%p18, %r140, 31;
	setp.eq.s32 	%p19, %r138, 0;
	or.pred  	%p20, %p18, %p19;
	@%p20 bra 	$L__BB12_3;
	mov.u32 	%r141, _ZZN3cub18CUB_300001_SM_10006detail9transform23transform_kernel_ublkcpINS2_19async_copy_policy_tILi128EEEiN4cuda3std3__44plusIfEEN6thrust24THRUST_300001_SM_1000_NS6detail15normal_iteratorINSC_10device_ptrIfEEEEJffEEEvT0_iT1_T2_DpNS2_16aligned_base_ptrIT3_EEE3bar;
	mov.b32 	%r142, 1;
	// begin inline asm
	mbarrier.init.shared.b64 [%r141], %r142;
	// end inline asm
	// begin inline asm
	fence.proxy.async.shared::cta; // 6.
	// end inline asm
	mul.wide.s32 	%rd120, %r4, 4;
	add.s32 	%r151, %r7, 15;
	add.s32 	%r152, %r151, %r1;
	and.b32  	%r144, %r152, -16;
	cvta.to.global.u64 	%rd121, %rd64;
	add.s64 	%rd117, %rd121, %rd120;
	mov.u32 	%r143, _ZN3cub18CUB_300001_SM_10006detail9transform4smemE;
	// begin inline asm
	cp.async.bulk.shared::cluster.global.mbarrier::complete_tx::bytes [%r143], [%rd117], %r144, [%r141];
	// end inline asm
	add.s32 	%r153, %r151, %r2;
	and.b32  	%r147, %r153, -16;
	add.s32 	%r154, %r143, %r7;
	add.s32 	%r146, %r154, 128;
	cvta.to.global.u64 	%rd122, %rd66;
	add.s64 	%rd118, %rd122, %rd120;
	// begin inline asm
	cp.async.bulk.shared::cluster.global.mbarrier::complete_tx::bytes [%r146], [%rd118], %r147, [%r141];
	// end inline asm
	add.s32 	%r150, %r147, %r144;
	// begin inline asm
	mbarrier.arrive.expect_tx.release.cta.shared::cta.b64 %rd119, [%r141], %r150; // 8. 
	// end inline asm
$L__BB12_3:
	bar.sync 	0;
	mov.u32 	%r156, _ZZN3cub18CUB_300001_SM_10006detail9transform23transform_kernel_ublkcpINS2_19async_copy_policy_tILi128EEEiN4cuda3std3__44plusIfEEN6thrust24THRUST_300001_SM_1000_NS6detail15normal_iteratorINSC_10device_ptrIfEEEEJffEEEvT0_iT1_T2_DpNS2_16aligned_base_ptrIT3_EEE3bar;
$L__BB12_4:
	mov.b32 	%r157, 0;
	// begin inline asm
	{
	 .reg .pred P_OUT; 
	mbarrier.try_wait.parity.shared::cta.b64  P_OUT, [%r156], %r157;                                // 7a. 
	selp.b32 %r155, 1, 0, P_OUT; 
}
	// end inline asm
	setp.eq.s32 	%p21, %r155, 0;
	@%p21 bra 	$L__BB12_4;
	bra.uni 	$L__BB12_26;
$L__BB12_5:
	cvt.s64.s32 	%rd4, %r1;
	cvt.s64.s32 	%rd5, %r4;
	shl.b32 	%r77, %r6, 2;
	cvt.s64.s32 	%rd69, %r77;
	shr.u64 	%rd6, %rd69, 2;
	mov.u32 	%r8, %ntid.x;
	mov.u32 	%r9, %ntid.y;
	mul.lo.s32 	%r78, %r8, %r9;
	mov.u32 	%r10, %ntid.z;
	mul.lo.s32 	%r11, %r78, %r10;
	mov.u32 	%r79, %tid.x;
	mov.u32 	%r80, %tid.y;
	mov.u32 	%r81, %tid.z;
	mad.lo.s32 	%r82, %r81, %r9, %r80;
	mad.lo.s32 	%r83, %r82, %r8, %r79;
	cvt.u64.u32 	%rd140, %r83;
	setp.le.u64 	%p4, %rd6, %rd140;
	@%p4 bra 	$L__BB12_15;
	cvt.u32.u64 	%r84, %rd140;
	cvt.u64.u32 	%rd8, %r11;
	add.s32 	%r85, %r84, %r11;
	cvt.u64.u32 	%rd70, %r85;
	max.u64 	%rd71, %rd6, %rd70;
	setp.gt.u64 	%p5, %rd6, %rd70;
	selp.u64 	%rd9, 1, 0, %p5;
	add.s64 	%rd72, %rd9, %rd70;
	sub.s64 	%rd10, %rd71, %rd72;
	and.b64  	%rd73, %rd10, -4294967296;
	setp.ne.s64 	%p6, %rd73, 0;
	@%p6 bra 	$L__BB12_8;
	cvt.u32.u64 	%r86, %rd8;
	cvt.u32.u64 	%r87, %rd10;
	div.u32 	%r88, %r87, %r86;
	cvt.u64.u32 	%rd129, %r88;
	bra.uni 	$L__BB12_9;
$L__BB12_8:
	div.u64 	%rd129, %rd10, %rd8;
$L__BB12_9:
	add.s64 	%rd14, %rd129, %rd9;
	and.b64  	%rd74, %rd14, 3;
	setp.eq.s64 	%p7, %rd74, 3;
	mov.u64 	%rd133, %rd140;
	@%p7 bra 	$L__BB12_12;
	shl.b64 	%rd75, %rd140, 2;
	shl.b64 	%rd76, %rd5, 2;
	add.s64 	%rd77, %rd75, %rd76;
	add.s64 	%rd78, %rd77, %rd4;
	add.s64 	%rd131, %rd64, %rd78;
	mov.u32 	%r90, _ZN3cub18CUB_300001_SM_10006detail9transform4smemE;
	add.s32 	%r91, %r1, %r90;
	shl.b32 	%r92, %r84, 2;
	add.s32 	%r170, %r91, %r92;
	mul.lo.s32 	%r93, %r10, %r9;
	mul.lo.s32 	%r94, %r93, %r8;
	shl.b32 	%r13, %r94, 2;
	add.s64 	%rd79, %rd14, 1;
	and.b64  	%rd80, %rd79, 3;
	neg.s64 	%rd130, %rd80;
	mov.u64 	%rd133, %rd140;
$L__BB12_11:
	.pragma "nounroll";
	// begin inline asm
	cp.async.ca.shared.global [%r170], [%rd131], 4, 4;
	// end inline asm
	add.s64 	%rd133, %rd133, %rd8;
	shl.b64 	%rd82, %rd8, 2;
	add.s64 	%rd131, %rd131, %rd82;
	add.s32 	%r170, %r170, %r13;
	add.s64 	%rd130, %rd130, 1;
	setp.ne.s64 	%p8, %rd130, 0;
	@%p8 bra 	$L__BB12_11;
$L__BB12_12:
	setp.lt.u64 	%p9, %rd14, 3;
	@%p9 bra 	$L__BB12_15;
	shl.b64 	%rd24, %rd8, 2;
	shl.b64 	%rd83, %rd133, 2;
	shl.b64 	%rd84, %rd5, 2;
	add.s64 	%rd25, %rd83, %rd84;
	shl.b64 	%rd85, %rd8, 3;
	add.s64 	%rd26, %rd25, %rd85;
	add.s64 	%rd86, %rd133, %rd5;
	shl.b64 	%rd87, %rd86, 2;
	mad.lo.s64 	%rd27, %rd8, 12, %rd87;
	cvt.u32.u64 	%r96, %rd65;
	mov.u32 	%r97, _ZN3cub18CUB_300001_SM_10006detail9transform4smemE;
	add.s32 	%r98, %r96, %r97;
	mul.lo.s32 	%r99, %r10, %r9;
	mul.lo.s32 	%r100, %r99, %r8;
	shl.b32 	%r101, %r100, 2;
	cvt.u32.u64 	%r102, %rd133;
	shl.b32 	%r103, %r102, 2;
	add.s32 	%r171, %r98, %r103;
	add.s32 	%r174, %r171, %r101;
	shl.b32 	%r104, %r100, 3;
	add.s32 	%r173, %r171, %r104;
	mad.lo.s32 	%r172, %r100, 12, %r171;
	cvt.s64.s32 	%rd88, %rd65;
	add.s64 	%rd134, %rd64, %rd88;
$L__BB12_14:
	add.s64 	%rd89, %rd134, %rd25;
	// begin inline asm
	cp.async.ca.shared.global [%r171], [%rd89], 4, 4;
	// end inline asm
	add.s64 	%rd93, %rd25, %rd24;
	add.s64 	%rd90, %rd134, %rd93;
	// begin inline asm
	cp.async.ca.shared.global [%r174], [%rd90], 4, 4;
	// end inline asm
	add.s64 	%rd91, %rd134, %rd26;
	// begin inline asm
	cp.async.ca.shared.global [%r173], [%rd91], 4, 4;
	// end inline asm
	add.s64 	%rd92, %rd134, %rd27;
	// begin inline asm
	cp.async.ca.shared.global [%r172], [%rd92], 4, 4;
	// end inline asm
	add.s64 	%rd133, %rd133, %rd24;
	mul.wide.u32 	%rd94, %r11, 16;
	add.s64 	%rd134, %rd134, %rd94;
	mul.lo.s32 	%r109, %r10, %r9;
	mul.lo.s32 	%r110, %r109, %r8;
	shl.b32 	%r111, %r110, 4;
	add.s32 	%r174, %r174, %r111;
	add.s32 	%r173, %r173, %r111;
	add.s32 	%r172, %r172, %r111;
	add.s32 	%r171, %r171, %r111;
	setp.lt.u64 	%p10, %rd133, %rd6;
	@%p10 bra 	$L__BB12_14;
$L__BB12_15:
	setp.le.u64 	%p11, %rd6, %rd140;
	// begin inline asm
	cp.async.commit_group;
	// end inline asm
	cvt.s64.s32 	%rd33, %r2;
	@%p11 bra 	$L__BB12_25;
	cvt.u32.u64 	%r112, %rd140;
	cvt.u64.u32 	%rd34, %r11;
	add.s32 	%r113, %r112, %r11;
	cvt.u64.u32 	%rd95, %r113;
	max.u64 	%rd96, %rd6, %rd95;
	setp.gt.u64 	%p12, %rd6, %rd95;
	selp.u64 	%rd35, 1, 0, %p12;
	add.s64 	%rd97, %rd35, %rd95;
	sub.s64 	%rd36, %rd96, %rd97;
	and.b64  	%rd98, %rd36, -4294967296;
	setp.ne.s64 	%p13, %rd98, 0;
	@%p13 bra 	$L__BB12_18;
	cvt.u32.u64 	%r114, %rd34;
	cvt.u32.u64 	%r115, %rd36;
	div.u32 	%r116, %r115, %r114;
	cvt.u64.u32 	%rd136, %r116;
	bra.uni 	$L__BB12_19;
$L__BB12_18:
	div.u64 	%rd136, %rd36, %rd34;
$L__BB12_19:
	add.s64 	%rd40, %rd136, %rd35;
	and.b64  	%rd99, %rd40, 3;
	setp.eq.s64 	%p14, %rd99, 3;
	@%p14 bra 	$L__BB12_22;
	shl.b64 	%rd100, %rd140, 2;
	shl.b64 	%rd101, %rd5, 2;
	add.s64 	%rd102, %rd100, %rd101;
	add.s64 	%rd103, %rd102, %rd33;
	add.s64 	%rd138, %rd66, %rd103;
	shl.b64 	%rd42, %rd34, 2;
	mov.u32 	%r118, _ZN3cub18CUB_300001_SM_10006detail9transform4smemE;
	add.s32 	%r119, %r2, %r118;
	add.s32 	%r120, %r119, %r7;
	shl.b32 	%r121, %r112, 2;
	add.s32 	%r175, %r120, %r121;
	mul.lo.s32 	%r122, %r10, %r9;
	mul.lo.s32 	%r123, %r122, %r8;
	shl.b32 	%r29, %r123, 2;
	add.s64 	%rd104, %rd40, 1;
	and.b64  	%rd105, %rd104, 3;
	neg.s64 	%rd137, %rd105;
$L__BB12_21:
	.pragma "nounroll";
	add.s32 	%r124, %r175, 128;
	// begin inline asm
	cp.async.ca.shared.global [%r124], [%rd138], 4, 4;
	// end inline asm
	add.s64 	%rd140, %rd140, %rd34;
	add.s64 	%rd138, %rd138, %rd42;
	add.s32 	%r175, %r175, %r29;
	add.s64 	%rd137, %rd137, 1;
	setp.ne.s64 	%p15, %rd137, 0;
	@%p15 bra 	$L__BB12_21;
$L__BB12_22:
	setp.lt.u64 	%p16, %rd40, 3;
	@%p16 bra 	$L__BB12_25;
	shl.b64 	%rd51, %rd34, 2;
	shl.b64 	%rd107, %rd140, 2;
	shl.b64 	%rd108, %rd5, 2;
	add.s64 	%rd52, %rd107, %rd108;
	add.s64 	%rd53, %rd52, %rd51;
	shl.b64 	%rd54, %rd34, 4;
	shl.b64 	%rd109, %rd34, 3;
	add.s64 	%rd55, %rd52, %rd109;
	add.s64 	%rd110, %rd140, %rd5;
	shl.b64 	%rd111, %rd110, 2;
	mad.lo.s64 	%rd56, %rd34, 12, %rd111;
	mov.u32 	%r125, _ZN3cub18CUB_300001_SM_10006detail9transform4smemE;
	add.s32 	%r126, %r2, %r125;
	mul.lo.s32 	%r127, %r10, %r9;
	mul.lo.s32 	%r128, %r127, %r8;
	shl.b32 	%r129, %r128, 2;
	cvt.u32.u64 	%r130, %rd140;
	shl.b32 	%r131, %r130, 2;
	add.s32 	%r132, %r126, %r7;
	add.s32 	%r176, %r132, %r131;
	add.s32 	%r179, %r176, %r129;
	shl.b32 	%r33, %r128, 4;
	shl.b32 	%r133, %r128, 3;
	add.s32 	%r178, %r176, %r133;
	mad.lo.s32 	%r177, %r128, 12, %r176;
	add.s64 	%rd141, %rd66, %rd33;
$L__BB12_24:
	add.s64 	%rd113, %rd141, %rd52;
	add.s32 	%r134, %r176, 128;
	// begin inline asm
	cp.async.ca.shared.global [%r134], [%rd113], 4, 4;
	// end inline asm
	add.s64 	%rd114, %rd141, %rd53;
	add.s32 	%r135, %r179, 128;
	// begin inline asm
	cp.async.ca.shared.global [%r135], [%rd114], 4, 4;
	// end inline asm
	add.s64 	%rd115, %rd141, %rd55;
	add.s32 	%r136, %r178, 128;
	// begin inline asm
	cp.async.ca.shared.global [%r136], [%rd115], 4, 4;
	// end inline asm
	add.s64 	%rd116, %rd141, %rd56;
	add.s32 	%r137, %r177, 128;
	// begin inline asm
	cp.async.ca.shared.global [%r137], [%rd116], 4, 4;
	// end inline asm
	add.s64 	%rd140, %rd140, %rd51;
	add.s64 	%rd141, %rd141, %rd54;
	add.s32 	%r179, %r179, %r33;
	add.s32 	%r178, %r178, %r33;
	add.s32 	%r177, %r177, %r33;
	add.s32 	%r176, %r176, %r33;
	setp.lt.u64 	%p17, %rd140, %rd6;
	@%p17 bra 	$L__BB12_24;
$L__BB12_25:
	// begin inline asm
	cp.async.commit_group;
	// end inline asm
	// begin inline asm
	cp.async.wait_group 0;
	// end inline asm
	barrier.sync 	0;
$L__BB12_26:
	cvt.u32.u64 	%r45, %rd65;
	setp.gt.s32 	%p22, %r3, %r5;
	@%p22 bra 	$L__BB12_30;
	setp.lt.s32 	%p23, %r70, 1;
	@%p23 bra 	$L__BB12_35;
	mov.u32 	%r180, %tid.x;
	neg.s32 	%r183, %r70;
	add.s32 	%r158, %r2, %r7;
	shl.b32 	%r159, %r180, 2;
	add.s32 	%r160, %r158, %r159;
	mov.u32 	%r161, _ZN3cub18CUB_300001_SM_10006detail9transform4smemE;
	add.s32 	%r162, %r160, %r161;
	add.s32 	%r182, %r162, 128;
	add.s32 	%r163, %r45, %r159;
	add.s32 	%r181, %r161, %r163;
	mul.wide.s32 	%rd123, %r4, 4;
	add.s64 	%rd62, %rd1, %rd123;
$L__BB12_29:
	.pragma "nounroll";
	mul.wide.s32 	%rd124, %r180, 4;
	add.s64 	%rd125, %rd62, %rd124;
	ld.shared.f32 	%f1, [%r181];
	ld.shared.f32 	%f2, [%r182];
	add.f32 	%f3, %f1, %f2;
	st.global.f32 	[%rd125], %f3;
	add.s32 	%r183, %r183, 1;
	setp.eq.s32 	%p24, %r183, 0;
	add.s32 	%r182, %r182, 512;
	add.s32 	%r181, %r181, 512;
	add.s32 	%r180, %r180, 128;
	@%p24 bra 	$L__BB12_35;
	bra.uni 	$L__BB12_29;
$L__BB12_30:
	setp.lt.s32 	%p25, %r70, 1;
	@%p25 bra 	$L__BB12_35;
	mov.u32 	%r184, %tid.x;
	neg.s32 	%r187, %r70;
	add.s32 	%r164, %r2, %r7;
	shl.b32 	%r165, %r184, 2;
	add.s32 	%r166, %r164, %r165;
	mov.u32 	%r167, _ZN3cub18CUB_300001_SM_10006detail9transform4smemE;
	add.s32 	%r168, %r166, %r167;
	add.s32 	%r186, %r168, 128;
	add.s32 	%r169, %r45, %r165;
	add.s32 	%r185, %r167, %r169;
	mul.wide.s32 	%rd126, %r4, 4;
	add.s64 	%rd63, %rd1, %rd126;
$L__BB12_32:
	.pragma "nounroll";
	setp.ge.s32 	%p26, %r184, %r6;
	@%p26 bra 	$L__BB12_34;
	ld.shared.f32 	%f4, [%r185];
	ld.shared.f32 	%f5, [%r186];
	add.f32 	%f6, %f4, %f5;
	mul.wide.s32 	%rd127, %r184, 4;
	add.s64 	%rd128, %rd63, %rd127;
	st.global.f32 	[%rd128], %f6;
$L__BB12_34:
	add.s32 	%r187, %r187, 1;
	setp.ne.s32 	%p27, %r187, 0;
	add.s32 	%r186, %r186, 512;
	add.s32 	%r185, %r185, 512;
	add.s32 	%r184, %r184, 128;
	@%p27 bra 	$L__BB12_32;
$L__BB12_35:
	ret;

}
	// .globl	_ZN3cub18CUB_300001_SM_10006detail9transform16transform_kernelINS2_10policy_hubILb0EN4cuda3std3__45tupleIJN6thrust24THRUST_300001_SM_1000_NS6detail15normal_iteratorINSA_10device_ptrIfEEEESF_EEEE10policy1000ElNS7_4plusIfEESF_JPfSL_EEEvT0_iT1_T2_DpNS2_10kernel_argIT3_EE
.visible .entry _ZN3cub18CUB_300001_SM_10006detail9transform16transform_kernelINS2_10policy_hubILb0EN4cuda3std3__45tupleIJN6thrust24THRUST_300001_SM_1000_NS6detail15normal_iteratorINSA_10device_ptrIfEEEESF_EEEE10policy1000ElNS7_4plusIfEESF_JPfSL_EEEvT0_iT1_T2_DpNS2_10kernel_argIT3_EE(
	.param .u64 _ZN3cub18CUB_300001_SM_10006detail9transform16transform_kernelINS2_10policy_hubILb0EN4cuda3std3__45tupleIJN6thrust24THRUST_300001_SM_1000_NS6detail15normal_iteratorINSA_10device_ptrIfEEEESF_EEEE10policy1000ElNS7_4plusIfEESF_JPfSL_EEEvT0_iT1_T2_DpNS2_10kernel_argIT3_EE_param_0,
	.param .u32 _ZN3cub18CUB_300001_SM_10006detail9transform16transform_kernelINS2_10policy_hubILb0EN4cuda3std3__45tupleIJN6thrust24THRUST_300001_SM_1000_NS6detail15normal_iteratorINSA_10device_ptrIfEEEESF_EEEE10policy1000ElNS7_4plusIfEESF_JPfSL_EEEvT0_iT1_T2_DpNS2_10kernel_argIT3_EE_param_1,
	.param .align 1 .b8 _ZN3cub18CUB_300001_SM_10006detail9transform16transform_kernelINS2_10policy_hubILb0EN4cuda3std3__45tupleIJN6thrust24THRUST_300001_SM_1000_NS6detail15normal_iteratorINSA_10device_ptrIfEEEESF_EEEE10policy1000ElNS7_4plusIfEESF_JPfSL_EEEvT0_iT1_T2_DpNS2_10kernel_argIT3_EE_param_2[1],
	.param .align 8 .b8 _ZN3cub18CUB_300001_SM_10006detail9transform16transform_kernelINS2_10policy_hubILb0EN4cuda3std3__45tupleIJN6thrust24THRUST_300001_SM_1000_NS6detail15normal_iteratorINSA_10device_ptrIfEEEESF_EEEE10policy1000ElNS7_4plusIfEESF_JPfSL_EEEvT0_iT1_T2_DpNS2_10kernel_argIT3_EE_param_3[8],
	.param .align 8 .b8 _ZN3cub18CUB_300001_SM_10006detail9transform16transform_kernelINS2_10policy_hubILb0EN4cuda3std3__45tupleIJN6thrust24THRUST_300001_SM_1000_NS6detail15normal_iteratorINSA_10device_ptrIfEEEESF_EEEE10policy1000ElNS7_4plusIfEESF_JPfSL_EEEvT0_iT1_T2_DpNS2_10kernel_argIT3_EE_param_4[16],
	.param .align 8 .b8 _ZN3cub18CUB_300001_SM_10006detail9transform16transform_kernelINS2_10policy_hubILb0EN4cuda3std3__45tupleIJN6thrust24THRUST_300001_SM_1000_NS6detail15normal_iteratorINSA_10device_ptrIfEEEESF_EEEE10policy1000ElNS7_4plusIfEESF_JPfSL_EEEvT0_iT1_T2_DpNS2_10kernel_argIT3_EE_param_5[16]
)
.maxntid 128
{
	.reg .pred 	%p<28>;
	.reg .b32 	%r<181>;
	.reg .b32 	%f<7>;
	.reg .b64 	%rd<147>;
	// demoted variable
	.shared .align 8 .u64 _ZZN3cub18CUB_300001_SM_10006detail9transform23transform_kernel_ublkcpINS2_19async_copy_policy_tILi128EEElN4cuda3std3__44plusIfEEN6thrust24THRUST_300001_SM_1000_NS6detail15normal_iteratorINSC_10device_ptrIfEEEEJffEEEvT0_iT1_T2_DpNS2_16aligned_base_ptrIT3_EEE3bar;
	ld.param.u64 	%rd68, [_ZN3cub18CUB_300001_SM_10006detail9transform16transform_kernelINS2_10policy_hubILb0EN4cuda3std3__45tupleIJN6thrust24THRUST_300001_SM_1000_NS6detail15normal_iteratorINSA_10device_ptrIfEEEESF_EEEE10policy1000ElNS7_4plusIfEESF_JPfSL_EEEvT0_iT1_T2_DpNS2_10kernel_argIT3_EE_param_5];
	ld.param.u64 	%rd66, [_ZN3cub18CUB_300001_SM_10006detail9transform16transform_kernelINS2_10policy_hubILb0EN4cuda3std3__45tupleIJN6thrust24THRUST_300001_SM_1000_NS6detail15normal_iteratorINSA_10device_ptrIfEEEESF_EEEE10policy1000ElNS7_4plusIfEESF_JPfSL_EEEvT0_iT1_T2_DpNS2_10kernel_argIT3_EE_param_4];
	ld.param.u64 	%rd70, [_ZN3cub18CUB_300001_SM_10006detail9transform16transform_kernelINS2_10policy_hubILb0EN4cuda3std3__45tupleIJN6thrust24THRUST_300001_SM_1000_NS6detail15normal_iteratorINSA_10device_ptrIfEEEESF_EEEE10policy1000ElNS7_4plusIfEESF_JPfSL_EEEvT0_iT1_T2_DpNS2_10kernel_argIT3_EE_param_0];
	ld.param.u64 	%rd69, [_ZN3cub18CUB_300001_SM_10006detail9transform16transform_kernelINS2_10policy_hubILb0EN4cuda3std3__45tupleIJN6thrust24THRUST_300001_SM_1000_NS6detail15normal_iteratorINSA_10device_ptrIfEEEESF_EEEE10policy1000ElNS7_4plusIfEESF_JPfSL_EEEvT0_iT1_T2_DpNS2_10kernel_argIT3_EE_param_5+8];
	ld.param.u64 	%rd67, [_ZN3cub18CUB_300001_SM_10006detail9transform16transform_kernelINS2_10policy_hubILb0EN4cuda3std3__45tupleIJN6thrust24THRUST_300001_SM_1000_NS6detail15normal_iteratorINSA_10device_ptrIfEEEESF_EEEE10policy1000ElNS7_4plusIfEESF_JPfSL_EEEvT0_iT1_T2_DpNS2_10kernel_argIT3_EE_param_4+8];
	ld.param.u64 	%rd71, [_ZN3cub18CUB_300001_SM_10006detail9transform16transform_kernelINS2_10policy_hubILb0EN4cuda3std3__45tupleIJN6thrust24THRUST_300001_SM_1000_NS6detail15normal_iteratorINSA_10device_ptrIfEEEESF_EEEE10policy1000ElNS7_4plusIfEESF_JPfSL_EEEvT0_iT1_T2_DpNS2_10kernel_argIT3_EE_param_3];
	ld.param.u32 	%r68, [_ZN3cub18CUB_300001_SM_10006detail9transform16transform_kernelINS2_10policy_hubILb0EN4cuda3std3__45tupleIJN6thrust24THRUST_300001_SM_1000_NS6detail15normal_iteratorINSA_10device_ptrIfEEEESF_EEEE10policy1000ElNS7_4plusIfEESF_JPfSL_EEEvT0_iT1_T2_DpNS2_10kernel_argIT3_EE_param_1];
	cvta.to.global.u64 	%rd1, %rd71;
	cvt.u32.u64 	%r1, %rd67;
	cvt.u32.u64 	%r2, %rd69;
	shl.b32 	%r3, %r68, 7;
	mov.u32 	%r69, %ctaid.x;
	cvt.u64.u32 	%rd72, %r69;
	cvt.s64.s32 	%rd73, %r3;
	mul.lo.s64 	%rd4, %rd73, %rd72;
	sub.s64 	%rd74, %rd70, %rd4;
	min.s64 	%rd75, %rd74, %rd73;
	cvt.u32.u64 	%r4, %rd75;
	setp.eq.s32 	%p1, %r69, 0;
	add.s32 	%r71, %r69, 2;
	mov.u32 	%r72, %nctaid.x;
	setp.ge.u32 	%p2, %r71, %r72;
	shl.b32 	%r5, %r68, 9;
	or.pred  	%p3, %p1, %p2;
	@%p3 bra 	$L__BB13_5;
	mov.b32 	%r132, -1;
	// begin inline asm
	{
	 .reg .pred P_OUT; 
	elect.sync _|P_OUT, %r132;
	selp.b32 %r131, 1, 0, P_OUT; 
}
	// end inline asm
	mov.u32 	%r133, %tid.x;
	setp.gt.u32 	%p18, %r133, 31;
	setp.eq.s32 	%p19, %r131, 0;
	or.pred  	%p20, %p18, %p19;
	@%p20 bra 	$L__BB13_3;
	mov.u32 	%r134, _ZZN3cub18CUB_300001_SM_10006detail9transform23transform_kernel_ublkcpINS2_19async_copy_policy_tILi128EEElN4cuda3std3__44plusIfEEN6thrust24THRUST_300001_SM_1000_NS6detail15normal_iteratorINSC_10device_ptrIfEEEEJffEEEvT0_iT1_T2_DpNS2_16aligned_base_ptrIT3_EEE3bar;
	mov.b32 	%r135, 1;
	// begin inline asm
	mbarrier.init.shared.b64 [%r134], %r135;
	// end inline asm
	// begin inline asm
	fence.proxy.async.shared::cta; // 6.
	// end inline asm
	shl.b64 	%rd124, %rd4, 2;
	add.s32 	%r144, %r5, 15;
	add.s32 	%r145, %r144, %r1;
	and.b32  	%r137, %r145, -16;
	cvta.to.global.u64 	%rd125, %rd66;
	add.s64 	%rd121, %rd125, %rd124;
	mov.u32 	%r136, _ZN3cub18CUB_300001_SM_10006detail9transform4smemE;
	// begin inline asm
	cp.async.bulk.shared::cluster.global.mbarrier::complete_tx::bytes [%r136], [%rd121], %r137, [%r134];
	// end inline asm
	add.s32 	%r146, %r144, %r2;
	and.b32  	%r140, %r146, -16;
	add.s32 	%r147, %r136, %r5;
	add.s32 	%r139, %r147, 128;
	cvta.to.global.u64 	%rd126, %rd68;
	add.s64 	%rd122, %rd126, %rd124;
	// begin inline asm
	cp.async.bulk.shared::cluster.global.mbarrier::complete_tx::bytes [%r139], [%rd122], %r140, [%r134];
	// end inline asm
	add.s32 	%r143, %r140, %r137;
	// begin inline asm
	mbarrier.arrive.expect_tx.release.cta.shared::cta.b64 %rd123, [%r134], %r143; // 8. 
	// end inline asm
$L__BB13_3:
	bar.sync 	0;
	mov.u32 	%r149, _ZZN3cub18CUB_300001_SM_10006detail9transform23transform_kernel_ublkcpINS2_19async_copy_policy_tILi128EEElN4cuda3std3__44plusIfEEN6thrust24THRUST_300001_SM_1000_NS6detail15normal_iteratorINSC_10device_ptrIfEEEEJffEEEvT0_iT1_T2_DpNS2_16aligned_base_ptrIT3_EEE3bar;
$L__BB13_4:
	mov.b32 	%r150, 0;
	// begin inline asm
	{
	 .reg .pred P_OUT; 
	mbarrier.try_wait.parity.shared::cta.b64  P_OUT, [%r149], %r150;                                // 7a. 
	selp.b32 %r148, 1, 0, P_OUT; 
}
	// end inline asm
	setp.eq.s32 	%p21, %r148, 0;
	@%p21 bra 	$L__BB13_4;
	bra.uni 	$L__BB13_26;
$L__BB13_5:
	cvt.s64.s32 	%rd5, %r1;
	shl.b32 	%r74, %r4, 2;
	cvt.s64.s32 	%rd76, %r74;
	shr.u64 	%rd6, %rd76, 2;
	mov.u32 	%r6, %ntid.x;
	mov.u32 	%r7, %ntid.y;
	mul.lo.s32 	%r75, %r6, %r7;
	mov.u32 	%r8, %ntid.z;
	mul.lo.s32 	%r9, %r75, %r8;
	mov.u32 	%r76, %tid.x;
	mov.u32 	%r77, %tid.y;
	mov.u32 	%r78, %tid.z;
	mad.lo.s32 	%r79, %r78, %r7, %r77;
	mad.lo.s32 	%r80, %r79, %r6, %r76;
	cvt.u64.u32 	%rd144, %r80;
	setp.le.u64 	%p4, %rd6, %rd144;
	@%p4 bra 	$L__BB13_15;
	cvt.u32.u64 	%r81, %rd144;
	cvt.u64.u32 	%rd8, %r9;
	add.s32 	%r82, %r81, %r9;
	cvt.u64.u32 	%rd77, %r82;
	max.u64 	%rd78, %rd6, %rd77;
	setp.gt.u64 	%p5, %rd6, %rd77;
	selp.u64 	%rd9, 1, 0, %p5;
	add.s64 	%rd79, %rd9, %rd77;
	sub.s64 	%rd10, %rd78, %rd79;
	and.b64  	%rd80, %rd10, -4294967296;
	setp.ne.s64 	%p6, %rd80, 0;
	@%p6 bra 	$L__BB13_8;
	cvt.u32.u64 	%r83, %rd8;
	cvt.u32.u64 	%r84, %rd10;
	div.u32 	%r85, %r84, %r83;
	cvt.u64.u32 	%rd133, %r85;
	bra.uni 	$L__BB13_9;
$L__BB13_8:
	div.u64 	%rd133, %rd10, %rd8;
$L__BB13_9:
	add.s64 	%rd14, %rd133, %rd9;
	and.b64  	%rd81, %rd14, 3;
	setp.eq.s64 	%p7, %rd81, 3;
	mov.u64 	%rd137, %rd144;
	@%p7 bra 	$L__BB13_12;
	shl.b64 	%rd82, %rd4, 2;
	shl.b64 	%rd83, %rd144, 2;
	add.s64 	%rd84, %rd82, %rd83;
	add.s64 	%rd85, %rd84, %rd5;
	add.s64 	%rd135, %rd66, %rd85;
	shl.b64 	%rd16, %rd8, 2;
	mov.u32 	%r87, _ZN3cub18CUB_300001_SM_10006detail9transform4smemE;
	add.s32 	%r88, %r1, %r87;
	shl.b32 	%r89, %r81, 2;
	add.s32 	%r163, %r88, %r89;
	mul.lo.s32 	%r90, %r8, %r7;
	mul.lo.s32 	%r91, %r90, %r6;
	shl.b32 	%r11, %r91, 2;
	add.s64 	%rd86, %rd14, 1;
	and.b64  	%rd87, %rd86, 3;
	neg.s64 	%rd134, %rd87;
	mov.u64 	%rd137, %rd144;
$L__BB13_11:
	.pragma "nounroll";
	// begin inline asm
	cp.async.ca.shared.global [%r163], [%rd135], 4, 4;
	// end inline asm
	add.s64 	%rd137, %rd137, %rd8;
	add.s64 	%rd135, %rd135, %rd16;
	add.s32 	%r163, %r163, %r11;
	add.s64 	%rd134, %rd134, 1;
	setp.ne.s64 	%p8, %rd134, 0;
	@%p8 bra 	$L__BB13_11;
$L__BB13_12:
	setp.lt.u64 	%p9, %rd14, 3;
	@%p9 bra 	$L__BB13_15;
	shl.b64 	%rd25, %rd8, 2;
	shl.b64 	%rd89, %rd4, 2;
	shl.b64 	%rd90, %rd137, 2;
	add.s64 	%rd26, %rd89, %rd90;
	shl.b64 	%rd27, %rd8, 4;
	shl.b64 	%rd91, %rd8, 3;
	add.s64 	%rd28, %rd26, %rd91;
	add.s64 	%rd92, %rd137, %rd4;
	shl.b64 	%rd93, %rd92, 2;
	mad.lo.s64 	%rd29, %rd8, 12, %rd93;
	mov.u32 	%r93, _ZN3cub18CUB_300001_SM_10006detail9transform4smemE;
	add.s32 	%r94, %r1, %r93;
	mul.lo.s32 	%r95, %r8, %r7;
	mul.lo.s32 	%r96, %r95, %r6;
	shl.b32 	%r97, %r96, 2;
	cvt.u32.u64 	%r98, %rd137;
	shl.b32 	%r99, %r98, 2;
	add.s32 	%r164, %r94, %r99;
	add.s32 	%r167, %r164, %r97;
	shl.b32 	%r15, %r96, 4;
	shl.b32 	%r100, %r96, 3;
	add.s32 	%r166, %r164, %r100;
	mad.lo.s32 	%r165, %r96, 12, %r164;
	cvt.s64.s32 	%rd94, %r1;
	add.s64 	%rd138, %rd66, %rd94;
$L__BB13_14:
	add.s64 	%rd95, %rd138, %rd26;
	// begin inline asm
	cp.async.ca.shared.global [%r164], [%rd95], 4, 4;
	// end inline asm
	add.s64 	%rd99, %rd26, %rd25;
	add.s64 	%rd96, %rd138, %rd99;
	// begin inline asm
	cp.async.ca.shared.global [%r167], [%rd96], 4, 4;
	// end inline asm
	add.s64 	%rd97, %rd138, %rd28;
	// begin inline asm
	cp.async.ca.shared.global [%r166], [%rd97], 4, 4;
	// end inline asm
	add.s64 	%rd98, %rd138, %rd29;
	// begin inline asm
	cp.async.ca.shared.global [%r165], [%rd98], 4, 4;
	// end inline asm
	add.s64 	%rd137, %rd137, %rd25;
	add.s64 	%rd138, %rd138, %rd27;
	add.s32 	%r167, %r167, %r15;
	add.s32 	%r166, %r166, %r15;
	add.s32 	%r165, %r165, %r15;
	add.s32 	%r164, %r164, %r15;
	setp.lt.u64 	%p10, %rd137, %rd6;
	@%p10 bra 	$L__BB13_14;
$L__BB13_15:
	setp.le.u64 	%p11, %rd6, %rd144;
	// begin inline asm
	cp.async.commit_group;
	// end inline asm
	cvt.s64.s32 	%rd35, %r2;
	@%p11 bra 	$L__BB13_25;
	cvt.u32.u64 	%r105, %rd144;
	cvt.u64.u32 	%rd36, %r9;
	add.s32 	%r106, %r105, %r9;
	cvt.u64.u32 	%rd100, %r106;
	max.u64 	%rd101, %rd6, %rd100;
	setp.gt.u64 	%p12, %rd6, %rd100;
	selp.u64 	%rd37, 1, 0, %p12;
	add.s64 	%rd102, %rd37, %rd100;
	sub.s64 	%rd38, %rd101, %rd102;
	and.b64  	%rd103, %rd38, -4294967296;
	setp.ne.s64 	%p13, %rd103, 0;
	@%p13 bra 	$L__BB13_18;
	cvt.u32.u64 	%r107, %rd36;
	cvt.u32.u64 	%r108, %rd38;
	div.u32 	%r109, %r108, %r107;
	cvt.u64.u32 	%rd140, %r109;
	bra.uni 	$L__BB13_19;
$L__BB13_18:
	div.u64 	%rd140, %rd38, %rd36;
$L__BB13_19:
	add.s64 	%rd42, %rd140, %rd37;
	and.b64  	%rd104, %rd42, 3;
	setp.eq.s64 	%p14, %rd104, 3;
	@%p14 bra 	$L__BB13_22;
	shl.b64 	%rd105, %rd4, 2;
	shl.b64 	%rd106, %rd144, 2;
	add.s64 	%rd107, %rd105, %rd106;
	add.s64 	%rd108, %rd107, %rd35;
	add.s64 	%rd142, %rd68, %rd108;
	shl.b64 	%rd44, %rd36, 2;
	mov.u32 	%r111, _ZN3cub18CUB_300001_SM_10006detail9transform4smemE;
	add.s32 	%r112, %r2, %r111;
	add.s32 	%r113, %r112, %r5;
	shl.b32 	%r114, %r105, 2;
	add.s32 	%r168, %r113, %r114;
	mul.lo.s32 	%r115, %r8, %r7;
	mul.lo.s32 	%r116, %r115, %r6;
	shl.b32 	%r28, %r116, 2;
	add.s64 	%rd109, %rd42, 1;
	and.b64  	%rd110, %rd109, 3;
	neg.s64 	%rd141, %rd110;
$L__BB13_21:
	.pragma "nounroll";
	add.s32 	%r117, %r168, 128;
	// begin inline asm
	cp.async.ca.shared.global [%r117], [%rd142], 4, 4;
	// end inline asm
	add.s64 	%rd144, %rd144, %rd36;
	add.s64 	%rd142, %rd142, %rd44;
	add.s32 	%r168, %r168, %r28;
	add.s64 	%rd141, %rd141, 1;
	setp.ne.s64 	%p15, %rd141, 0;
	@%p15 bra 	$L__BB13_21;
$L__BB13_22:
	setp.lt.u64 	%p16, %rd42, 3;
	@%p16 bra 	$L__BB13_25;
	shl.b64 	%rd53, %rd36, 2;
	shl.b64 	%rd112, %rd4, 2;
	shl.b64 	%rd113, %rd144, 2;
	add.s64 	%rd54, %rd112, %rd113;
	add.s64 	%rd55, %rd54, %rd53;
	shl.b64 	%rd56, %rd36, 4;
	shl.b64 	%rd114, %rd36, 3;
	add.s64 	%rd57, %rd54, %rd114;
	add.s64 	%rd115, %rd144, %rd4;
	shl.b64 	%rd116, %rd115, 2;
	mad.lo.s64 	%rd58, %rd36, 12, %rd116;
	mov.u32 	%r118, _ZN3cub18CUB_300001_SM_10006detail9transform4smemE;
	add.s32 	%r119, %r2, %r118;
	mul.lo.s32 	%r120, %r8, %r7;
	mul.lo.s32 	%r121, %r120, %r6;
	shl.b32 	%r122, %r121, 2;
	cvt.u32.u64 	%r123, %rd144;
	shl.b32 	%r124, %r123, 2;
	add.s32 	%r125, %r119, %r5;
	add.s32 	%r169, %r125, %r124;
	add.s32 	%r172, %r169, %r122;
	shl.b32 	%r32, %r121, 4;
	shl.b32 	%r126, %r121, 3;
	add.s32 	%r171, %r169, %r126;
	mad.lo.s32 	%r170, %r121, 12, %r169;
	add.s64 	%rd145, %rd68, %rd35;
$L__BB13_24:
	add.s64 	%rd117, %rd145, %rd54;
	add.s32 	%r127, %r169, 128;
	// begin inline asm
	cp.async.ca.shared.global [%r127], [%rd117], 4, 4;
	// end inline asm
	add.s64 	%rd118, %rd145, %rd55;
	add.s32 	%r128, %r172, 128;
	// begin inline asm
	cp.async.ca.shared.global [%r128], [%rd118], 4, 4;
	// end inline asm
	add.s64 	%rd119, %rd145, %rd57;
	add.s32 	%r129, %r171, 128;
	// begin inline asm
	cp.async.ca.shared.global [%r129], [%rd119], 4, 4;
	// end inline asm
	add.s64 	%rd120, %rd145, %rd58;
	add.s32 	%r130, %r170, 128;
	// begin inline asm
	cp.async.ca.shared.global [%r130], [%rd120], 4, 4;
	// end inline asm
	add.s64 	%rd144, %rd144, %rd53;
	add.s64 	%rd145, %rd145, %rd56;
	add.s32 	%r172, %r172, %r32;
	add.s32 	%r171, %r171, %r32;
	add.s32 	%r170, %r170, %r32;
	add.s32 	%r169, %r169, %r32;
	setp.lt.u64 	%p17, %rd144, %rd6;
	@%p17 bra 	$L__BB13_24;
$L__BB13_25:
	// begin inline asm
	cp.async.commit_group;
	// end inline asm
	// begin inline asm
	cp.async.wait_group 0;
	// end inline asm
	barrier.sync 	0;
$L__BB13_26:
	setp.eq.s32 	%p22, %r3, %r4;
	@%p22 bra 	$L__BB13_32;
	setp.lt.s32 	%p23, %r68, 1;
	@%p23 bra 	$L__BB13_35;
	mov.u32 	%r177, %tid.x;
	neg.s32 	%r180, %r68;
	add.s32 	%r151, %r2, %r5;
	shl.b32 	%r152, %r177, 2;
	add.s32 	%r153, %r151, %r152;
	mov.u32 	%r154, _ZN3cub18CUB_300001_SM_10006detail9transform4smemE;
	add.s32 	%r155, %r153, %r154;
	add.s32 	%r179, %r155, 128;
	add.s32 	%r156, %r1, %r152;
	add.s32 	%r178, %r154, %r156;
	shl.b64 	%rd127, %rd4, 2;
	add.s64 	%rd64, %rd1, %rd127;
$L__BB13_29:
	.pragma "nounroll";
	setp.ge.s32 	%p24, %r177, %r4;
	@%p24 bra 	$L__BB13_31;
	ld.shared.f32 	%f1, [%r178];
	ld.shared.f32 	%f2, [%r179];
	add.f32 	%f3, %f1, %f2;
	mul.wide.s32 	%rd128, %r177, 4;
	add.s64 	%rd129, %rd64, %rd128;
	st.global.f32 	[%rd129], %f3;
$L__BB13_31:
	add.s32 	%r180, %r180, 1;
	setp.ne.s32 	%p25, %r180, 0;
	add.s32 	%r179, %r179, 512;
	add.s32 	%r178, %r178, 512;
	add.s32 	%r177, %r177, 128;
	@%p25 bra 	$L__BB13_29;
	bra.uni 	$L__BB13_35;
$L__BB13_32:
	setp.lt.s32 	%p26, %r68, 1;
	@%p26 bra 	$L__BB13_35;
	mov.u32 	%r173, %tid.x;
	neg.s32 	%r176, %r68;
	add.s32 	%r157, %r2, %r5;
	shl.b32 	%r158, %r173, 2;
	add.s32 	%r159, %r157, %r158;
	mov.u32 	%r160, _ZN3cub18CUB_300001_SM_10006detail9transform4smemE;
	add.s32 	%r161, %r159, %r160;
	add.s32 	%r175, %r161, 128;
	add.s32 	%r162, %r1, %r158;
	add.s32 	%r174, %r160, %r162;
	shl.b64 	%rd130, %rd4, 2;
	add.s64 	%rd65, %rd1, %rd130;
$L__BB13_34:
	.pragma "nounroll";
	mul.wide.s32 	%rd131, %r173, 4;
	add.s64 	%rd132, %rd65, %rd131;
	ld.shared.f32 	%f4, [%r174];
	ld.shared.f32 	%f5, [%r175];
	add.f32 	%f6, %f4, %f5;
	st.global.f32 	[%rd132], %f6;
	add.s32 	%r176, %r176, 1;
	setp.eq.s32 	%p27, %r176, 0;
	add.s32 	%r175, %r175, 512;
	add.s32 	%r174, %r174, 512;
	add.s32 	%r173, %r173, 128;
	@%p27 bra 	$L__BB13_35;
	bra.uni 	$L__BB13_34;
$L__BB13_35:
	ret;

}
	// .globl	_ZN3cub18CUB_300001_SM_10006detail9transform16transform_kernelINS2_10policy_hubILb0EN4cuda3std3__45tupleIJN6thrust24THRUST_300001_SM_1000_NS6detail15normal_iteratorINSA_10device_ptrIiEEEEEEEE10policy1000EiNS7_6negateIiEESF_JPiEEEvT0_iT1_T2_DpNS2_10kernel_argIT3_EE
.visible .entry _ZN3cub18CUB_300001_SM_10006detail9transform16transform_kernelINS2_10policy_hubILb0EN4cuda3std3__45tupleIJN6thrust24THRUST_300001_SM_1000_NS6detail15normal_iteratorINSA_10device_ptrIiEEEEEEEE10policy1000EiNS7_6negateIiEESF_JPiEEEvT0_iT1_T2_DpNS2_10kernel_argIT3_EE(
	.param .u32 _ZN3cub18CUB_300001_SM_10006detail9transform16transform_kernelINS2_10policy_hubILb0EN4cuda3std3__45tupleIJN6thrust24THRUST_300001_SM_1000_NS6detail15normal_iteratorINSA_10device_ptrIiEEEEEEEE10policy1000EiNS7_6negateIiEESF_JPiEEEvT0_iT1_T2_DpNS2_10kernel_argIT3_EE_param_0,
	.param .u32 _ZN3cub18CUB_300001_SM_10006detail9transform16transform_kernelINS2_10policy_hubILb0EN4cuda3std3__45tupleIJN6thrust24THRUST_300001_SM_1000_NS6detail15normal_iteratorINSA_10device_ptrIiEEEEEEEE10policy1000EiNS7_6negateIiEESF_JPiEEEvT0_iT1_T2_DpNS2_10kernel_argIT3_EE_param_1,
	.param .align 1 .b8 _ZN3cub18CUB_300001_SM_10006detail9transform16transform_kernelINS2_10policy_hubILb0EN4cuda3std3__45tupleIJN6thrust24THRUST_300001_SM_1000_NS6detail15normal_iteratorINSA_10device_ptrIiEEEEEEEE10policy1000EiNS7_6negateIiEESF_JPiEEEvT0_iT1_T2_DpNS2_10kernel_argIT3_EE_param_2[1],
	.param .align 8 .b8 _ZN3cub18CUB_300001_SM_10006detail9transform16transform_kernelINS2_10policy_hubILb0EN4cuda3std3__45tupleIJN6thrust24THRUST_300001_SM_1000_NS6detail15normal_iteratorINSA_10device_ptrIiEEEEEEEE10policy1000EiNS7_6negateIiEESF_JPiEEEvT0_iT1_T2_DpNS2_10kernel_argIT3_EE_param_3[8],
	.param .align 8 .b8 _ZN3cub18CUB_300001_SM_10006detail9transform16transform_kernelINS2_10policy_hubILb0EN4cuda3std3__45tupleIJN6thrust24THRUST_300001_SM_1000_NS6detail15normal_iteratorINSA_10device_ptrIiEEEEEEEE10policy1000EiNS7_6negateIiEESF_JPiEEEvT0_iT1_T2_DpNS2_10kernel_argIT3_EE_param_4[16]
)
.maxntid 128
{
	.reg .pred 	%p<21>;
	.reg .b32 	%r<123>;
	.reg .b64 	%rd<80>;
	// demoted variable
	.shared .align 8 .u64 _ZZN3cub18CUB_300001_SM_10006detail9transform23transform_kernel_ublkcpINS2_19async_copy_policy_tILi128EEEiN4cuda3std3__46negateIiEEN6thrust24THRUST_300001_SM_1000_NS6detail15normal_iteratorINSC_10device_ptrIiEEEEJiEEEvT0_iT1_T2_DpNS2_16aligned_base_ptrIT3_EEE3bar;
	ld.param.u64 	%rd33, [_ZN3cub18CUB_300001_SM_10006detail9transform16transform_kernelINS2_10policy_hubILb0EN4cuda3std3__45tupleIJN6thrust24THRUST_300001_SM_1000_NS6detail15normal_iteratorINSA_10device_ptrIiEEEEEEEE10policy1000EiNS7_6negateIiEESF_JPiEEEvT0_iT1_T2_DpNS2_10kernel_argIT3_EE_param_4];
	ld.param.u32 	%r46, [_ZN3cub18CUB_300001_SM_10006detail9transform16transform_kernelINS2_10policy_hubILb0EN4cuda3std3__45tupleIJN6thrust24THRUST_300001_SM_1000_NS6detail15normal_iteratorINSA_10device_ptrIiEEEEEEEE10policy1000EiNS7_6negateIiEESF_JPiEEEvT0_iT1_T2_DpNS2_10kernel_argIT3_EE_param_0];
	ld.param.u64 	%rd34, [_ZN3cub18CUB_300001_SM_10006detail9transform16transform_kernelINS2_10policy_hubILb0EN4cuda3std3__45tupleIJN6thrust24THRUST_300001_SM_1000_NS6detail15normal_iteratorINSA_10device_ptrIiEEEEEEEE10policy1000EiNS7_6negateIiEESF_JPiEEEvT0_iT1_T2_DpNS2_10kernel_argIT3_EE_param_4+8];
	ld.param.u64 	%rd35, [_ZN3cub18CUB_300001_SM_10006detail9transform16transform_kernelINS2_10policy_hubILb0EN4cuda3std3__45tupleIJN6thrust24THRUST_300001_SM_1000_NS6detail15normal_iteratorINSA_10device_ptrIiEEEEEEEE10policy1000EiNS7_6negateIiEESF_JPiEEEvT0_iT1_T2_DpNS2_10kernel_argIT3_EE_param_3];
	ld.param.u32 	%r45, [_ZN3cub18CUB_300001_SM_10006detail9transform16transform_kernelINS2_10policy_hubILb0EN4cuda3std3__45tupleIJN6thrust24THRUST_300001_SM_1000_NS6detail15normal_iteratorINSA_10device_ptrIiEEEEEEEE10policy1000EiNS7_6negateIiEESF_JPiEEEvT0_iT1_T2_DpNS2_10kernel_argIT3_EE_param_1];
	cvta.to.global.u64 	%rd1, %rd35;
	cvt.u32.u64 	%r1, %rd34;
	shl.b32 	%r2, %r45, 7;
	mov.u32 	%r47, %ctaid.x;
	mul.lo.s32 	%r3, %r2, %r47;
	sub.s32 	%r4, %r46, %r3;
	min.s32 	%r5, %r2, %r4;
	setp.eq.s32 	%p1, %r47, 0;
	add.s32 	%r49, %r47, 2;
	mov.u32 	%r50, %nctaid.x;
	setp.ge.u32 	%p2, %r49, %r50;
	or.pred  	%p3, %p1, %p2;
	@%p3 bra 	$L__BB14_5;
	mov.b32 	%r87, -1;
	// begin inline asm
	{
	 .reg .pred P_OUT; 
	elect.sync _|P_OUT, %r87;
	selp.b32 %r86, 1, 0, P_OUT; 
}
	// end inline asm
	mov.u32 	%r88, %tid.x;
	setp.gt.u32 	%p11, %r88, 31;
	setp.eq.s32 	%p12, %r86, 0;
	or.pred  	%p13, %p11, %p12;
	@%p13 bra 	$L__BB14_3;
	mov.u32 	%r89, _ZZN3cub18CUB_300001_SM_10006detail9transform23transform_kernel_ublkcpINS2_19async_copy_policy_tILi128EEEiN4cuda3std3__46negateIiEEN6thrust24THRUST_300001_SM_1000_NS6detail15normal_iteratorINSC_10device_ptrIiEEEEJiEEEvT0_iT1_T2_DpNS2_16aligned_base_ptrIT3_EEE3bar;
	mov.b32 	%r90, 1;
	// begin inline asm
	mbarrier.init.shared.b64 [%r89], %r90;
	// end inline asm
	// begin inline asm
	fence.proxy.async.shared::cta; // 6.
	// end inline asm
	mul.wide.s32 	%rd65, %r3, 4;
	shl.b32 	%r96, %r45, 9;
	add.s32 	%r97, %r96, %r1;
	add.s32 	%r98, %r97, 15;
	and.b32  	%r95, %r98, -16;
	cvta.to.global.u64 	%rd66, %rd33;
	add.s64 	%rd63, %rd66, %rd65;
	mov.u32 	%r91, _ZN3cub18CUB_300001_SM_10006detail9transform4smemE;
	// begin inline asm
	cp.async.bulk.shared::cluster.global.mbarrier::complete_tx::bytes [%r91], [%rd63], %r95, [%r89];
	// end inline asm
	// begin inline asm
	mbarrier.arrive.expect_tx.release.cta.shared::cta.b64 %rd64, [%r89], %r95; // 8. 
	// end inline asm
$L__BB14_3:
	bar.sync 	0;
	mov.u32 	%r100, _ZZN3cub18CUB_300001_SM_10006detail9transform23transform_kernel_ublkcpINS2_19async_copy_policy_tILi128EEEiN4cuda3std3__46negateIiEEN6thrust24THRUST_300001_SM_1000_NS6detail15normal_iteratorINSC_10device_ptrIiEEEEJiEEEvT0_iT1_T2_DpNS2_16aligned_base_ptrIT3_EEE3bar;
$L__BB14_4:
	mov.b32 	%r101, 0;
	// begin inline asm
	{
	 .reg .pred P_OUT; 
	mbarrier.try_wait.parity.shared::cta.b64  P_OUT, [%r100], %r101;                                // 7a. 
	selp.b32 %r99, 1, 0, P_OUT; 
}
	// end inline asm
	setp.eq.s32 	%p14, %r99, 0;
	@%p14 bra 	$L__BB14_4;
	bra.uni 	$L__BB14_16;
$L__BB14_5:
	shl.b32 	%r52, %r5, 2;
	cvt.s64.s32 	%rd36, %r52;
	shr.u64 	%rd3, %rd36, 2;
	mov.u32 	%r6, %ntid.x;
	mov.u32 	%r7, %ntid.y;
	mov.u32 	%r8, %ntid.z;
	mov.u32 	%r53, %tid.x;
	mov.u32 	%r54, %tid.y;
	mov.u32 	%r55, %tid.z;
	mad.lo.s32 	%r56, %r55, %r7, %r54;
	mad.lo.s32 	%r57, %r56, %r6, %r53;
	cvt.u64.u32 	%rd77, %r57;
	setp.le.u64 	%p4, %rd3, %rd77;
	@%p4 bra 	$L__BB14_15;
	mul.lo.s32 	%r58, %r6, %r7;
	mul.lo.s32 	%r59, %r58, %r8;
	cvt.u32.u64 	%r60, %rd77;
	cvt.u64.u32 	%rd5, %r59;
	add.s32 	%r61, %r60, %r59;
	cvt.u64.u32 	%rd37, %r61;
	max.u64 	%rd38, %rd3, %rd37;
	setp.gt.u64 	%p5, %rd3, %rd37;
	selp.u64 	%rd6, 1, 0, %p5;
	add.s64 	%rd39, %rd6, %rd37;
	sub.s64 	%rd7, %rd38, %rd39;
	and.b64  	%rd40, %rd7, -4294967296;
	setp.ne.s64 	%p6, %rd40, 0;
	@%p6 bra 	$L__BB14_8;
	cvt.u32.u64 	%r62, %rd5;
	cvt.u32.u64 	%r63, %rd7;
	div.u32 	%r64, %r63, %r62;
	cvt.u64.u32 	%rd73, %r64;
	bra.uni 	$L__BB14_9;
$L__BB14_8:
	div.u64 	%rd73, %rd7, %rd5;
$L__BB14_9:
	add.s64 	%rd11, %rd73, %rd6;
	and.b64  	%rd41, %rd11, 3;
	setp.eq.s64 	%p7, %rd41, 3;
	@%p7 bra 	$L__BB14_12;
	shl.b64 	%rd42, %rd77, 2;
	mul.wide.s32 	%rd43, %r3, 4;
	add.s64 	%rd44, %rd42, %rd43;
	cvt.s64.s32 	%rd45, %rd34;
	add.s64 	%rd46, %rd44, %rd45;
	add.s64 	%rd75, %rd33, %rd46;
	mov.u32 	%r67, _ZN3cub18CUB_300001_SM_10006detail9transform4smemE;
	add.s32 	%r68, %r1, %r67;
	shl.b32 	%r69, %r60, 2;
	add.s32 	%r112, %r68, %r69;
	mul.lo.s32 	%r70, %r8, %r7;
	mul.lo.s32 	%r71, %r70, %r6;
	shl.b32 	%r10, %r71, 2;
	add.s64 	%rd47, %rd11, 1;
	and.b64  	%rd48, %rd47, 3;
	neg.s64 	%rd74, %rd48;
$L__BB14_11:
	.pragma "nounroll";
	// begin inline asm
	cp.async.ca.shared.global [%r112], [%rd75], 4, 4;
	// end inline asm
	add.s64 	%rd77, %rd77, %rd5;
	shl.b64 	%rd50, %rd5, 2;
	add.s64 	%rd75, %rd75, %rd50;
	add.s32 	%r112, %r112, %r10;
	add.s64 	%rd74, %rd74, 1;
	setp.ne.s64 	%p8, %rd74, 0;
	@%p8 bra 	$L__BB14_11;
$L__BB14_12:
	setp.lt.u64 	%p9, %rd11, 3;
	@%p9 bra 	$L__BB14_15;
	shl.b64 	%rd21, %rd5, 2;
	shl.b64 	%rd51, %rd77, 2;
	cvt.s64.s32 	%rd52, %r3;
	mul.wide.s32 	%rd53, %r3, 4;
	add.s64 	%rd22, %rd51, %rd53;
	shl.b64 	%rd23, %rd5, 4;
	shl.b64 	%rd54, %rd5, 3;
	add.s64 	%rd24, %rd22, %rd54;
	add.s64 	%rd55, %rd77, %rd52;
	shl.b64 	%rd56, %rd55, 2;
	mad.lo.s64 	%rd25, %rd5, 12, %rd56;
	cvt.u32.u64 	%r73, %rd34;
	mov.u32 	%r74, _ZN3cub18CUB_300001_SM_10006detail9transform4smemE;
	add.s32 	%r75, %r73, %r74;
	mul.lo.s32 	%r76, %r8, %r7;
	mul.lo.s32 	%r77, %r76, %r6;
	shl.b32 	%r78, %r77, 2;
	cvt.u32.u64 	%r79, %rd77;
	shl.b32 	%r80, %r79, 2;
	add.s32 	%r113, %r75, %r80;
	add.s32 	%r116, %r113, %r78;
	shl.b32 	%r14, %r77, 4;
	shl.b32 	%r81, %r77, 3;
	add.s32 	%r115, %r113, %r81;
	mad.lo.s32 	%r114, %r77, 12, %r113;
	cvt.s64.s32 	%rd57, %rd34;
	add.s64 	%rd78, %rd33, %rd57;
$L__BB14_14:
	add.s64 	%rd58, %rd78, %rd22;
	// begin inline asm
	cp.async.ca.shared.global [%r113], [%rd58], 4, 4;
	// end inline asm
	add.s64 	%rd62, %rd22, %rd21;
	add.s64 	%rd59, %rd78, %rd62;
	// begin inline asm
	cp.async.ca.shared.global [%r116], [%rd59], 4, 4;
	// end inline asm
	add.s64 	%rd60, %rd78, %rd24;
	// begin inline asm
	cp.async.ca.shared.global [%r115], [%rd60], 4, 4;
	// end inline asm
	add.s64 	%rd61, %rd78, %rd25;
	// begin inline asm
	cp.async.ca.shared.global [%r114], [%rd61], 4, 4;
	// end inline asm
	add.s64 	%rd77, %rd77, %rd21;
	add.s64 	%rd78, %rd78, %rd23;
	add.s32 	%r116, %r116, %r14;
	add.s32 	%r115, %r115, %r14;
	add.s32 	%r114, %r114, %r14;
	add.s32 	%r113, %r113, %r14;
	setp.lt.u64 	%p10, %rd77, %rd3;
	@%p10 bra 	$L__BB14_14;
$L__BB14_15:
	// begin inline asm
	cp.async.commit_group;
	// end inline asm
	// begin inline asm
	cp.async.wait_group 0;
	// end inline asm
	barrier.sync 	0;
$L__BB14_16:
	cvt.u32.u64 	%r26, %rd34;
	setp.gt.s32 	%p15, %r2, %r4;
	@%p15 bra 	$L__BB14_20;
	setp.lt.s32 	%p16, %r45, 1;
	@%p16 bra 	$L__BB14_25;
	mov.u32 	%r117, %tid.x;
	neg.s32 	%r119, %r45;
	shl.b32 	%r102, %r117, 2;
	add.s32 	%r103, %r26, %r102;
	mov.u32 	%r104, _ZN3cub18CUB_300001_SM_10006detail9transform4smemE;
	add.s32 	%r118, %r104, %r103;
	mul.wide.s32 	%rd67, %r3, 4;
	add.s64 	%rd31, %rd1, %rd67;
$L__BB14_19:
	.pragma "nounroll";
	mul.wide.s32 	%rd68, %r117, 4;
	add.s64 	%rd69, %rd31, %rd68;
	ld.shared.u32 	%r105, [%r118];
	neg.s32 	%r106, %r105;
	st.global.u32 	[%rd69], %r106;
	add.s32 	%r119, %r119, 1;
	setp.eq.s32 	%p17, %r119, 0;
	add.s32 	%r118, %r118, 512;
	add.s32 	%r117, %r117, 128;
	@%p17 bra 	$L__BB14_25;
	bra.uni 	$L__BB14_19;
$L__BB14_20:
	setp.lt.s32 	%p18, %r45, 1;
	@%p18 bra 	$L__BB14_25;
	mov.u32 	%r120, %tid.x;
	neg.s32 	%r122, %r45;
	shl.b32 	%r107, %r120, 2;
	add.s32 	%r108, %r26, %r107;
	mov.u32 	%r109, _ZN3cub18CUB_300001_SM_10006detail9transform4smemE;
	add.s32 	%r121, %r109, %r108;
	mul.wide.s32 	%rd70, %r3, 4;
	add.s64 	%rd32, %rd1, %rd70;
$L__BB14_22:
	.pragma "nounroll";
	setp.ge.s32 	%p19, %r120, %r5;
	@%p19 bra 	$L__BB14_24;
	ld.shared.u32 	%r110, [%r121];
	neg.s32 	%r111, %r110;
	mul.wide.s32 	%rd71, %r120, 4;
	add.s64 	%rd72, %rd32, %rd71;
	st.global.u32 	[%rd72], %r111;
$L__BB14_24:
	add.s32 	%r122, %r122, 1;
	setp.ne.s32 	%p20, %r122, 0;
	add.s32 	%r121, %r121, 512;
	add.s32 	%r120, %r120, 128;
	@%p20 bra 	$L__BB14_22;
$L__BB14_25:
	ret;

}
	// .globl	_ZN3cub18CUB_300001_SM_10006detail9transform16transform_kernelINS2_10policy_hubILb0EN4cuda3std3__45tupleIJN6thrust24THRUST_300001_SM_1000_NS6detail15normal_iteratorINSA_10device_ptrIiEEEEEEEE10policy1000ElNS7_6negateIiEESF_JPiEEEvT0_iT1_T2_DpNS2_10kernel_argIT3_EE
.visible .entry _ZN3cub18CUB_300001_SM_10006detail9transform16transform_kernelINS2_10policy_hubILb0EN4cuda3std3__45tupleIJN6thrust24THRUST_300001_SM_1000_NS6detail15normal_iteratorINSA_10device_ptrIiEEEEEEEE10policy1000ElNS7_6negateIiEESF_JPiEEEvT0_iT1_T2_DpNS2_10kernel_argIT3_EE(
	.param .u64 _ZN3cub18CUB_300001_SM_10006detail9transform16transform_kernelINS2_10policy_hubILb0EN4cuda3std3__45tupleIJN6thrust24THRUST_300001_SM_1000_NS6detail15normal_iteratorINSA_10device_ptrIiEEEEEEEE10policy1000ElNS7_6negateIiEESF_JPiEEEvT0_iT1_T2_DpNS2_10kernel_argIT3_EE_param_0,
	.param .u32 _ZN3cub18CUB_300001_SM_10006detail9transform16transform_kernelINS2_10policy_hubILb0EN4cuda3std3__45tupleIJN6thrust24THRUST_300001_SM_1000_NS6detail15normal_iteratorINSA_10device_ptrIiEEEEEEEE10policy1000ElNS7_6negateIiEESF_JPiEEEvT0_iT1_T2_DpNS2_10kernel_argIT3_EE_param_1,
	.param .align 1 .b8 _ZN3cub18CUB_300001_SM_10006detail9transform16transform_kernelINS2_10policy_hubILb0EN4cuda3std3__45tupleIJN6thrust24THRUST_300001_SM_1000_NS6detail15normal_iteratorINSA_10device_ptrIiEEEEEEEE10policy1000ElNS7_6negateIiEESF_JPiEEEvT0_iT1_T2_DpNS2_10kernel_argIT3_EE_param_2[1],
	.param .align 8 .b8 _ZN3cub18CUB_300001_SM_10006detail9transform16transform_kernelINS2_10policy_hubILb0EN4cuda3std3__45tupleIJN6thrust24THRUST_300001_SM_1000_NS6detail15normal_iteratorINSA_10device_ptrIiEEEEEEEE10policy1000ElNS7_6negateIiEESF_JPiEEEvT0_iT1_T2_DpNS2_10kernel_argIT3_EE_param_3[8],
	.param .align 8 .b8 _ZN3cub18CUB_300001_SM_10006detail9transform16transform_kernelINS2_10policy_hubILb0EN4cuda3std3__45tupleIJN6thrust24THRUST_300001_SM_1000_NS6detail15normal_iteratorINSA_10device_ptrIiEEEEEEEE10policy1000ElNS7_6negateIiEESF_JPiEEEvT0_iT1_T2_DpNS2_10kernel_argIT3_EE_param_4[16]
)
.maxntid 128
{
	.reg .pred 	%p<21>;
	.reg .b32 	%r<120>;
	.reg .b64 	%rd<85>;
	// demoted variable
	.shared .align 8 .u64 _ZZN3cub18CUB_300001_SM_10006detail9transform23transform_kernel_ublkcpINS2_19async_copy_policy_tILi128EEElN4cuda3std3__46negateIiEEN6thrust24THRUST_300001_SM_1000_NS6detail15normal_iteratorINSC_10device_ptrIiEEEEJiEEEvT0_iT1_T2_DpNS2_16aligned_base_ptrIT3_EEE3bar;
	ld.param.u64 	%rd34, [_ZN3cub18CUB_300001_SM_10006detail9transform16transform_kernelINS2_10policy_hubILb0EN4cuda3std3__45tupleIJN6thrust24THRUST_300001_SM_1000_NS6detail15normal_iteratorINSA_10device_ptrIiEEEEEEEE10policy1000ElNS7_6negateIiEESF_JPiEEEvT0_iT1_T2_DpNS2_10kernel_argIT3_EE_param_4];
	ld.param.u64 	%rd36, [_ZN3cub18CUB_300001_SM_10006detail9transform16transform_kernelINS2_10policy_hubILb0EN4cuda3std3__45tupleIJN6thrust24THRUST_300001_SM_1000_NS6detail15normal_iteratorINSA_10device_ptrIiEEEEEEEE10policy1000ElNS7_6negateIiEESF_JPiEEEvT0_iT1_T2_DpNS2_10kernel_argIT3_EE_param_0];
	ld.param.u64 	%rd35, [_ZN3cub18CUB_300001_SM_10006detail9transform16transform_kernelINS2_10policy_hubILb0EN4cuda3std3__45tupleIJN6thrust24THRUST_300001_SM_1000_NS6detail15normal_iteratorINSA_10device_ptrIiEEEEEEEE10policy1000ElNS7_6negateIiEESF_JPiEEEvT0_iT1_T2_DpNS2_10kernel_argIT3_EE_param_4+8];
	ld.param.u64 	%rd37, [_ZN3cub18CUB_300001_SM_10006detail9transform16transform_kernelINS2_10policy_hubILb0EN4cuda3std3__45tupleIJN6thrust24THRUST_300001_SM_1000_NS6detail15normal_iteratorINSA_10device_ptrIiEEEEEEEE10policy1000ElNS7_6negateIiEESF_JPiEEEvT0_iT1_T2_DpNS2_10kernel_argIT3_EE_param_3];
	ld.param.u32 	%r43, [_ZN3cub18CUB_300001_SM_10006detail9transform16transform_kernelINS2_10policy_hubILb0EN4cuda3std3__45tupleIJN6thrust24THRUST_300001_SM_1000_NS6detail15normal_iteratorINSA_10device_ptrIiEEEEEEEE10policy1000ElNS7_6negateIiEESF_JPiEEEvT0_iT1_T2_DpNS2_10kernel_argIT3_EE_param_1];
	cvta.to.global.u64 	%rd1, %rd37;
	cvt.u32.u64 	%r1, %rd35;
	shl.b32 	%r2, %r43, 7;
	mov.u32 	%r44, %ctaid.x;
	cvt.u64.u32 	%rd38, %r44;
	cvt.s64.s32 	%rd39, %r2;
	mul.lo.s64 	%rd3, %rd39, %rd38;
	sub.s64 	%rd40, %rd36, %rd3;
	min.s64 	%rd41, %rd40, %rd39;
	cvt.u32.u64 	%r3, %rd41;
	setp.eq.s32 	%p1, %r44, 0;
	add.s32 	%r46, %r44, 2;
	mov.u32 	%r47, %nctaid.x;
	setp.ge.u32 	%p2, %r46, %r47;
	or.pred  	%p3, %p1, %p2;
	@%p3 bra 	$L__BB15_5;
	mov.b32 	%r84, -1;
	// begin inline asm
	{
	 .reg .pred P_OUT; 
	elect.sync _|P_OUT, %r84;
	selp.b32 %r83, 1, 0, P_OUT; 
}
	// end inline asm
	mov.u32 	%r85, %tid.x;
	setp.gt.u32 	%p11, %r85, 31;
	setp.eq.s32 	%p12, %r83, 0;
	or.pred  	%p13, %p11, %p12;
	@%p13 bra 	$L__BB15_3;
	mov.u32 	%r86, _ZZN3cub18CUB_300001_SM_10006detail9transform23transform_kernel_ublkcpINS2_19async_copy_policy_tILi128EEElN4cuda3std3__46negateIiEEN6thrust24THRUST_300001_SM_1000_NS6detail15normal_iteratorINSC_10device_ptrIiEEEEJiEEEvT0_iT1_T2_DpNS2_16aligned_base_ptrIT3_EEE3bar;
	mov.b32 	%r87, 1;
	// begin inline asm
	mbarrier.init.shared.b64 [%r86], %r87;
	// end inline asm
	// begin inline asm
	fence.proxy.async.shared::cta; // 6.
	// end inline asm
	shl.b64 	%rd70, %rd3, 2;
	shl.b32 	%r93, %r43, 9;
	add.s32 	%r94, %r93, %r1;
	add.s32 	%r95, %r94, 15;
	and.b32  	%r92, %r95, -16;
	cvta.to.global.u64 	%rd71, %rd34;
	add.s64 	%rd68, %rd71, %rd70;
	mov.u32 	%r88, _ZN3cub18CUB_300001_SM_10006detail9transform4smemE;
	// begin inline asm
	cp.async.bulk.shared::cluster.global.mbarrier::complete_tx::bytes [%r88], [%rd68], %r92, [%r86];
	// end inline asm
	// begin inline asm
	mbarrier.arrive.expect_tx.release.cta.shared::cta.b64 %rd69, [%r86], %r92; // 8. 
	// end inline asm
$L__BB15_3:
	bar.sync 	0;
	mov.u32 	%r97, _ZZN3cub18CUB_300001_SM_10006detail9transform23transform_kernel_ublkcpINS2_19async_copy_policy_tILi128EEElN4cuda3std3__46negateIiEEN6thrust24THRUST_300001_SM_1000_NS6detail15normal_iteratorINSC_10device_ptrIiEEEEJiEEEvT0_iT1_T2_DpNS2_16aligned_base_ptrIT3_EEE3bar;
$L__BB15_4:
	mov.b32 	%r98, 0;
	// begin inline asm
	{
	 .reg .pred P_OUT; 
	mbarrier.try_wait.parity.shared::cta.b64  P_OUT, [%r97], %r98;                                // 7a. 
	selp.b32 %r96, 1, 0, P_OUT; 
}
	// end inline asm
	setp.eq.s32 	%p14, %r96, 0;
	@%p14 bra 	$L__BB15_4;
	bra.uni 	$L__BB15_16;
$L__BB15_5:
	shl.b32 	%r49, %r3, 2;
	cvt.s64.s32 	%rd42, %r49;
	shr.u64 	%rd4, %rd42, 2;
	mov.u32 	%r4, %ntid.x;
	mov.u32 	%r5, %ntid.y;
	mov.u32 	%r6, %ntid.z;
	mov.u32 	%r50, %tid.x;
	mov.u32 	%r51, %tid.y;
	mov.u32 	%r52, %tid.z;
	mad.lo.s32 	%r53, %r52, %r5, %r51;
	mad.lo.s32 	%r54, %r53, %r4, %r50;
	cvt.u64.u32 	%rd82, %r54;
	setp.le.u64 	%p4, %rd4, %rd82;
	@%p4 bra 	$L__BB15_15;
	mul.lo.s32 	%r55, %r4, %r5;
	mul.lo.s32 	%r56, %r55, %r6;
	cvt.u32.u64 	%r57, %rd82;
	cvt.u64.u32 	%rd6, %r56;
	add.s32 	%r58, %r57, %r56;
	cvt.u64.u32 	%rd43, %r58;
	max.u64 	%rd44, %rd4, %rd43;
	setp.gt.u64 	%p5, %rd4, %rd43;
	selp.u64 	%rd7, 1, 0, %p5;
	add.s64 	%rd45, %rd7, %rd43;
	sub.s64 	%rd8, %rd44, %rd45;
	and.b64  	%rd46, %rd8, -4294967296;
	setp.ne.s64 	%p6, %rd46, 0;
	@%p6 bra 	$L__BB15_8;
	cvt.u32.u64 	%r59, %rd6;
	cvt.u32.u64 	%r60, %rd8;
	div.u32 	%r61, %r60, %r59;
	cvt.u64.u32 	%rd78, %r61;
	bra.uni 	$L__BB15_9;
$L__BB15_8:
	div.u64 	%rd78, %rd8, %rd6;
$L__BB15_9:
	add.s64 	%rd12, %rd78, %rd7;
	and.b64  	%rd47, %rd12, 3;
	setp.eq.s64 	%p7, %rd47, 3;
	@%p7 bra 	$L__BB15_12;
	shl.b64 	%rd48, %rd3, 2;
	shl.b64 	%rd49, %rd82, 2;
	add.s64 	%rd50, %rd48, %rd49;
	cvt.s64.s32 	%rd51, %rd35;
	add.s64 	%rd52, %rd50, %rd51;
	add.s64 	%rd80, %rd34, %rd52;
	mov.u32 	%r64, _ZN3cub18CUB_300001_SM_10006detail9transform4smemE;
	add.s32 	%r65, %r1, %r64;
	shl.b32 	%r66, %r57, 2;
	add.s32 	%r109, %r65, %r66;
	mul.lo.s32 	%r67, %r6, %r5;
	mul.lo.s32 	%r68, %r67, %r4;
	shl.b32 	%r8, %r68, 2;
	add.s64 	%rd53, %rd12, 1;
	and.b64  	%rd54, %rd53, 3;
	neg.s64 	%rd79, %rd54;
$L__BB15_11:
	.pragma "nounroll";
	// begin inline asm
	cp.async.ca.shared.global [%r109], [%rd80], 4, 4;
	// end inline asm
	add.s64 	%rd82, %rd82, %rd6;
	shl.b64 	%rd56, %rd6, 2;
	add.s64 	%rd80, %rd80, %rd56;
	add.s32 	%r109, %r109, %r8;
	add.s64 	%rd79, %rd79, 1;
	setp.ne.s64 	%p8, %rd79, 0;
	@%p8 bra 	$L__BB15_11;
$L__BB15_12:
	setp.lt.u64 	%p9, %rd12, 3;
	@%p9 bra 	$L__BB15_15;
	shl.b64 	%rd22, %rd6, 2;
	shl.b64 	%rd57, %rd3, 2;
	shl.b64 	%rd58, %rd82, 2;
	add.s64 	%rd23, %rd57, %rd58;
	shl.b64 	%rd24, %rd6, 4;
	shl.b64 	%rd59, %rd6, 3;
	add.s64 	%rd25, %rd23, %rd59;
	add.s64 	%rd60, %rd82, %rd3;
	shl.b64 	%rd61, %rd60, 2;
	mad.lo.s64 	%rd26, %rd6, 12, %rd61;
	cvt.u32.u64 	%r70, %rd35;
	mov.u32 	%r71, _ZN3cub18CUB_300001_SM_10006detail9transform4smemE;
	add.s32 	%r72, %r70, %r71;
	mul.lo.s32 	%r73, %r6, %r5;
	mul.lo.s32 	%r74, %r73, %r4;
	shl.b32 	%r75, %r74, 2;
	cvt.u32.u64 	%r76, %rd82;
	shl.b32 	%r77, %r76, 2;
	add.s32 	%r110, %r72, %r77;
	add.s32 	%r113, %r110, %r75;
	shl.b32 	%r12, %r74, 4;
	shl.b32 	%r78, %r74, 3;
	add.s32 	%r112, %r110, %r78;
	mad.lo.s32 	%r111, %r74, 12, %r110;
	cvt.s64.s32 	%rd62, %rd35;
	add.s64 	%rd83, %rd34, %rd62;
$L__BB15_14:
	add.s64 	%rd63, %rd83, %rd23;
	// begin inline asm
	cp.async.ca.shared.global [%r110], [%rd63], 4, 4;
	// end inline asm
	add.s64 	%rd67, %rd23, %rd22;
	add.s64 	%rd64, %rd83, %rd67;
	// begin inline asm
	cp.async.ca.shared.global [%r113], [%rd64], 4, 4;
	// end inline asm
	add.s64 	%rd65, %rd83, %rd25;
	// begin inline asm
	cp.async.ca.shared.global [%r112], [%rd65], 4, 4;
	// end inline asm
	add.s64 	%rd66, %rd83, %rd26;
	// begin inline asm
	cp.async.ca.shared.global [%r111], [%rd66], 4, 4;
	// end inline asm
	add.s64 	%rd82, %rd82, %rd22;
	add.s64 	%rd83, %rd83, %rd24;
	add.s32 	%r113, %r113, %r12;
	add.s32 	%r112, %r112, %r12;
	add.s32 	%r111, %r111, %r12;
	add.s32 	%r110, %r110, %r12;
	setp.lt.u64 	%p10, %rd82, %rd4;
	@%p10 bra 	$L__BB15_14;
$L__BB15_15:
	// begin inline asm
	cp.async.commit_group;
	// end inline asm
	// begin inline asm
	cp.async.wait_group 0;
	// end inline asm
	barrier.sync 	0;
$L__BB15_16:
	cvt.u32.u64 	%r24, %rd35;
	setp.eq.s32 	%p15, %r2, %r3;
	@%p15 bra 	$L__BB15_22;
	setp.lt.s32 	%p16, %r43, 1;
	@%p16 bra 	$L__BB15_25;
	mov.u32 	%r117, %tid.x;
	neg.s32 	%r119, %r43;
	shl.b32 	%r99, %r117, 2;
	add.s32 	%r100, %r24, %r99;
	mov.u32 	%r101, _ZN3cub18CUB_300001_SM_10006detail9transform4smemE;
	add.s32 	%r118, %r101, %r100;
	shl.b64 	%rd72, %rd3, 2;
	add.s64 	%rd32, %rd1, %rd72;
$L__BB15_19:
	.pragma "nounroll";
	setp.ge.s32 	%p17, %r117, %r3;
	@%p17 bra 	$L__BB15_21;
	ld.shared.u32 	%r102, [%r118];
	neg.s32 	%r103, %r102;
	mul.wide.s32 	%rd73, %r117, 4;
	add.s64 	%rd74, %rd32, %rd73;
	st.global.u32 	[%rd74], %r103;
$L__BB15_21:
	add.s32 	%r119, %r119, 1;
	setp.ne.s32 	%p18, %r119, 0;
	add.s32 	%r118, %r118, 512;
	add.s32 	%r117, %r117, 128;
	@%p18 bra 	$L__BB15_19;
	bra.uni 	$L__BB15_25;
$L__BB15_22:
	setp.lt.s32 	%p19, %r43, 1;
	@%p19 bra 	$L__BB15_25;
	mov.u32 	%r114, %tid.x;
	neg.s32 	%r116, %r43;
	shl.b32 	%r104, %r114, 2;
	add.s32 	%r105, %r24, %r104;
	mov.u32 	%r106, _ZN3cub18CUB_300001_SM_10006detail9transform4smemE;
	add.s32 	%r115, %r106, %r105;
	shl.b64 	%rd75, %rd3, 2;
	add.s64 	%rd33, %rd1, %rd75;
$L__BB15_24:
	.pragma "nounroll";
	mul.wide.s32 	%rd76, %r114, 4;
	add.s64 	%rd77, %rd33, %rd76;
	ld.shared.u32 	%r107, [%r115];
	neg.s32 	%r108, %r107;
	st.global.u32 	[%rd77], %r108;
	add.s32 	%r116, %r116, 1;
	setp.eq.s32 	%p20, %r116, 0;
	add.s32 	%r115, %r115, 512;
	add.s32 	%r114, %r114, 128;
	@%p20 bra 	$L__BB15_25;
	bra.uni 	$L__BB15_24;
$L__BB15_25:
	ret;

}
	// .globl	_ZN3cub18CUB_300001_SM_10006detail9transform16transform_kernelINS2_10policy_hubILb0EN4cuda3std3__45tupleIJN6thrust24THRUST_300001_SM_1000_NS6detail15normal_iteratorINSA_10device_ptrIiEEEESF_EEEE10policy1000EiNS7_7modulusIiEESF_JPiSL_EEEvT0_iT1_T2_DpNS2_10kernel_argIT3_EE
.visible .entry _ZN3cub18CUB_300001_SM_10006detail9transform16transform_kernelINS2_10policy_hubILb0EN4cuda3std3__45tupleIJN6thrust24THRUST_300001_SM_1000_NS6detail15normal_iteratorINSA_10device_ptrIiEEEESF_EEEE10policy1000EiNS7_7modulusIiEESF_JPiSL_EEEvT0_iT1_T2_DpNS2_10kernel_argIT3_EE(
	.param .u32 _ZN3cub18CUB_300001_SM_10006detail9transform16transform_kernelINS2_10policy_hubILb0EN4cuda3std3__45tupleIJN6thrust24THRUST_300001_SM_1000_NS6detail15normal_iteratorINSA_10device_ptrIiEEEESF_EEEE10policy1000EiNS7_7modulusIiEESF_JPiSL_EEEvT0_iT1_T2_DpNS2_10kernel_argIT3_EE_param_0,
	.param .u32 _ZN3cub18CUB_300001_SM_10006detail9transform16transform_kernelINS2_10policy_hubILb0EN4cuda3std3__45tupleIJN6thrust24THRUST_300001_SM_1000_NS6detail15normal_iteratorINSA_10device_ptrIiEEEESF_EEEE10policy1000EiNS7_7modulusIiEESF_JPiSL_EEEvT0_iT1_T2_DpNS2_10kernel_argIT3_EE_param_1,
	.param .align 1 .b8 _ZN3cub18CUB_300001_SM_10006detail9transform16transform_kernelINS2_10policy_hubILb0EN4cuda3std3__45tupleIJN6thrust24THRUST_300001_SM_1000_NS6detail15normal_iteratorINSA_10device_ptrIiEEEESF_EEEE10policy1000EiNS7_7modulusIiEESF_JPiSL_EEEvT0_iT1_T2_DpNS2_10kernel_argIT3_EE_param_2[1],
	.param .align 8 .b8 _ZN3cub18CUB_300001_SM_10006detail9transform16transform_kernelINS2_10policy_hubILb0EN4cuda3std3__45tupleIJN6thrust24THRUST_300001_SM_1000_NS6detail15normal_iteratorINSA_10device_ptrIiEEEESF_EEEE10policy1000EiNS7_7modulusIiEESF_JPiSL_EEEvT0_iT1_T2_DpNS2_10kernel_argIT3_EE_param_3[8],
	.param .align 8 .b8 _ZN3cub18CUB_300001_SM_10006detail9transform16transform_kernelINS2_10policy_hubILb0EN4cuda3std3__45tupleIJN6thrust24THRUST_300001_SM_1000_NS6detail15normal_iteratorINSA_10device_ptrIiEEEESF_EEEE10policy1000EiNS7_7modulusIiEESF_JPiSL_EEEvT0_iT1_T2_DpNS2_10kernel_argIT3_EE_param_4[16],
	.param .align 8 .b8 _ZN3cub18CUB_300001_SM_10006detail9transform16transform_kernelINS2_10policy_hubILb0EN4cuda3std3__45tupleIJN6thrust24THRUST_300001_SM_1000_NS6detail15normal_iteratorINSA_10device_ptrIiEEEESF_EEEE10policy1000EiNS7_7modulusIiEESF_JPiSL_EEEvT0_iT1_T2_DpNS2_10kernel_argIT3_EE_param_5[16]
)
.maxntid 128
{
	.reg .pred 	%p<28>;
	.reg .b32 	%r<194>;
	.reg .b64 	%rd<143>;
	// demoted variable
	.shared .align 8 .u64 _ZZN3cub18CUB_300001_SM_10006detail9transform23transform_kernel_ublkcpINS2_19async_copy_policy_tILi128EEEiN4cuda3std3__47modulusIiEEN6thrust24THRUST_300001_SM_1000_NS6detail15normal_iteratorINSC_10device_ptrIiEEEEJiiEEEvT0_iT1_T2_DpNS2_16aligned_base_ptrIT3_EEE3bar;
	ld.param.u64 	%rd66, [_ZN3cub18CUB_300001_SM_10006detail9transform16transform_kernelINS2_10policy_hubILb0EN4cuda3std3__45tupleIJN6thrust24THRUST_300001_SM_1000_NS6detail15normal_iteratorINSA_10device_ptrIiEEEESF_EEEE10policy1000EiNS7_7modulusIiEESF_JPiSL_EEEvT0_iT1_T2_DpNS2_10kernel_argIT3_EE_param_5];
	ld.param.u64 	%rd64, [_ZN3cub18CUB_300001_SM_10006detail9transform16transform_kernelINS2_10policy_hubILb0EN4cuda3std3__45tupleIJN6thrust24THRUST_300001_SM_1000_NS6detail15normal_iteratorINSA_10device_ptrIiEEEESF_EEEE10policy1000EiNS7_7modulusIiEESF_JPiSL_EEEvT0_iT1_T2_DpNS2_10kernel_argIT3_EE_param_4];
	ld.param.u32 	%r71, [_ZN3cub18CUB_300001_SM_10006detail9transform16transform_kernelINS2_10policy_hubILb0EN4cuda3std3__45tupleIJN6thrust24THRUST_300001_SM_1000_NS6detail15normal_iteratorINSA_10device_ptrIiEEEESF_EEEE10policy1000EiNS7_7modulusIiEESF_JPiSL_EEEvT0_iT1_T2_DpNS2_10kernel_argIT3_EE_param_0];
	ld.param.u64 	%rd67, [_ZN3cub18CUB_300001_SM_10006detail9transform16transform_kernelINS2_10policy_hubILb0EN4cuda3std3__45tupleIJN6thrust24THRUST_300001_SM_1000_NS6detail15normal_iteratorINSA_10device_ptrIiEEEESF_EEEE10policy1000EiNS7_7modulusIiEESF_JPiSL_EEEvT0_iT1_T2_DpNS2_10kernel_argIT3_EE_param_5+8];
	ld.param.u64 	%rd65, [_ZN3cub18CUB_300001_SM_10006detail9transform16transform_kernelINS2_10policy_hubILb0EN4cuda3std3__45tupleIJN6thrust24THRUST_300001_SM_1000_NS6detail15normal_iteratorINSA_10device_ptrIiEEEESF_EEEE10policy1000EiNS7_7modulusIiEESF_JPiSL_EEEvT0_iT1_T2_DpNS2_10kernel_argIT3_EE_param_4+8];
	ld.param.u64 	%rd68, [_ZN3cub18CUB_300001_SM_10006detail9transform16transform_kernelINS2_10policy_hubILb0EN4cuda3std3__45tupleIJN6thrust24THRUST_300001_SM_1000_NS6detail15normal_iteratorINSA_10device_ptrIiEEEESF_EEEE10policy1000EiNS7_7modulusIiEESF_JPiSL_EEEvT0_iT1_T2_DpNS2_10kernel_argIT3_EE_param_3];
	ld.param.u32 	%r70, [_ZN3cub18CUB_300001_SM_10006detail9transform16transform_kernelINS2_10policy_hubILb0EN4cuda3std3__45tupleIJN6thrust24THRUST_300001_SM_1000_NS6detail15normal_iteratorINSA_10device_ptrIiEEEESF_EEEE10policy1000EiNS7_7modulusIiEESF_JPiSL_EEEvT0_iT1_T2_DpNS2_10kernel_argIT3_EE_param_1];
	cvta.to.global.u64 	%rd1, %rd68;
	cvt.u32.u64 	%r1, %rd65;
	cvt.u32.u64 	%r2, %rd67;
	shl.b32 	%r3, %r70, 7;
	mov.u32 	%r72, %ctaid.x;
	mul.lo.s32 	%r4, %r3, %r72;
	sub.s32 	%r5, %r71, %r4;
	min.s32 	%r6, %r3, %r5;
	setp.eq.s32 	%p1, %r72, 0;
	add.s32 	%r74, %r72, 2;
	mov.u32 	%r75, %nctaid.x;
	setp.ge.u32 	%p2, %r74, %r75;
	shl.b32 	%r7, %r70, 9;
	or.pred  	%p3, %p1, %p2;
	@%p3 bra 	$L__BB16_5;
	mov.b32 	%r139, -1;
	// begin inline asm
	{
	 .reg .pred P_OUT; 
	elect.sync _|P_OUT, %r139;
	selp.b32 %r138, 1, 0, P_OUT; 
}
	// end inline asm
	mov.u32 	%r140, %tid.x;
	setp.gt.u32 	%p18, %r140, 31;
	setp.eq.s32 	%p19, %r138, 0;
	or.pred  	%p20, %p18, %p19;
	@%p20 bra 	$L__BB16_3;
	mov.u32 	%r141, _ZZN3cub18CUB_300001_SM_10006detail9transform23transform_kernel_ublkcpINS2_19async_copy_policy_tILi128EEEiN4cuda3std3__47modulusIiEEN6thrust24THRUST_300001_SM_1000_NS6detail15normal_iteratorINSC_10device_ptrIiEEEEJiiEEEvT0_iT1_T2_DpNS2_16aligned_base_ptrIT3_EEE3bar;
	mov.b32 	%r142, 1;
	// begin inline asm
	mbarrier.init.shared.b64 [%r141], %r142;
	// end inline asm
	// begin inline asm
	fence.proxy.async.shared::cta; // 6.
	// end inline asm
	mul.wide.s32 	%rd120, %r4, 4;
	add.s32 	%r151, %r7, 15;
	add.s32 	%r152, %r151, %r1;
	and.b32  	%r144, %r152, -16;
	cvta.to.global.u64 	%rd121, %rd64;
	add.s64 	%rd117, %rd121, %rd120;
	mov.u32 	%r143, _ZN3cub18CUB_300001_SM_10006detail9transform4smemE;
	// begin inline asm
	cp.async.bulk.shared::cluster.global.mbarrier::complete_tx::bytes [%r143], [%rd117], %r144, [%r141];
	// end inline asm
	add.s32 	%r153, %r151, %r2;
	and.b32  	%r147, %r153, -16;
	add.s32 	%r154, %r143, %r7;
	add.s32 	%r146, %r154, 128;
	cvta.to.global.u64 	%rd122, %rd66;
	add.s64 	%rd118, %rd122, %rd120;
	// begin inline asm
	cp.async.bulk.shared::cluster.global.mbarrier::complete_tx::bytes [%r146], [%rd118], %r147, [%r141];
	// end inline asm
	add.s32 	%r150, %r147, %r144;
	// begin inline asm
	mbarrier.arrive.expect_tx.release.cta.shared::cta.b64 %rd119, [%r141], %r150; // 8. 
	// end inline asm
$L__BB16_3:
	bar.sync 	0;
	mov.u32 	%r156, _ZZN3cub18CUB_300001_SM_10006detail9transform23transform_kernel_ublkcpINS2_19async_copy_policy_tILi128EEEiN4cuda3std3__47modulusIiEEN6thrust24THRUST_300001_SM_1000_NS6detail15normal_iteratorINSC_10device_ptrIiEEEEJiiEEEvT0_iT1_T2_DpNS2_16aligned_base_ptrIT3_EEE3bar;
$L__BB16_4:
	mov.b32 	%r157, 0;
	// begin inline asm
	{
	 .reg .pred P_OUT; 
	mbarrier.try_wait.parity.shared::cta.b64  P_OUT, [%r156], %r157;                                // 7a. 
	selp.b32 %r155, 1, 0, P_OUT; 
}
	// end inline asm
	setp.eq.s32 	%p21, %r155, 0;
	@%p21 bra 	$L__BB16_4;
	bra.uni 	$L__BB16_26;
$L__BB16_5:
	cvt.s64.s32 	%rd4, %r1;
	cvt.s64.s32 	%rd5, %r4;
	shl.b32 	%r77, %r6, 2;
	cvt.s64.s32 	%rd69, %r77;
	shr.u64 	%rd6, %rd69, 2;
	mov.u32 	%r8, %ntid.x;
	mov.u32 	%r9, %ntid.y;
	mul.lo.s32 	%r78, %r8, %r9;
	mov.u32 	%r10, %ntid.z;
	mul.lo.s32 	%r11, %r78, %r10;
	mov.u32 	%r79, %tid.x;
	mov.u32 	%r80, %tid.y;
	mov.u32 	%r81, %tid.z;
	mad.lo.s32 	%r82, %r81, %r9, %r80;
	mad.lo.s32 	%r83, %r82, %r8, %r79;
	cvt.u64.u32 	%rd140, %r83;
	setp.le.u64 	%p4, %rd6, %rd140;
	@%p4 bra 	$L__BB16_15;
	cvt.u32.u64 	%r84, %rd140;
	cvt.u64.u32 	%rd8, %r11;
	add.s32 	%r85, %r84, %r11;
	cvt.u64.u32 	%rd70, %r85;
	max.u64 	%rd71, %rd6, %rd70;
	setp.gt.u64 	%p5, %rd6, %rd70;
	selp.u64 	%rd9, 1, 0, %p5;
	add.s64 	%rd72, %rd9, %rd70;
	sub.s64 	%rd10, %rd71, %rd72;
	and.b64  	%rd73, %rd10, -4294967296;
	setp.ne.s64 	%p6, %rd73, 0;
	@%p6 bra 	$L__BB16_8;
	cvt.u32.u64 	%r86, %rd8;
	cvt.u32.u64 	%r87, %rd10;
	div.u32 	%r88, %r87, %r86;
	cvt.u64.u32 	%rd129, %r88;
	bra.uni 	$L__BB16_9;
$L__BB16_8:
	div.u64 	%rd129, %rd10, %rd8;
$L__BB16_9:
	add.s64 	%rd14, %rd129, %rd9;
	and.b64  	%rd74, %rd14, 3;
	setp.eq.s64 	%p7, %rd74, 3;
	mov.u64 	%rd133, %rd140;
	@%p7 bra 	$L__BB16_12;
	shl.b64 	%rd75, %rd140, 2;
	shl.b64 	%rd76, %rd5, 2;
	add.s64 	%rd77, %rd75, %rd76;
	add.s64 	%rd78, %rd77, %rd4;
	add.s64 	%rd131, %rd64, %rd78;
	mov.u32 	%r90, _ZN3cub18CUB_300001_SM_10006detail9transform4smemE;
	add.s32 	%r91, %r1, %r90;
	shl.b32 	%r92, %r84, 2;
	add.s32 	%r176, %r91, %r92;
	mul.lo.s32 	%r93, %r10, %r9;
	mul.lo.s32 	%r94, %r93, %r8;
	shl.b32 	%r13, %r94, 2;
	add.s64 	%rd79, %rd14, 1;
	and.b64  	%rd80, %rd79, 3;
	neg.s64 	%rd130, %rd80;
	mov.u64 	%rd133, %rd140;
$L__BB16_11:
	.pragma "nounroll";
	// begin inline asm
	cp.async.ca.shared.global [%r176], [%rd131], 4, 4;
	// end inline asm
	add.s64 	%rd133, %rd133, %rd8;
	shl.b64 	%rd82, %rd8, 2;
	add.s64 	%rd131, %rd131, %rd82;
	add.s32 	%r176, %r176, %r13;
	add.s64 	%rd130, %rd130, 1;
	setp.ne.s64 	%p8, %rd130, 0;
	@%p8 bra 	$L__BB16_11;
$L__BB16_12:
	setp.lt.u64 	%p9, %rd14, 3;
	@%p9 bra 	$L__BB16_15;
	shl.b64 	%rd24, %rd8, 2;
	shl.b64 	%rd83, %rd133, 2;
	shl.b64 	%rd84, %rd5, 2;
	add.s64 	%rd25, %rd83, %rd84;
	shl.b64 	%rd85, %rd8, 3;
	add.s64 	%rd26, %rd25, %rd85;
	add.s64 	%rd86, %rd133, %rd5;
	shl.b64 	%rd87, %rd86, 2;
	mad.lo.s64 	%rd27, %rd8, 12, %rd87;
	cvt.u32.u64 	%r96, %rd65;
	mov.u32 	%r97, _ZN3cub18CUB_300001_SM_10006detail9transform4smemE;
	add.s32 	%r98, %r96, %r97;
	mul.lo.s32 	%r99, %r10, %r9;
	mul.lo.s32 	%r100, %r99, %r8;
	shl.b32 	%r101, %r100, 2;
	cvt.u32.u64 	%r102, %rd133;
	shl.b32 	%r103, %r102, 2;
	add.s32 	%r177, %r98, %r103;
	add.s32 	%r180, %r177, %r101;
	shl.b32 	%r104, %r100, 3;
	add.s32 	%r179, %r177, %r104;
	mad.lo.s32 	%r178, %r100, 12, %r177;
	cvt.s64.s32 	%rd88, %rd65;
	add.s64 	%rd134, %rd64, %rd88;
$L__BB16_14:
	add.s64 	%rd89, %rd134, %rd25;
	// begin inline asm
	cp.async.ca.shared.global [%r177], [%rd89], 4, 4;
	// end inline asm
	add.s64 	%rd93, %rd25, %rd24;
	add.s64 	%rd90, %rd134, %rd93;
	// begin inline asm
	cp.async.ca.shared.global [%r180], [%rd90], 4, 4;
	// end inline asm
	add.s64 	%rd91, %rd134, %rd26;
	// begin inline asm
	cp.async.ca.shared.global [%r179], [%rd91], 4, 4;
	// end inline asm
	add.s64 	%rd92, %rd134, %rd27;
	// begin inline asm
	cp.async.ca.shared.global [%r178], [%rd92], 4, 4;
	// end inline asm
	add.s64 	%rd133, %rd133, %rd24;
	mul.wide.u32 	%rd94, %r11, 16;
	add.s64 	%rd134, %rd134, %rd94;
	mul.lo.s32 	%r109, %r10, %r9;
	mul.lo.s32 	%r110, %r109, %r8;
	shl.b32 	%r111, %r110, 4;
	add.s32 	%r180, %r180, %r111;
	add.s32 	%r179, %r179, %r111;
	add.s32 	%r178, %r178, %r111;
	add.s32 	%r177, %r177, %r111;
	setp.lt.u64 	%p10, %rd133, %rd6;
	@%p10 bra 	$L__BB16_14;
$L__BB16_15:
	setp.le.u64 	%p11, %rd6, %rd140;
	// begin inline asm
	cp.async.commit_group;
	// end inline asm
	cvt.s64.s32 	%rd33, %r2;
	@%p11 bra 	$L__BB16_25;
	cvt.u32.u64 	%r112, %rd140;
	cvt.u64.u32 	%rd34, %r11;
	add.s32 	%r113, %r112, %r11;
	cvt.u64.u32 	%rd95, %r113;
	max.u64 	%rd96, %rd6, %rd95;
	setp.gt.u64 	%p12, %rd6, %rd95;
	selp.u64 	%rd35, 1, 0, %p12;
	add.s64 	%rd97, %rd35, %rd95;
	sub.s64 	%rd36, %rd96, %rd97;
	and.b64  	%rd98, %rd36, -4294967296;
	setp.ne.s64 	%p13, %rd98, 0;
	@%p13 bra 	$L__BB16_18;
	cvt.u32.u64 	%r114, %rd34;
	cvt.u32.u64 	%r115, %rd36;
	div.u32 	%r116, %r115, %r114;
	cvt.u64.u32 	%rd136, %r116;
	bra.uni 	$L__BB16_19;
$L__BB16_18:
	div.u64 	%rd136, %rd36, %rd34;
$L__BB16_19:
	add.s64 	%rd40, %rd136, %rd35;
	and.b64  	%rd99, %rd40, 3;
	setp.eq.s64 	%p14, %rd99, 3;
	@%p14 bra 	$L__BB16_22;
	shl.b64 	%rd100, %rd140, 2;
	shl.b64 	%rd101, %rd5, 2;
	add.s64 	%rd102, %rd100, %rd101;
	add.s64 	%rd103, %rd102, %rd33;
	add.s64 	%rd138, %rd66, %rd103;
	shl.b64 	%rd42, %rd34, 2;
	mov.u32 	%r118, _ZN3cub18CUB_300001_SM_10006detail9transform4smemE;
	add.s32 	%r119, %r2, %r118;
	add.s32 	%r120, %r119, %r7;
	shl.b32 	%r121, %r112, 2;
	add.s32 	%r181, %r120, %r121;
	mul.lo.s32 	%r122, %r10, %r9;
	mul.lo.s32 	%r123, %r122, %r8;
	shl.b32 	%r29, %r123, 2;
	add.s64 	%rd104, %rd40, 1;
	and.b64  	%rd105, %rd104, 3;
	neg.s64 	%rd137, %rd105;
$L__BB16_21:
	.pragma "nounroll";
	add.s32 	%r124, %r181, 128;
	// begin inline asm
	cp.async.ca.shared.global [%r124], [%rd138], 4, 4;
	// end inline asm
	add.s64 	%rd140, %rd140, %rd34;
	add.s64 	%rd138, %rd138, %rd42;
	add.s32 	%r181, %r181, %r29;
	add.s64 	%rd137, %rd137, 1;
	setp.ne.s64 	%p15, %rd137, 0;
	@%p15 bra 	$L__BB16_21;
$L__BB16_22:
	setp.lt.u64 	%p16, %rd40, 3;
	@%p16 bra 	$L__BB16_25;
	shl.b64 	%rd51, %rd34, 2;
	shl.b64 	%rd107, %rd140, 2;
	shl.b64 	%rd108, %rd5, 2;
	add.s64 	%rd52, %rd107, %rd108;
	add.s64 	%rd53, %rd52, %rd51;
	shl.b64 	%rd54, %rd34, 4;
	shl.b64 	%rd109, %rd34, 3;
	add.s64 	%rd55, %rd52, %rd109;
	add.s64 	%rd110, %rd140, %rd5;
	shl.b64 	%rd111, %rd110, 2;
	mad.lo.s64 	%rd56, %rd34, 12, %rd111;
	mov.u32 	%r125, _ZN3cub18CUB_300001_SM_10006detail9transform4smemE;
	add.s32 	%r126, %r2, %r125;
	mul.lo.s32 	%r127, %r10, %r9;
	mul.lo.s32 	%r128, %r127, %r8;
	shl.b32 	%r129, %r128, 2;
	cvt.u32.u64 	%r130, %rd140;
	shl.b32 	%r131, %r130, 2;
	add.s32 	%r132, %r126, %r7;
	add.s32 	%r182, %r132, %r131;
	add.s32 	%r185, %r182, %r129;
	shl.b32 	%r33, %r128, 4;
	shl.b32 	%r133, %r128, 3;
	add.s32 	%r184, %r182, %r133;
	mad.lo.s32 	%r183, %r128, 12, %r182;
	add.s64 	%rd141, %rd66, %rd33;
$L__BB16_24:
	add.s64 	%rd113, %rd141, %rd52;
	add.s32 	%r134, %r182, 128;
	// begin inline asm
	cp.async.ca.shared.global [%r134], [%rd113], 4, 4;
	// end inline asm
	add.s64 	%rd114, %rd141, %rd53;
	add.s32 	%r135, %r185, 128;
	// begin inline asm
	cp.async.ca.shared.global [%r135], [%rd114], 4, 4;
	// end inline asm
	add.s64 	%rd115, %rd141, %rd55;
	add.s32 	%r136, %r184, 128;
	// begin inline asm
	cp.async.ca.shared.global [%r136], [%rd115], 4, 4;
	// end inline asm
	add.s64 	%rd116, %rd141, %rd56;
	add.s32 	%r137, %r183, 128;
	// begin inline asm
	cp.async.ca.shared.global [%r137], [%rd116], 4, 4;
	// end inline asm
	add.s64 	%rd140, %rd140, %rd51;
	add.s64 	%rd141, %rd141, %rd54;
	add.s32 	%r185, %r185, %r33;
	add.s32 	%r184, %r184, %r33;
	add.s32 	%r183, %r183, %r33;
	add.s32 	%r182, %r182, %r33;
	setp.lt.u64 	%p17, %rd140, %rd6;
	@%p17 bra 	$L__BB16_24;
$L__BB16_25:
	// begin inline asm
	cp.async.commit_group;
	// end inline asm
	// begin inline asm
	cp.async.wait_group 0;
	// end inline asm
	barrier.sync 	0;
$L__BB16_26:
	cvt.u32.u64 	%r45, %rd65;
	setp.gt.s32 	%p22, %r3, %r5;
	@%p22 bra 	$L__BB16_30;
	setp.lt.s32 	%p23, %r70, 1;
	@%p23 bra 	$L__BB16_35;
	mov.u32 	%r186, %tid.x;
	neg.s32 	%r189, %r70;
	add.s32 	%r158, %r2, %r7;
	shl.b32 	%r159, %r186, 2;
	add.s32 	%r160, %r158, %r159;
	mov.u32 	%r161, _ZN3cub18CUB_300001_SM_10006detail9transform4smemE;
	add.s32 	%r162, %r160, %r161;
	add.s32 	%r188, %r162, 128;
	add.s32 	%r163, %r45, %r159;
	add.s32 	%r187, %r161, %r163;
	mul.wide.s32 	%rd123, %r4, 4;
	add.s64 	%rd62, %rd1, %rd123;
$L__BB16_29:
	.pragma "nounroll";
	mul.wide.s32 	%rd124, %r186, 4;
	add.s64 	%rd125, %rd62, %rd124;
	ld.shared.u32 	%r164, [%r187];
	ld.shared.u32 	%r165, [%r188];
	rem.s32 	%r166, %r164, %r165;
	st.global.u32 	[%rd125], %r166;
	add.s32 	%r189, %r189, 1;
	setp.eq.s32 	%p24, %r189, 0;
	add.s32 	%r188, %r188, 512;
	add.s32 	%r187, %r187, 512;
	add.s32 	%r186, %r186, 128;
	@%p24 bra 	$L__BB16_35;
	bra.uni 	$L__BB16_29;
$L__BB16_30:
	setp.lt.s32 	%p25, %r70, 1;
	@%p25 bra 	$L__BB16_35;
	mov.u32 	%r190, %tid.x;
	neg.s32 	%r193, %r70;
	add.s32 	%r167, %r2, %r7;
	shl.b32 	%r168, %r190, 2;
	add.s32 	%r169, %r167, %r168;
	mov.u32 	%r170, _ZN3cub18CUB_300001_SM_10006detail9transform4smemE;
	add.s32 	%r171, %r169, %r170;
	add.s32 	%r192, %r171, 128;
	add.s32 	%r172, %r45, %r168;
	add.s32 	%r191, %r170, %r172;
	mul.wide.s32 	%rd126, %r4, 4;
	add.s64 	%rd63, %rd1, %rd126;
$L__BB16_32:
	.pragma "nounroll";
	setp.ge.s32 	%p26, %r190, %r6;
	@%p26 bra 	$L__BB16_34;
	ld.shared.u32 	%r173, [%r191];
	ld.shared.u32 	%r174, [%r192];
	rem.s32 	%r175, %r173, %r174;
	mul.wide.s32 	%rd127, %r190, 4;
	add.s64 	%rd128, %rd63, %rd127;
	st.global.u32 	[%rd128], %r175;
$L__BB16_34:
	add.s32 	%r193, %r193, 1;
	setp.ne.s32 	%p27, %r193, 0;
	add.s32 	%r192, %r192, 512;
	add.s32 	%r191, %r191, 512;
	add.s32 	%r190, %r190, 128;
	@%p27 bra 	$L__BB16_32;
$L__BB16_35:
	ret;

}
	// .globl	_ZN3cub18CUB_300001_SM_10006detail9transform16transform_kernelINS2_10policy_hubILb0EN4cuda3std3__45tupleIJN6thrust24THRUST_300001_SM_1000_NS6detail15normal_iteratorINSA_10device_ptrIiEEEESF_EEEE10policy1000ElNS7_7modulusIiEESF_JPiSL_EEEvT0_iT1_T2_DpNS2_10kernel_argIT3_EE
.visible .entry _ZN3cub18CUB_300001_SM_10006detail9transform16transform_kernelINS2_10policy_hubILb0EN4cuda3std3__45tupleIJN6thrust24THRUST_300001_SM_1000_NS6detail15normal_iteratorINSA_10device_ptrIiEEEESF_EEEE10policy1000ElNS7_7modulusIiEESF_JPiSL_EEEvT0_iT1_T2_DpNS2_10kernel_argIT3_EE(
	.param .u64 _ZN3cub18CUB_300001_SM_10006detail9transform16transform_kernelINS2_10policy_hubILb0EN4cuda3std3__45tupleIJN6thrust24THRUST_300001_SM_1000_NS6detail15normal_iteratorINSA_10device_ptrIiEEEESF_EEEE10policy1000ElNS7_7modulusIiEESF_JPiSL_EEEvT0_iT1_T2_DpNS2_10kernel_argIT3_EE_param_0,
	.param .u32 _ZN3cub18CUB_300001_SM_10006detail9transform16transform_kernelINS2_10policy_hubILb0EN4cuda3std3__45tupleIJN6thrust24THRUST_300001_SM_1000_NS6detail15normal_iteratorINSA_10device_ptrIiEEEESF_EEEE10policy1000ElNS7_7modulusIiEESF_JPiSL_EEEvT0_iT1_T2_DpNS2_10kernel_argIT3_EE_param_1,
	.param .align 1 .b8 _ZN3cub18CUB_300001_SM_10006detail9transform16transform_kernelINS2_10policy_hubILb0EN4cuda3std3__45tupleIJN6thrust24THRUST_300001_SM_1000_NS6detail15normal_iteratorINSA_10device_ptrIiEEEESF_EEEE10policy1000ElNS7_7modulusIiEESF_JPiSL_EEEvT0_iT1_T2_DpNS2_10kernel_argIT3_EE_param_2[1],
	.param .align 8 .b8 _ZN3cub18CUB_300001_SM_10006detail9transform16transform_kernelINS2_10policy_hubILb0EN4cuda3std3__45tupleIJN6thrust24THRUST_300001_SM_1000_NS6detail15normal_iteratorINSA_10device_ptrIiEEEESF_EEEE10policy1000ElNS7_7modulusIiEESF_JPiSL_EEEvT0_iT1_T2_DpNS2_10kernel_argIT3_EE_param_3[8],
	.param .align 8 .b8 _ZN3cub18CUB_300001_SM_10006detail9transform16transform_kernelINS2_10policy_hubILb0EN4cuda3std3__45tupleIJN6thrust24THRUST_300001_SM_1000_NS6detail15normal_iteratorINSA_10device_ptrIiEEEESF_EEEE10policy1000ElNS7_7modulusIiEESF_JPiSL_EEEvT0_iT1_T2_DpNS2_10kernel_argIT3_EE_param_4[16],
	.param .align 8 .b8 _ZN3cub18CUB_300001_SM_10006detail9transform16transform_kernelINS2_10policy_hubILb0EN4cuda3std3__45tupleIJN6thrust24THRUST_300001_SM_1000_NS6detail15normal_iteratorINSA_10device_ptrIiEEEESF_EEEE10policy1000ElNS7_7modulusIiEESF_JPiSL_EEEvT0_iT1_T2_DpNS2_10kernel_argIT3_EE_param_5[16]
)
.maxntid 128
{
	.reg .pred 	%p<28>;
	.reg .b32 	%r<187>;
	.reg .b64 	%rd<147>;
	// demoted variable
	.shared .align 8 .u64 _ZZN3cub18CUB_300001_SM_10006detail9transform23transform_kernel_ublkcpINS2_19async_copy_policy_tILi128EEElN4cuda3std3__47modulusIiEEN6thrust24THRUST_300001_SM_1000_NS6detail15normal_iteratorINSC_10device_ptrIiEEEEJiiEEEvT0_iT1_T2_DpNS2_16aligned_base_ptrIT3_EEE3bar;
	ld.param.u64 	%rd68, [_ZN3cub18CUB_300001_SM_10006detail9transform16transform_kernelINS2_10policy_hubILb0EN4cuda3std3__45tupleIJN6thrust24THRUST_300001_SM_1000_NS6detail15normal_iteratorINSA_10device_ptrIiEEEESF_EEEE10policy1000ElNS7_7modulusIiEESF_JPiSL_EEEvT0_iT1_T2_DpNS2_10kernel_argIT3_EE_param_5];
	ld.param.u64 	%rd66, [_ZN3cub18CUB_300001_SM_10006detail9transform16transform_kernelINS2_10policy_hubILb0EN4cuda3std3__45tupleIJN6thrust24THRUST_300001_SM_1000_NS6detail15normal_iteratorINSA_10device_ptrIiEEEESF_EEEE10policy1000ElNS7_7modulusIiEESF_JPiSL_EEEvT0_iT1_T2_DpNS2_10kernel_argIT3_EE_param_4];
	ld.param.u64 	%rd70, [_ZN3cub18CUB_300001_SM_10006detail9transform16transform_kernelINS2_10policy_hubILb0EN4cuda3std3__45tupleIJN6thrust24THRUST_300001_SM_1000_NS6detail15normal_iteratorINSA_10device_ptrIiEEEESF_EEEE10policy1000ElNS7_7modulusIiEESF_JPiSL_EEEvT0_iT1_T2_DpNS2_10kernel_argIT3_EE_param_0];
	ld.param.u64 	%rd69, [_ZN3cub18CUB_300001_SM_10006detail9transform16transform_kernelINS2_10policy_hubILb0EN4cuda3std3__45tupleIJN6thrust24THRUST_300001_SM_1000_NS6detail15normal_iteratorINSA_10device_ptrIiEEEESF_EEEE10policy1000ElNS7_7modulusIiEESF_JPiSL_EEEvT0_iT1_T2_DpNS2_10kernel_argIT3_EE_param_5+8];
	ld.param.u64 	%rd67, [_ZN3cub18CUB_300001_SM_10006detail9transform16transform_kernelINS2_10policy_hubILb0EN4cuda3std3__45tupleIJN6thrust24THRUST_300001_SM_1000_NS6detail15normal_iteratorINSA_10device_ptrIiEEEESF_EEEE10policy1000ElNS7_7modulusIiEESF_JPiSL_EEEvT0_iT1_T2_DpNS2_10kernel_argIT3_EE_param_4+8];
	ld.param.u64 	%rd71, [_ZN3cub18CUB_300001_SM_10006detail9transform16transform_kernelINS2_10policy_hubILb0EN4cuda3std3__45tupleIJN6thrust24THRUST_300001_SM_1000_NS6detail15normal_iteratorINSA_10device_ptrIiEEEESF_EEEE10policy1000ElNS7_7modulusIiEESF_JPiSL_EEEvT0_iT1_T2_DpNS2_10kernel_argIT3_EE_param_3];
	ld.param.u32 	%r68, [_ZN3cub18CUB_300001_SM_10006detail9transform16transform_kernelINS2_10policy_hubILb0EN4cuda3std3__45tupleIJN6thrust24THRUST_300001_SM_1000_NS6detail15normal_iteratorINSA_10device_ptrIiEEEESF_EEEE10policy1000ElNS7_7modulusIiEESF_JPiSL_EEEvT0_iT1_T2_DpNS2_10kernel_argIT3_EE_param_1];
	cvta.to.global.u64 	%rd1, %rd71;
	cvt.u32.u64 	%r1, %rd67;
	cvt.u32.u64 	%r2, %rd69;
	shl.b32 	%r3, %r68, 7;
	mov.u32 	%r69, %ctaid.x;
	cvt.u64.u32 	%rd72, %r69;
	cvt.s64.s32 	%rd73, %r3;
	mul.lo.s64 	%rd4, %rd73, %rd72;
	sub.s64 	%rd74, %rd70, %rd4;
	min.s64 	%rd75, %rd74, %rd73;
	cvt.u32.u64 	%r4, %rd75;
	setp.eq.s32 	%p1, %r69, 0;
	add.s32 	%r71, %r69, 2;
	mov.u32 	%r72, %nctaid.x;
	setp.ge.u32 	%p2, %r71, %r72;
	shl.b32 	%r5, %r68, 9;
	or.pred  	%p3, %p1, %p2;
	@%p3 bra 	$L__BB17_5;
	mov.b32 	%r132, -1;
	// begin inline asm
	{
	 .reg .pred P_OUT; 
	elect.sync _|P_OUT, %r132;
	selp.b32 %r131, 1, 0, P_OUT; 
}
	// end inline asm
	mov.u32 	%r133, %tid.x;
	setp.gt.u32 	%p18, %r133, 31;
	setp.eq.s32 	%p19, %r131, 0;
	or.pred  	%p20, %p18, %p19;
	@%p20 bra 	$L__BB17_3;
	mov.u32 	%r134, _ZZN3cub18CUB_300001_SM_10006detail9transform23transform_kernel_ublkcpINS2_19async_copy_policy_tILi128EEElN4cuda3std3__47modulusIiEEN6thrust24THRUST_300001_SM_1000_NS6detail15normal_iteratorINSC_10device_ptrIiEEEEJiiEEEvT0_iT1_T2_DpNS2_16aligned_base_ptrIT3_EEE3bar;
	mov.b32 	%r135, 1;
	// begin inline asm
	mbarrier.init.shared.b64 [%r134], %r135;
	// end inline asm
	// begin inline asm
	fence.proxy.async.shared::cta; // 6.
	// end inline asm
	shl.b64 	%rd124, %rd4, 2;
	add.s32 	%r144, %r5, 15;
	add.s32 	%r145, %r144, %r1;
	and.b32  	%r137, %r145, -16;
	cvta.to.global.u64 	%rd125, %rd66;
	add.s64 	%rd121, %rd125, %rd124;
	mov.u32 	%r136, _ZN3cub18CUB_300001_SM_10006detail9transform4smemE;
	// begin inline asm
	cp.async.bulk.shared::cluster.global.mbarrier::complete_tx::bytes [%r136], [%rd121], %r137, [%r134];
	// end inline asm
	add.s32 	%r146, %r144, %r2;
	and.b32  	%r140, %r146, -16;
	add.s32 	%r147, %r136, %r5;
	add.s32 	%r139, %r147, 128;
	cvta.to.global.u64 	%rd126, %rd68;
	add.s64 	%rd122, %rd126, %rd124;
	// begin inline asm
	cp.async.bulk.shared::cluster.global.mbarrier::complete_tx::bytes [%r139], [%rd122], %r140, [%r134];
	// end inline asm
	add.s32 	%r143, %r140, %r137;
	// begin inline asm
	mbarrier.arrive.expect_tx.release.cta.shared::cta.b64 %rd123, [%r134], %r143; // 8. 
	// end inline asm
$L__BB17_3:
	bar.sync 	0;
	mov.u32 	%r149, _ZZN3cub18CUB_300001_SM_10006detail9transform23transform_kernel_ublkcpINS2_19async_copy_policy_tILi128EEElN4cuda3std3__47modulusIiEEN6thrust24THRUST_300001_SM_1000_NS6detail15normal_iteratorINSC_10device_ptrIiEEEEJiiEEEvT0_iT1_T2_DpNS2_16aligned_base_ptrIT3_EEE3bar;
$L__BB17_4:
	mov.b32 	%r150, 0;
	// begin inline asm
	{
	 .reg .pred P_OUT; 
	mbarrier.try_wait.parity.shared::cta.b64  P_OUT, [%r149], %r150;                                // 7a. 
	selp.b32 %r148, 1, 0, P_OUT; 
}
	// end inline asm
	setp.eq.s32 	%p21, %r148, 0;
	@%p21 bra 	$L__BB17_4;
	bra.uni 	$L__BB17_26;
$L__BB17_5:
	cvt.s64.s32 	%rd5, %r1;
	shl.b32 	%r74, %r4, 2;
	cvt.s64.s32 	%rd76, %r74;
	shr.u64 	%rd6, %rd76, 2;
	mov.u32 	%r6, %ntid.x;
	mov.u32 	%r7, %ntid.y;
	mul.lo.s32 	%r75, %r6, %r7;
	mov.u32 	%r8, %ntid.z;
	mul.lo.s32 	%r9, %r75, %r8;
	mov.u32 	%r76, %tid.x;
	mov.u32 	%r77, %tid.y;
	mov.u32 	%r78, %tid.z;
	mad.lo.s32 	%r79, %r78, %r7, %r77;
	mad.lo.s32 	%r80, %r79, %r6, %r76;
	cvt.u64.u32 	%rd144, %r80;
	setp.le.u64 	%p4, %rd6, %rd144;
	@%p4 bra 	$L__BB17_15;
	cvt.u32.u64 	%r81, %rd144;
	cvt.u64.u32 	%rd8, %r9;
	add.s32 	%r82, %r81, %r9;
	cvt.u64.u32 	%rd77, %r82;
	max.u64 	%rd78, %rd6, %rd77;
	setp.gt.u64 	%p5, %rd6, %rd77;
	selp.u64 	%rd9, 1, 0, %p5;
	add.s64 	%rd79, %rd9, %rd77;
	sub.s64 	%rd10, %rd78, %rd79;
	and.b64  	%rd80, %rd10, -4294967296;
	setp.ne.s64 	%p6, %rd80, 0;
	@%p6 bra 	$L__BB17_8;
	cvt.u32.u64 	%r83, %rd8;
	cvt.u32.u64 	%r84, %rd10;
	div.u32 	%r85, %r84, %r83;
	cvt.u64.u32 	%rd133, %r85;
	bra.uni 	$L__BB17_9;
$L__BB17_8:
	div.u64 	%rd133, %rd10, %rd8;
$L__BB17_9:
	add.s64 	%rd14, %rd133, %rd9;
	and.b64  	%rd81, %rd14, 3;
	setp.eq.s64 	%p7, %rd81, 3;
	mov.u64 	%rd137, %rd144;
	@%p7 bra 	$L__BB17_12;
	shl.b64 	%rd82, %rd4, 2;
	shl.b64 	%rd83, %rd144, 2;
	add.s64 	%rd84, %rd82, %rd83;
	add.s64 	%rd85, %rd84, %rd5;
	add.s64 	%rd135, %rd66, %rd85;
	shl.b64 	%rd16, %rd8, 2;
	mov.u32 	%r87, _ZN3cub18CUB_300001_SM_10006detail9transform4smemE;
	add.s32 	%r88, %r1, %r87;
	shl.b32 	%r89, %r81, 2;
	add.s32 	%r169, %r88, %r89;
	mul.lo.s32 	%r90, %r8, %r7;
	mul.lo.s32 	%r91, %r90, %r6;
	shl.b32 	%r11, %r91, 2;
	add.s64 	%rd86, %rd14, 1;
	and.b64  	%rd87, %rd86, 3;
	neg.s64 	%rd134, %rd87;
	mov.u64 	%rd137, %rd144;
$L__BB17_11:
	.pragma "nounroll";
	// begin inline asm
	cp.async.ca.shared.global [%r169], [%rd135], 4, 4;
	// end inline asm
	add.s64 	%rd137, %rd137, %rd8;
	add.s64 	%rd135, %rd135, %rd16;
	add.s32 	%r169, %r169, %r11;
	add.s64 	%rd134, %rd134, 1;
	setp.ne.s64 	%p8, %rd134, 0;
	@%p8 bra 	$L__BB17_11;
$L__BB17_12:
	setp.lt.u64 	%p9, %rd14, 3;
	@%p9 bra 	$L__BB17_15;
	shl.b64 	%rd25, %rd8, 2;
	shl.b64 	%rd89, %rd4, 2;
	shl.b64 	%rd90, %rd137, 2;
	add.s64 	%rd26, %rd89, %rd90;
	shl.b64 	%rd27, %rd8, 4;
	shl.b64 	%rd91, %rd8, 3;
	add.s64 	%rd28, %rd26, %rd91;
	add.s64 	%rd92, %rd137, %rd4;
	shl.b64 	%rd93, %rd92, 2;
	mad.lo.s64 	%rd29, %rd8, 12, %rd93;
	mov.u32 	%r93, _ZN3cub18CUB_300001_SM_10006detail9transform4smemE;
	add.s32 	%r94, %r1, %r93;
	mul.lo.s32 	%r95, %r8, %r7;
	mul.lo.s32 	%r96, %r95, %r6;
	shl.b32 	%r97, %r96, 2;
	cvt.u32.u64 	%r98, %rd137;
	shl.b32 	%r99, %r98, 2;
	add.s32 	%r170, %r94, %r99;
	add.s32 	%r173, %r170, %r97;
	shl.b32 	%r15, %r96, 4;
	shl.b32 	%r100, %r96, 3;
	add.s32 	%r172, %r170, %r100;
	mad.lo.s32 	%r171, %r96, 12, %r170;
	cvt.s64.s32 	%rd94, %r1;
	add.s64 	%rd138, %rd66, %rd94;
$L__BB17_14:
	add.s64 	%rd95, %rd138, %rd26;
	// begin inline asm
	cp.async.ca.shared.global [%r170], [%rd95], 4, 4;
	// end inline asm
	add.s64 	%rd99, %rd26, %rd25;
	add.s64 	%rd96, %rd138, %rd99;
	// begin inline asm
	cp.async.ca.shared.global [%r173], [%rd96], 4, 4;
	// end inline asm
	add.s64 	%rd97, %rd138, %rd28;
	// begin inline asm
	cp.async.ca.shared.global [%r172], [%rd97], 4, 4;
	// end inline asm
	add.s64 	%rd98, %rd138, %rd29;
	// begin inline asm
	cp.async.ca.shared.global [%r171], [%rd98], 4, 4;
	// end inline asm
	add.s64 	%rd137, %rd137, %rd25;
	add.s64 	%rd138, %rd138, %rd27;
	add.s32 	%r173, %r173, %r15;
	add.s32 	%r172, %r172, %r15;
	add.s32 	%r171, %r171, %r15;
	add.s32 	%r170, %r170, %r15;
	setp.lt.u64 	%p10, %rd137, %rd6;
	@%p10 bra 	$L__BB17_14;
$L__BB17_15:
	setp.le.u64 	%p11, %rd6, %rd144;
	// begin inline asm
	cp.async.commit_group;
	// end inline asm
	cvt.s64.s32 	%rd35, %r2;
	@%p11 bra 	$L__BB17_25;
	cvt.u32.u64 	%r105, %rd144;
	cvt.u64.u32 	%rd36, %r9;
	add.s32 	%r106, %r105, %r9;
	cvt.u64.u32 	%rd100, %r106;
	max.u64 	%rd101, %rd6, %rd100;
	setp.gt.u64 	%p12, %rd6, %rd100;
	selp.u64 	%rd37, 1, 0, %p12;
	add.s64 	%rd102, %rd37, %rd100;
	sub.s64 	%rd38, %rd101, %rd102;
	and.b64  	%rd103, %rd38, -4294967296;
	setp.ne.s64 	%p13, %rd103, 0;
	@%p13 bra 	$L__BB17_18;
	cvt.u32.u64 	%r107, %rd36;
	cvt.u32.u64 	%r108, %rd38;
	div.u32 	%r109, %r108, %r107;
	cvt.u64.u32 	%rd140, %r109;
	bra.uni 	$L__BB17_19;
$L__BB17_18:
	div.u64 	%rd140, %rd38, %rd36;
$L__BB17_19:
	add.s64 	%rd42, %rd140, %rd37;
	and.b64  	%rd104, %rd42, 3;
	setp.eq.s64 	%p14, %rd104, 3;
	@%p14 bra 	$L__BB17_22;
	shl.b64 	%rd105, %rd4, 2;
	shl.b64 	%rd106, %rd144, 2;
	add.s64 	%rd107, %rd105, %rd106;
	add.s64 	%rd108, %rd107, %rd35;
	add.s64 	%rd142, %rd68, %rd108;
	shl.b64 	%rd44, %rd36, 2;
	mov.u32 	%r111, _ZN3cub18CUB_300001_SM_10006detail9transform4smemE;
	add.s32 	%r112, %r2, %r111;
	add.s32 	%r113, %r112, %r5;
	shl.b32 	%r114, %r105, 2;
	add.s32 	%r174, %r113, %r114;
	mul.lo.s32 	%r115, %r8, %r7;
	mul.lo.s32 	%r116, %r115, %r6;
	shl.b32 	%r28, %r116, 2;
	add.s64 	%rd109, %rd42, 1;
	and.b64  	%rd110, %rd109, 3;
	neg.s64 	%rd141, %rd110;
$L__BB17_21:
	.pragma "nounroll";
	add.s32 	%r117, %r174, 128;
	// begin inline asm
	cp.async.ca.shared.global [%r117], [%rd142], 4, 4;
	// end inline asm
	add.s64 	%rd144, %rd144, %rd36;
	add.s64 	%rd142, %rd142, %rd44;
	add.s32 	%r174, %r174, %r28;
	add.s64 	%rd141, %rd141, 1;
	setp.ne.s64 	%p15, %rd141, 0;
	@%p15 bra 	$L__BB17_21;
$L__BB17_22:
	setp.lt.u64 	%p16, %rd42, 3;
	@%p16 bra 	$L__BB17_25;
	shl.b64 	%rd53, %rd36, 2;
	shl.b64 	%rd112, %rd4, 2;
	shl.b64 	%rd113, %rd144, 2;
	add.s64 	%rd54, %rd112, %rd113;
	add.s64 	%rd55, %rd54, %rd53;
	shl.b64 	%rd56, %rd36, 4;
	shl.b64 	%rd114, %rd36, 3;
	add.s64 	%rd57, %rd54, %rd114;
	add.s64 	%rd115, %rd144, %rd4;
	shl.b64 	%rd116, %rd115, 2;
	mad.lo.s64 	%rd58, %rd36, 12, %rd116;
	mov.u32 	%r118, _ZN3cub18CUB_300001_SM_10006detail9transform4smemE;
	add.s32 	%r119, %r2, %r118;
	mul.lo.s32 	%r120, %r8, %r7;
	mul.lo.s32 	%r121, %r120, %r6;
	shl.b32 	%r122, %r121, 2;
	cvt.u32.u64 	%r123, %rd144;
	shl.b32 	%r124, %r123, 2;
	add.s32 	%r125, %r119, %r5;
	add.s32 	%r175, %r125, %r124;
	add.s32 	%r178, %r175, %r122;
	shl.b32 	%r32, %r121, 4;
	shl.b32 	%r126, %r121, 3;
	add.s32 	%r177, %r175, %r126;
	mad.lo.s32 	%r176, %r121, 12, %r175;
	add.s64 	%rd145, %rd68, %rd35;
$L__BB17_24:
	add.s64 	%rd117, %rd145, %rd54;
	add.s32 	%r127, %r175, 128;
	// begin inline asm
	cp.async.ca.shared.global [%r127], [%rd117], 4, 4;
	// end inline asm
	add.s64 	%rd118, %rd145, %rd55;
	add.s32 	%r128, %r178, 128;
	// begin inline asm
	cp.async.ca.shared.global [%r128], [%rd118], 4, 4;
	// end inline asm
	add.s64 	%rd119, %rd145, %rd57;
	add.s32 	%r129, %r177, 128;
	// begin inline asm
	cp.async.ca.shared.global [%r129], [%rd119], 4, 4;
	// end inline asm
	add.s64 	%rd120, %rd145, %rd58;
	add.s32 	%r130, %r176, 128;
	// begin inline asm
	cp.async.ca.shared.global [%r130], [%rd120], 4, 4;
	// end inline asm
	add.s64 	%rd144, %rd144, %rd53;
	add.s64 	%rd145, %rd145, %rd56;
	add.s32 	%r178, %r178, %r32;
	add.s32 	%r177, %r177, %r32;
	add.s32 	%r176, %r176, %r32;
	add.s32 	%r175, %r175, %r32;
	setp.lt.u64 	%p17, %rd144, %rd6;
	@%p17 bra 	$L__BB17_24;
$L__BB17_25:
	// begin inline asm
	cp.async.commit_group;
	// end inline asm
	// begin inline asm
	cp.async.wait_group 0;
	// end inline asm
	barrier.sync 	0;
$L__BB17_26:
	setp.eq.s32 	%p22, %r3, %r4;
	@%p22 bra 	$L__BB17_32;
	setp.lt.s32 	%p23, %r68, 1;
	@%p23 bra 	$L__BB17_35;
	mov.u32 	%r183, %tid.x;
	neg.s32 	%r186, %r68;
	add.s32 	%r151, %r2, %r5;
	shl.b32 	%r152, %r183, 2;
	add.s32 	%r153, %r151, %r152;
	mov.u32 	%r154, _ZN3cub18CUB_300001_SM_10006detail9transform4smemE;
	add.s32 	%r155, %r153, %r154;
	add.s32 	%r185, %r155, 128;
	add.s32 	%r156, %r1, %r152;
	add.s32 	%r184, %r154, %r156;
	shl.b64 	%rd127, %rd4, 2;
	add.s64 	%rd64, %rd1, %rd127;
$L__BB17_29:
	.pragma "nounroll";
	setp.ge.s32 	%p24, %r183, %r4;
	@%p24 bra 	$L__BB17_31;
	ld.shared.u32 	%r157, [%r184];
	ld.shared.u32 	%r158, [%r185];
	rem.s32 	%r159, %r157, %r158;
	mul.wide.s32 	%rd128, %r183, 4;
	add.s64 	%rd129, %rd64, %rd128;
	st.global.u32 	[%rd129], %r159;
$L__BB17_31:
	add.s32 	%r186, %r186, 1;
	setp.ne.s32 	%p25, %r186, 0;
	add.s32 	%r185, %r185, 512;
	add.s32 	%r184, %r184, 512;
	add.s32 	%r183, %r183, 128;
	@%p25 bra 	$L__BB17_29;
	bra.uni 	$L__BB17_35;
$L__BB17_32:
	setp.lt.s32 	%p26, %r68, 1;
	@%p26 bra 	$L__BB17_35;
	mov.u32 	%r179, %tid.x;
	neg.s32 	%r182, %r68;
	add.s32 	%r160, %r2, %r5;
	shl.b32 	%r161, %r179, 2;
	add.s32 	%r162, %r160, %r161;
	mov.u32 	%r163, _ZN3cub18CUB_300001_SM_10006detail9transform4smemE;
	add.s32 	%r164, %r162, %r163;
	add.s32 	%r181, %r164, 128;
	add.s32 	%r165, %r1, %r161;
	add.s32 	%r180, %r163, %r165;
	shl.b64 	%rd130, %rd4, 2;
	add.s64 	%rd65, %rd1, %rd130;
$L__BB17_34:
	.pragma "nounroll";
	mul.wide.s32 	%rd131, %r179, 4;
	add.s64 	%rd132, %rd65, %rd131;
	ld.shared.u32 	%r166, [%r180];
	ld.shared.u32 	%r167, [%r181];
	rem.s32 	%r168, %r166, %r167;
	st.global.u32 	[%rd132], %r168;
	add.s32 	%r182, %r182, 1;
	setp.eq.s32 	%p27, %r182, 0;
	add.s32 	%r181, %r181, 512;
	add.s32 	%r180, %r180, 512;
	add.s32 	%r179, %r179, 128;
	@%p27 bra 	$L__BB17_35;
	bra.uni 	$L__BB17_34;
$L__BB17_35:
	ret;

}


// ===== COMPILED SASS (sm_100) =====

	.target	sm_100

	.elftype	@"ET_EXEC"


//--------------------- .note.nv.tkinfo           --------------------------
	.section	.note.nv.tkinfo,"",@"SHT_NOTE"
	.sectionflags	@"SHF_NOTE_NV_TKINFO"
	.tkinfo
        /*0018*/ 	.word	0x00000002
        /*0030*/ 	.string	""
        /*0030*/ 	.string	"ptxas"
        /*0030*/ 	.string	"Cuda compilation tools, release 13.0, V13.0.88"
        /*0030*/ 	.string	"Build cuda_13.0.r13.0/compiler.36424714_0"
        /*0030*/ 	.string	"-arch sm_100 -m 64 "



//--------------------- .note.nv.cuinfo           --------------------------
	.section	.note.nv.cuinfo,"",@"SHT_NOTE"
	.sectionflags	@"SHF_NOTE_NV_CUINFO"
        /*0018*/ 	.short	0x0002
        /*001a*/ 	.short	0x0064
        /*001c*/ 	.short	0x0082
	.zero		2


//--------------------- .nv.info                  --------------------------
	.section	.nv.info,"",@"SHT_CUDA_INFO"
	.align	4


	//----- nvinfo : EIATTR_REGCOUNT
	.align		4
        /*0000*/ 	.byte	0x04, 0x2f
        /*0002*/ 	.short	(.L_46 - .L_45)
	.align		4
.L_45:
        /*0004*/ 	.word	index@(_ZN3cub18CUB_300001_SM_10006detail11EmptyKernelIvEEvv)
        /*0008*/ 	.word	0x00000004


	//----- nvinfo : EIATTR_FRAME_SIZE
	.align		4
.L_46:
        /*000c*/ 	.byte	0x04, 0x11
        /*000e*/ 	.short	(.L_48 - .L_47)
	.align		4
.L_47:
        /*0010*/ 	.word	index@(_ZN3cub18CUB_300001_SM_10006detail11EmptyKernelIvEEvv)
        /*0014*/ 	.word	0x00000000


	//----- nvinfo : EIATTR_REGCOUNT
	.align		4
.L_48:
        /*0018*/ 	.byte	0x04, 0x2f
        /*001a*/ 	.short	(.L_50 - .L_49)
	.align		4
.L_49:
        /*001c*/ 	.word	index@(_ZN3cub18CUB_300001_SM_10006detail8for_each13static_kernelINS2_12policy_hub_t12policy_500_tEmN6thrust24THRUST_300001_SM_1000_NS8cuda_cub20__uninitialized_fill7functorINS7_10device_ptrIfEEfEEEEvT0_T1_)
        /*0020*/ 	.word	0x00000008


	//----- nvinfo : EIATTR_FRAME_SIZE
	.align		4
.L_50:
        /*0024*/ 	.byte	0x04, 0x11
        /*0026*/ 	.short	(.L_52 - .L_51)
	.align		4
.L_51:
        /*0028*/ 	.word	index@(_ZN3cub18CUB_300001_SM_10006detail8for_each13static_kernelINS2_12policy_hub_t12policy_500_tEmN6thrust24THRUST_300001_SM_1000_NS8cuda_cub20__uninitialized_fill7functorINS7_10device_ptrIfEEfEEEEvT0_T1_)
        /*002c*/ 	.word	0x00000000


	//----- nvinfo : EIATTR_REGCOUNT
	.align		4
.L_52:
        /*0030*/ 	.byte	0x04, 0x2f
        /*0032*/ 	.short	(.L_54 - .L_53)
	.align		4
.L_53:
        /*0034*/ 	.word	index@(_ZN3cub18CUB_300001_SM_10006detail8for_each13static_kernelINS2_12policy_hub_t12policy_500_tElN6thrust24THRUST_300001_SM_1000_NS8cuda_cub6__fill7functorINS7_6detail15normal_iteratorINS7_10device_ptrIfEEEEfEEEEvT0_T1_)
        /*0038*/ 	.word	0x00000008


	//----- nvinfo : EIATTR_FRAME_SIZE
	.align		4
.L_54:
        /*003c*/ 	.byte	0x04, 0x11
        /*003e*/ 	.short	(.L_56 - .L_55)
	.align		4
.L_55:
        /*0040*/ 	.word	index@(_ZN3cub18CUB_300001_SM_10006detail8for_each13static_kernelINS2_12policy_hub_t12policy_500_tElN6thrust24THRUST_300001_SM_1000_NS8cuda_cub6__fill7functorINS7_6detail15normal_iteratorINS7_10device_ptrIfEEEEfEEEEvT0_T1_)
        /*0044*/ 	.word	0x00000000


	//----- nvinfo : EIATTR_REGCOUNT
	.align		4
.L_56:
        /*0048*/ 	.byte	0x04, 0x2f
        /*004a*/ 	.short	(.L_58 - .L_57)
	.align		4
.L_57:
        /*004c*/ 	.word	index@(_ZN3cub18CUB_300001_SM_10006detail8for_each13static_kernelINS2_12policy_hub_t12policy_500_tEmN6thrust24THRUST_300001_SM_1000_NS8cuda_cub20__uninitialized_fill7functorINS7_10device_ptrIiEEiEEEEvT0_T1_)
        /*0050*/ 	.word	0x00000008


	//----- nvinfo : EIATTR_FRAME_SIZE
	.align		4
.L_58:
        /*0054*/ 	.byte	0x04, 0x11
        /*0056*/ 	.short	(.L_60 - .L_59)
	.align		4
.L_59:
        /*0058*/ 	.word	index@(_ZN3cub18CUB_300001_SM_10006detail8for_each13static_kernelINS2_12policy_hub_t12policy_500_tEmN6thrust24THRUST_300001_SM_1000_NS8cuda_cub20__uninitialized_fill7functorINS7_10device_ptrIiEEiEEEEvT0_T1_)
        /*005c*/ 	.word	0x00000000


	//----- nvinfo : EIATTR_REGCOUNT
	.align		4
.L_60:
        /*0060*/ 	.byte	0x04, 0x2f
        /*0062*/ 	.short	(.L_62 - .L_61)
	.align		4
.L_61:
        /*0064*/ 	.word	index@(_ZN3cub18CUB_300001_SM_10006detail8for_each13static_kernelINS2_12policy_hub_t12policy_500_tElN6thrust24THRUST_300001_SM_1000_NS8cuda_cub10__tabulate7functorINS7_6detail15normal_iteratorINS7_10device_ptrIiEEEENS7_6system6detail7generic6detail22compute_sequence_valueIivEElEEEEvT0_T1_)
        /*0068*/ 	.word	0x0000000a


	//----- nvinfo : EIATTR_FRAME_SIZE
	.align		4
.L_62:
        /*006c*/ 	.byte	0x04, 0x11
        /*006e*/ 	.short	(.L_64 - .L_63)
	.align		4
.L_63:
        /*0070*/ 	.word	index@(_ZN3cub18CUB_300001_SM_10006detail8for_each13static_kernelINS2_12policy_hub_t12policy_500_tElN6thrust24THRUST_300001_SM_1000_NS8cuda_cub10__tabulate7functorINS7_6detail15normal_iteratorINS7_10device_ptrIiEEEENS7_6system6detail7generic6detail22compute_sequence_valueIivEElEEEEvT0_T1_)
        /*0074*/ 	.word	0x00000000


	//----- nvinfo : EIATTR_REGCOUNT
	.align		4
.L_64:
        /*0078*/ 	.byte	0x04, 0x2f
        /*007a*/ 	.short	(.L_66 - .L_65)
	.align		4
.L_65:
        /*007c*/ 	.word	index@(_ZN3cub18CUB_300001_SM_10006detail8for_each13static_kernelINS2_12policy_hub_t12policy_500_tElN6thrust24THRUST_300001_SM_1000_NS8cuda_cub6__fill7functorINS7_6detail15normal_iteratorINS7_10device_ptrIiEEEEiEEEEvT0_T1_)
        /*0080*/ 	.word	0x00000008


	//----- nvinfo : EIATTR_FRAME_SIZE
	.align		4
.L_66:
        /*0084*/ 	.byte	0x04, 0x11
        /*0086*/ 	.short	(.L_68 - .L_67)
	.align		4
.L_67:
        /*0088*/ 	.word	index@(_ZN3cub18CUB_300001_SM_10006detail8for_each13static_kernelINS2_12policy_hub_t12policy_500_tElN6thrust24THRUST_300001_SM_1000_NS8cuda_cub6__fill7functorINS7_6detail15normal_iteratorINS7_10device_ptrIiEEEEiEEEEvT0_T1_)
        /*008c*/ 	.word	0x00000000


	//----- nvinfo : EIATTR_REGCOUNT
	.align		4
.L_68:
        /*0090*/ 	.byte	0x04, 0x2f
        /*0092*/ 	.short	(.L_70 - .L_69)
	.align		4
.L_69:
        /*0094*/ 	.word	index@(_ZN3cub18CUB_300001_SM_10006detail8for_each13static_kernelINS2_12policy_hub_t12policy_500_tElN6thrust24THRUST_300001_SM_1000_NS8cuda_cub11__transform17unary_transform_fINS7_6detail15normal_iteratorINS7_10device_ptrIiEEEESF_NS9_14no_stencil_tagENS8_9__replace10constant_fIiEENSB_10functional5actorINSK_9compositeIJNSK_16operator_adaptorIN4cuda3std3__48equal_toIvEEEENSL_INSK_8argumentILj0EEEEENSL_INSK_5valueIiEEEEEEEEEEEEEvT0_T1_)
        /*0098*/ 	.word	0x0000000c


	//----- nvinfo : EIATTR_FRAME_SIZE
	.align		4
.L_70:
        /*009c*/ 	.byte	0x04, 0x11
        /*009e*/ 	.short	(.L_72 - .L_71)
	.align		4
.L_71:
        /*00a0*/ 	.word	index@(_ZN3cub18CUB_300001_SM_10006detail8for_each13static_kernelINS2_12policy_hub_t12policy_500_tElN6thrust24THRUST_300001_SM_1000_NS8cuda_cub11__transform17unary_transform_fINS7_6detail15normal_iteratorINS7_10device_ptrIiEEEESF_NS9_14no_stencil_tagENS8_9__replace10constant_fIiEENSB_10functional5actorINSK_9compositeIJNSK_16operator_adaptorIN4cuda3std3__48equal_toIvEEEENSL_INSK_8argumentILj0EEEEENSL_INSK_5valueIiEEEEEEEEEEEEEvT0_T1_)
        /*00a4*/ 	.word	0x00000000


	//----- nvinfo : EIATTR_REGCOUNT
	.align		4
.L_72:
        /*00a8*/ 	.byte	0x04, 0x2f
        /*00aa*/ 	.short	(.L_74 - .L_73)
	.align		4
.L_73:
        /*00ac*/ 	.word	index@(_ZN3cub18CUB_300001_SM_10006detail8for_each13static_kernelINS2_12policy_hub_t12policy_500_tElN6thrust24THRUST_300001_SM_1000_NS8cuda_cub20__uninitialized_copy7functorINS7_6detail15normal_iteratorINS7_10device_ptrIiEEEENS7_7pointerIiNS8_3tagENS7_11use_defaultESI_EEEEEEvT0_T1_)
        /*00b0*/ 	.word	0x0000000c


	//----- nvinfo : EIATTR_FRAME_SIZE
	.align		4
.L_74:
        /*00b4*/ 	.byte	0x04, 0x11
        /*00b6*/ 	.short	(.L_76 - .L_75)
	.align		4
.L_75:
        /*00b8*/ 	.word	index@(_ZN3cub18CUB_300001_SM_10006detail8for_each13static_kernelINS2_12policy_hub_t12policy_500_tElN6thrust24THRUST_300001_SM_1000_NS8cuda_cub20__uninitialized_copy7functorINS7_6detail15normal_iteratorINS7_10device_ptrIiEEEENS7_7pointerIiNS8_3tagENS7_11use_defaultESI_EEEEEEvT0_T1_)
        /*00bc*/ 	.word	0x00000000


	//----- nvinfo : EIATTR_REGCOUNT
	.align		4
.L_76:
        /*00c0*/ 	.byte	0x04, 0x2f
        /*00c2*/ 	.short	(.L_78 - .L_77)
	.align		4
.L_77:
        /*00c4*/ 	.word	index@(_ZN3cub18CUB_300001_SM_10006detail9transform16transform_kernelINS2_10policy_hubILb1EN4cuda3std3__45tupleIJN6thrust24THRUST_300001_SM_1000_NS6detail15normal_iteratorINSA_10device_ptrIfEEEESF_EEEE10policy1000Ei13saxpy_functorSF_JPfSK_EEEvT0_iT1_T2_DpNS2_10kernel_argIT3_EE)
        /*00c8*/ 	.word	0x0000001e


	//----- nvinfo : EIATTR_FRAME_SIZE
	.align		4
.L_78:
        /*00cc*/ 	.byte	0x04, 0x11
        /*00ce*/ 	.short	(.L_80 - .L_79)
	.align		4
.L_79:
        /*00d0*/ 	.word	index@(_ZN3cub18CUB_300001_SM_10006detail9transform16transform_kernelINS2_10policy_hubILb1EN4cuda3std3__45tupleIJN6thrust24THRUST_300001_SM_1000_NS6detail15normal_iteratorINSA_10device_ptrIfEEEESF_EEEE10policy1000Ei13saxpy_functorSF_JPfSK_EEEvT0_iT1_T2_DpNS2_10kernel_argIT3_EE)
        /*00d4*/ 	.word	0x00000000


	//----- nvinfo : EIATTR_REGCOUNT
	.align		4
.L_80:
        /*00d8*/ 	.byte	0x04, 0x2f
        /*00da*/ 	.short	(.L_82 - .L_81)
	.align		4
.L_81:
        /*00dc*/ 	.word	index@(_ZN3cub18CUB_300001_SM_10006detail9transform16transform_kernelINS2_10policy_hubILb1EN4cuda3std3__45tupleIJN6thrust24THRUST_300001_SM_1000_NS6detail15normal_iteratorINSA_10device_ptrIfEEEESF_EEEE10policy1000El13saxpy_functorSF_JPfSK_EEEvT0_iT1_T2_DpNS2_10kernel_argIT3_EE)
        /*00e0*/ 	.word	0x00000020


	//----- nvinfo : EIATTR_FRAME_SIZE
	.align		4
.L_82:
        /*00e4*/ 	.byte	0x04, 0x11
        /*00e6*/ 	.short	(.L_84 - .L_83)
	.align		4
.L_83:
        /*00e8*/ 	.word	index@(_ZN3cub18CUB_300001_SM_10006detail9transform16transform_kernelINS2_10policy_hubILb1EN4cuda3std3__45tupleIJN6thrust24THRUST_300001_SM_1000_NS6detail15normal_iteratorINSA_10device_ptrIfEEEESF_EEEE10policy1000El13saxpy_functorSF_JPfSK_EEEvT0_iT1_T2_DpNS2_10kernel_argIT3_EE)
        /*00ec*/ 	.word	0x00000000


	//----- nvinfo : EIATTR_REGCOUNT
	.align		4
.L_84:
        /*00f0*/ 	.byte	0x04, 0x2f
        /*00f2*/ 	.short	(.L_86 - .L_85)
	.align		4
.L_85:
        /*00f4*/ 	.word	index@(_ZN3cub18CUB_300001_SM_10006detail9transform16transform_kernelINS2_10policy_hubILb0EN4cuda3std3__45tupleIJN6thrust24THRUST_300001_SM_1000_NS6detail15normal_iteratorINSA_10device_ptrIfEEEESF_EEEE10policy1000EiNS7_10multipliesIfEESF_JPfSL_EEEvT0_iT1_T2_DpNS2_10kernel_argIT3_EE)
        /*00f8*/ 	.word	0x00000020


	//----- nvinfo : EIATTR_FRAME_SIZE
	.align		4
.L_86:
        /*00fc*/ 	.byte	0x04, 0x11
        /*00fe*/ 	.short	(.L_88 - .L_87)
	.align		4
.L_87:
        /*0100*/ 	.word	index@($__internal_7_$__cuda_sm20_div_u64)
        /*0104*/ 	.word	0x00000000


	//----- nvinfo : EIATTR_FRAME_SIZE
	.align		4
.L_88:
        /*0108*/ 	.byte	0x04, 0x11
        /*010a*/ 	.short	(.L_90 - .L_89)
	.align		4
.L_89:
        /*010c*/ 	.word	index@(_ZN3cub18CUB_300001_SM_10006detail9transform16transform_kernelINS2_10policy_hubILb0EN4cuda3std3__45tupleIJN6thrust24THRUST_300001_SM_1000_NS6detail15normal_iteratorINSA_10device_ptrIfEEEESF_EEEE10policy1000EiNS7_10multipliesIfEESF_JPfSL_EEEvT0_iT1_T2_DpNS2_10kernel_argIT3_EE)
        /*0110*/ 	.word	0x00000000


	//----- nvinfo : EIATTR_REGCOUNT
	.align		4
.L_90:
        /*0114*/ 	.byte	0x04, 0x2f
        /*0116*/ 	.short	(.L_92 - .L_91)
	.align		4
.L_91:
        /*0118*/ 	.word	index@(_ZN3cub18CUB_300001_SM_10006detail9transform16transform_kernelINS2_10policy_hubILb0EN4cuda3std3__45tupleIJN6thrust24THRUST_300001_SM_1000_NS6detail15normal_iteratorINSA_10device_ptrIfEEEESF_EEEE10policy1000ElNS7_10multipliesIfEESF_JPfSL_EEEvT0_iT1_T2_DpNS2_10kernel_argIT3_EE)
        /*011c*/ 	.word	0x00000020


	//----- nvinfo : EIATTR_FRAME_SIZE
	.align		4
.L_92:
        /*0120*/ 	.byte	0x04, 0x11
        /*0122*/ 	.short	(.L_94 - .L_93)
	.align		4
.L_93:
        /*0124*/ 	.word	index@($__internal_6_$__cuda_sm20_div_u64)
        /*0128*/ 	.word	0x00000000


	//----- nvinfo : EIATTR_FRAME_SIZE
	.align		4
.L_94:
        /*012c*/ 	.byte	0x04, 0x11
        /*012e*/ 	.short	(.L_96 - .L_95)
	.align		4
.L_95:
        /*0130*/ 	.word	index@(_ZN3cub18CUB_300001_SM_10006detail9transform16transform_kernelINS2_10policy_hubILb0EN4cuda3std3__45tupleIJN6thrust24THRUST_300001_SM_1000_NS6detail15normal_iteratorINSA_10device_ptrIfEEEESF_EEEE10policy1000ElNS7_10multipliesIfEESF_JPfSL_EEEvT0_iT1_T2_DpNS2_10kernel_argIT3_EE)
        /*0134*/ 	.word	0x00000000


	//----- nvinfo : EIATTR_REGCOUNT
	.align		4
.L_96:
        /*0138*/ 	.byte	0x04, 0x2f
        /*013a*/ 	.short	(.L_98 - .L_97)
	.align		4
.L_97:
        /*013c*/ 	.word	index@(_ZN3cub18CUB_300001_SM_10006detail9transform16transform_kernelINS2_10policy_hubILb0EN4cuda3std3__45tupleIJN6thrust24THRUST_300001_SM_1000_NS6detail15normal_iteratorINSA_10device_ptrIfEEEESF_EEEE10policy1000EiNS7_4plusIfEESF_JPfSL_EEEvT0_iT1_T2_DpNS2_10kernel_argIT3_EE)
        /*0140*/ 	.word	0x00000020


	//----- nvinfo : EIATTR_FRAME_SIZE
	.align		4
.L_98:
        /*0144*/ 	.byte	0x04, 0x11
        /*0146*/ 	.short	(.L_100 - .L_99)
	.align		4
.L_99:
        /*0148*/ 	.word	index@($__internal_5_$__cuda_sm20_div_u64)
        /*014c*/ 	.word	0x00000000


	//----- nvinfo : EIATTR_FRAME_SIZE
	.align		4
.L_100:
        /*0150*/ 	.byte	0x04, 0x11
        /*0152*/ 	.short	(.L_102 - .L_101)
	.align		4
.L_101:
        /*0154*/ 	.word	index@(_ZN3cub18CUB_300001_SM_10006detail9transform16transform_kernelINS2_10policy_hubILb0EN4cuda3std3__45tupleIJN6thrust24THRUST_300001_SM_1000_NS6detail15normal_iteratorINSA_10device_ptrIfEEEESF_EEEE10policy1000EiNS7_4plusIfEESF_JPfSL_EEEvT0_iT1_T2_DpNS2_10kernel_argIT3_EE)
        /*0158*/ 	.word	0x00000000


	//----- nvinfo : EIATTR_REGCOUNT
	.align		4
.L_102:
        /*015c*/ 	.byte	0x04, 0x2f
        /*015e*/ 	.short	(.L_104 - .L_103)
	.align		4
.L_103:
        /*0160*/ 	.word	index@(_ZN3cub18CUB_300001_SM_10006detail9transform16transform_kernelINS2_10policy_hubILb0EN4cuda3std3__45tupleIJN6thrust24THRUST_300001_SM_1000_NS6detail15normal_iteratorINSA_10device_ptrIfEEEESF_EEEE10policy1000ElNS7_4plusIfEESF_JPfSL_EEEvT0_iT1_T2_DpNS2_10kernel_argIT3_EE)
        /*0164*/ 	.word	0x00000020


	//----- nvinfo : EIATTR_FRAME_SIZE
	.align		4
.L_104:
        /*0168*/ 	.byte	0x04, 0x11
        /*016a*/ 	.short	(.L_106 - .L_105)
	.align		4
.L_105:
        /*016c*/ 	.word	index@($__internal_4_$__cuda_sm20_div_u64)
        /*0170*/ 	.word	0x00000000


	//----- nvinfo : EIATTR_FRAME_SIZE
	.align		4
.L_106:
        /*0174*/ 	.byte	0x04, 0x11
        /*0176*/ 	.short	(.L_108 - .L_107)
	.align		4
.L_107:
        /*0178*/ 	.word	index@(_ZN3cub18CUB_300001_SM_10006detail9transform16transform_kernelINS2_10policy_hubILb0EN4cuda3std3__45tupleIJN6thrust24THRUST_300001_SM_1000_NS6detail15normal_iteratorINSA_10device_ptrIfEEEESF_EEEE10policy1000ElNS7_4plusIfEESF_JPfSL_EEEvT0_iT1_T2_DpNS2_10kernel_argIT3_EE)
        /*017c*/ 	.word	0x00000000


	//----- nvinfo : EIATTR_REGCOUNT
	.align		4
.L_108:
        /*0180*/ 	.byte	0x04, 0x2f
        /*0182*/ 	.short	(.L_110 - .L_109)
	.align		4
.L_109:
        /*0184*/ 	.word	index@(_ZN3cub18CUB_300001_SM_10006detail9transform16transform_kernelINS2_10policy_hubILb0EN4cuda3std3__45tupleIJN6thrust24THRUST_300001_SM_1000_NS6detail15normal_iteratorINSA_10device_ptrIiEEEEEEEE10policy1000EiNS7_6negateIiEESF_JPiEEEvT0_iT1_T2_DpNS2_10kernel_argIT3_EE)
        /*0188*/ 	.word	0x00000020


	//----- nvinfo : EIATTR_FRAME_SIZE
	.align		4
.L_110:
        /*018c*/ 	.byte	0x04, 0x11
        /*018e*/ 	.short	(.L_112 - .L_111)
	.align		4
.L_111:
        /*0190*/ 	.word	index@($__internal_3_$__cuda_sm20_div_u64)
        /*0194*/ 	.word	0x00000000


	//----- nvinfo : EIATTR_FRAME_SIZE
	.align		4
.L_112:
        /*0198*/ 	.byte	0x04, 0x11
        /*019a*/ 	.short	(.L_114 - .L_113)
	.align		4
.L_113:
        /*019c*/ 	.word	index@(_ZN3cub18CUB_300001_SM_10006detail9transform16transform_kernelINS2_10policy_hubILb0EN4cuda3std3__45tupleIJN6thrust24THRUST_300001_SM_1000_NS6detail15normal_iteratorINSA_10device_ptrIiEEEEEEEE10policy1000EiNS7_6negateIiEESF_JPiEEEvT0_iT1_T2_DpNS2_10kernel_argIT3_EE)
        /*01a0*/ 	.word	0x00000000


	//----- nvinfo : EIATTR_REGCOUNT
	.align		4
.L_114:
        /*01a4*/ 	.byte	0x04, 0x2f
        /*01a6*/ 	.short	(.L_116 - .L_115)
	.align		4
.L_115:
        /*01a8*/ 	.word	index@(_ZN3cub18CUB_300001_SM_10006detail9transform16transform_kernelINS2_10policy_hubILb0EN4cuda3std3__45tupleIJN6thrust24THRUST_300001_SM_1000_NS6detail15normal_iteratorINSA_10device_ptrIiEEEEEEEE10policy1000ElNS7_6negateIiEESF_JPiEEEvT0_iT1_T2_DpNS2_10kernel_argIT3_EE)
        /*01ac*/ 	.word	0x0000001f


	//----- nvinfo : EIATTR_FRAME_SIZE
	.align		4
.L_116:
        /*01b0*/ 	.byte	0x04, 0x11
        /*01b2*/ 	.short	(.L_118 - .L_117)
	.align		4
.L_117:
        /*01b4*/ 	.word	index@($__internal_2_$__cuda_sm20_div_u64)
        /*01b8*/ 	.word	0x00000000


	//----- nvinfo : EIATTR_FRAME_SIZE
	.align		4
.L_118:
        /*01bc*/ 	.byte	0x04, 0x11
        /*01be*/ 	.short	(.L_120 - .L_119)
	.align		4
.L_119:
        /*01c0*/ 	.word	index@(_ZN3cub18CUB_300001_SM_10006detail9transform16transform_kernelINS2_10policy_hubILb0EN4cuda3std3__45tupleIJN6thrust24THRUST_300001_SM_1000_NS6detail15normal_iteratorINSA_10device_ptrIiEEEEEEEE10policy1000ElNS7_6negateIiEESF_JPiEEEvT0_iT1_T2_DpNS2_10kernel_argIT3_EE)
        /*01c4*/ 	.word	0x00000000


	//----- nvinfo : EIATTR_REGCOUNT
	.align		4
.L_120:
        /*01c8*/ 	.byte	0x04, 0x2f
        /*01ca*/ 	.short	(.L_122 - .L_121)
	.align		4
.L_121:
        /*01cc*/ 	.word	index@(_ZN3cub18CUB_300001_SM_10006detail9transform16transform_kernelINS2_10policy_hubILb0EN4cuda3std3__45tupleIJN6thrust24THRUST_300001_SM_1000_NS6detail15normal_iteratorINSA_10device_ptrIiEEEESF_EEEE10policy1000EiNS7_7modulusIiEESF_JPiSL_EEEvT0_iT1_T2_DpNS2_10kernel_argIT3_EE)
        /*01d0*/ 	.word	0x00000020


	//----- nvinfo : EIATTR_FRAME_SIZE
	.align		4
.L_122:
        /*01d4*/ 	.byte	0x04, 0x11
        /*01d6*/ 	.short	(.L_124 - .L_123)
	.align		4
.L_123:
        /*01d8*/ 	.word	index@($__internal_1_$__cuda_sm20_div_u64)
        /*01dc*/ 	.word	0x00000000


	//----- nvinfo : EIATTR_FRAME_SIZE
	.align		4
.L_124:
        /*01e0*/ 	.byte	0x04, 0x11
        /*01e2*/ 	.short	(.L_126 - .L_125)
	.align		4
.L_125:
        /*01e4*/ 	.word	index@(_ZN3cub18CUB_300001_SM_10006detail9transform16transform_kernelINS2_10policy_hubILb0EN4cuda3std3__45tupleIJN6thrust24THRUST_300001_SM_1000_NS6detail15normal_iteratorINSA_10device_ptrIiEEEESF_EEEE10policy1000EiNS7_7modulusIiEESF_JPiSL_EEEvT0_iT1_T2_DpNS2_10kernel_argIT3_EE)
        /*01e8*/ 	.word	0x00000000


	//----- nvinfo : EIATTR_REGCOUNT
	.align		4
.L_126:
        /*01ec*/ 	.byte	0x04, 0x2f
        /*01ee*/ 	.short	(.L_128 - .L_127)
	.align		4
.L_127:
        /*01f0*/ 	.word	index@(_ZN3cub18CUB_300001_SM_10006detail9transform16transform_kernelINS2_10policy_hubILb0EN4cuda3std3__45tupleIJN6thrust24THRUST_300001_SM_1000_NS6detail15normal_iteratorINSA_10device_ptrIiEEEESF_EEEE10policy1000ElNS7_7modulusIiEESF_JPiSL_EEEvT0_iT1_T2_DpNS2_10kernel_argIT3_EE)
        /*01f4*/ 	.word	0x00000020


	//----- nvinfo : EIATTR_FRAME_SIZE
	.align		4
.L_128:
        /*01f8*/ 	.byte	0x04, 0x11
        /*01fa*/ 	.short	(.L_130 - .L_129)
	.align		4
.L_129:
        /*01fc*/ 	.word	index@($__internal_0_$__cuda_sm20_div_u64)
        /*0200*/ 	.word	0x00000000


	//----- nvinfo : EIATTR_FRAME_SIZE
	.align		4
.L_130:
        /*0204*/ 	.byte	0x04, 0x11
        /*0206*/ 	.short	(.L_132 - .L_131)
	.align		4
.L_131:
        /*0208*/ 	.word	index@(_ZN3cub18CUB_300001_SM_10006detail9transform16transform_kernelINS2_10policy_hubILb0EN4cuda3std3__45tupleIJN6thrust24THRUST_300001_SM_1000_NS6detail15normal_iteratorINSA_10device_ptrIiEEEESF_EEEE10policy1000ElNS7_7modulusIiEESF_JPiSL_EEEvT0_iT1_T2_DpNS2_10kernel_argIT3_EE)
        /*020c*/ 	.word	0x00000000


	//----- nvinfo : EIATTR_MIN_STACK_SIZE
	.align		4
.L_132:
        /*0210*/ 	.byte	0x04, 0x12
        /*0212*/ 	.short	(.L_134 - .L_133)
	.align		4
.L_133:
        /*0214*/ 	.word	index@(_ZN3cub18CUB_300001_SM_10006detail9transform16transform_kernelINS2_10policy_hubILb0EN4cuda3std3__45tupleIJN6thrust24THRUST_300001_SM_1000_NS6detail15normal_iteratorINSA_10device_ptrIiEEEESF_EEEE10policy1000ElNS7_7modulusIiEESF_JPiSL_EEEvT0_iT1_T2_DpNS2_10kernel_argIT3_EE)
        /*0218*/ 	.word	0x00000000


	//----- nvinfo : EIATTR_MIN_STACK_SIZE
	.align		4
.L_134:
        /*021c*/ 	.byte	0x04, 0x12
        /*021e*/ 	.short	(.L_136 - .L_135)
	.align		4
.L_135:
        /*0220*/ 	.word	index@(_ZN3cub18CUB_300001_SM_10006detail9transform16transform_kernelINS2_10policy_hubILb0EN4cuda3std3__45tupleIJN6thrust24THRUST_300001_SM_1000_NS6detail15normal_iteratorINSA_10device_ptrIiEEEESF_EEEE10policy1000EiNS7_7modulusIiEESF_JPiSL_EEEvT0_iT1_T2_DpNS2_10kernel_argIT3_EE)
        /*0224*/ 	.word	0x00000000


	//----- nvinfo : EIATTR_MIN_STACK_SIZE
	.align		4
.L_136:
        /*0228*/ 	.byte	0x04, 0x12
        /*022a*/ 	.short	(.L_138 - .L_137)
	.align		4
.L_137:
        /*022c*/ 	.word	index@(_ZN3cub18CUB_300001_SM_10006detail9transform16transform_kernelINS2_10policy_hubILb0EN4cuda3std3__45tupleIJN6thrust24THRUST_300001_SM_1000_NS6detail15normal_iteratorINSA_10device_ptrIiEEEEEEEE10policy1000ElNS7_6negateIiEESF_JPiEEEvT0_iT1_T2_DpNS2_10kernel_argIT3_EE)
        /*0230*/ 	.word	0x00000000


	//----- nvinfo : EIATTR_MIN_STACK_SIZE
	.align		4
.L_138:
        /*0234*/ 	.byte	0x04, 0x12
        /*0236*/ 	.short	(.L_140 - .L_139)
	.align		4
.L_139:
        /*0238*/ 	.word	index@(_ZN3cub18CUB_300001_SM_10006detail9transform16transform_kernelINS2_10policy_hubILb0EN4cuda3std3__45tupleIJN6thrust24THRUST_300001_SM_1000_NS6detail15normal_iteratorINSA_10device_ptrIiEEEEEEEE10policy1000EiNS7_6negateIiEESF_JPiEEEvT0_iT1_T2_DpNS2_10kernel_argIT3_EE)
        /*023c*/ 	.word	0x00000000


	//----- nvinfo : EIATTR_MIN_STACK_SIZE
	.align		4
.L_140:
        /*0240*/ 	.byte	0x04, 0x12
        /*0242*/ 	.short	(.L_142 - .L_141)
	.align		4
.L_141:
        /*0244*/ 	.word	index@(_ZN3cub18CUB_300001_SM_10006detail9transform16transform_kernelINS2_10policy_hubILb0EN4cuda3std3__45tupleIJN6thrust24THRUST_300001_SM_1000_NS6detail15normal_iteratorINSA_10device_ptrIfEEEESF_EEEE10policy1000ElNS7_4plusIfEESF_JPfSL_EEEvT0_iT1_T2_DpNS2_10kernel_argIT3_EE)
        /*0248*/ 	.word	0x00000000


	//----- nvinfo : EIATTR_MIN_STACK_SIZE
	.align		4
.L_142:
        /*024c*/ 	.byte	0x04, 0x12
        /*024e*/ 	.short	(.L_144 - .L_143)
	.align		4
.L_143:
        /*0250*/ 	.word	index@(_ZN3cub18CUB_300001_SM_10006detail9transform16transform_kernelINS2_10policy_hubILb0EN4cuda3std3__45tupleIJN6thrust24THRUST_300001_SM_1000_NS6detail15normal_iteratorINSA_10device_ptrIfEEEESF_EEEE10policy1000EiNS7_4plusIfEESF_JPfSL_EEEvT0_iT1_T2_DpNS2_10kernel_argIT3_EE)
        /*0254*/ 	.word	0x00000000


	//----- nvinfo : EIATTR_MIN_STACK_SIZE
	.align		4
.L_144:
        /*0258*/ 	.byte	0x04, 0x12
        /*025a*/ 	.short	(.L_146 - .L_145)
	.align		4
.L_145:
        /*025c*/ 	.word	index@(_ZN3cub18CUB_300001_SM_10006detail9transform16transform_kernelINS2_10policy_hubILb0EN4cuda3std3__45tupleIJN6thrust24THRUST_300001_SM_1000_NS6detail15normal_iteratorINSA_10device_ptrIfEEEESF_EEEE10policy1000ElNS7_10multipliesIfEESF_JPfSL_EEEvT0_iT1_T2_DpNS2_10kernel_argIT3_EE)
        /*0260*/ 	.word	0x00000000


	//----- nvinfo : EIATTR_MIN_STACK_SIZE
	.align		4
.L_146:
        /*0264*/ 	.byte	0x04, 0x12
        /*0266*/ 	.short	(.L_148 - .L_147)
	.align		4
.L_147:
        /*0268*/ 	.word	index@(_ZN3cub18CUB_300001_SM_10006detail9transform16transform_kernelINS2_10policy_hubILb0EN4cuda3std3__45tupleIJN6thrust24THRUST_300001_SM_1000_NS6detail15normal_iteratorINSA_10device_ptrIfEEEESF_EEEE10policy1000EiNS7_10multipliesIfEESF_JPfSL_EEEvT0_iT1_T2_DpNS2_10kernel_argIT3_EE)
        /*026c*/ 	.word	0x00000000


	//----- nvinfo : EIATTR_MIN_STACK_SIZE
	.align		4
.L_148:
        /*0270*/ 	.byte	0x04, 0x12
        /*0272*/ 	.short	(.L_150 - .L_149)
	.align		4
.L_149:
        /*0274*/ 	.word	index@(_ZN3cub18CUB_300001_SM_10006detail9transform16transform_kernelINS2_10policy_hubILb1EN4cuda3std3__45tupleIJN6thrust24THRUST_300001_SM_1000_NS6detail15normal_iteratorINSA_10device_ptrIfEEEESF_EEEE10policy1000El13saxpy_functorSF_JPfSK_EEEvT0_iT1_T2_DpNS2_10kernel_argIT3_EE)
        /*0278*/ 	.word	0x00000000


	//----- nvinfo : EIATTR_MIN_STACK_SIZE
	.align		4
.L_150:
        /*027c*/ 	.byte	0x04, 0x12
        /*027e*/ 	.short	(.L_152 - .L_151)
	.align		4
.L_151:
        /*0280*/ 	.word	index@(_ZN3cub18CUB_300001_SM_10006detail9transform16transform_kernelINS2_10policy_hubILb1EN4cuda3std3__45tupleIJN6thrust24THRUST_300001_SM_1000_NS6detail15normal_iteratorINSA_10device_ptrIfEEEESF_EEEE10policy1000Ei13saxpy_functorSF_JPfSK_EEEvT0_iT1_T2_DpNS2_10kernel_argIT3_EE)
        /*0284*/ 	.word	0x00000000


	//----- nvinfo : EIATTR_MIN_STACK_SIZE
	.align		4
.L_152:
        /*0288*/ 	.byte	0x04, 0x12
        /*028a*/ 	.short	(.L_154 - .L_153)
	.align		4
.L_153:
        /*028c*/ 	.word	index@(_ZN3cub18CUB_300001_SM_10006detail8for_each13static_kernelINS2_12policy_hub_t12policy_500_tElN6thrust24THRUST_300001_SM_1000_NS8cuda_cub20__uninitialized_copy7functorINS7_6detail15normal_iteratorINS7_10device_ptrIiEEEENS7_7pointerIiNS8_3tagENS7_11use_defaultESI_EEEEEEvT0_T1_)
        /*0290*/ 	.word	0x00000000


	//----- nvinfo : EIATTR_MIN_STACK_SIZE
	.align		4
.L_154:
        /*0294*/ 	.byte	0x04, 0x12
        /*0296*/ 	.short	(.L_156 - .L_155)
	.align		4
.L_155:
        /*0298*/ 	.word	index@(_ZN3cub18CUB_300001_SM_10006detail8for_each13static_kernelINS2_12policy_hub_t12policy_500_tElN6thrust24THRUST_300001_SM_1000_NS8cuda_cub11__transform17unary_transform_fINS7_6detail15normal_iteratorINS7_10device_ptrIiEEEESF_NS9_14no_stencil_tagENS8_9__replace10constant_fIiEENSB_10functional5actorINSK_9compositeIJNSK_16operator_adaptorIN4cuda3std3__48equal_toIvEEEENSL_INSK_8argumentILj0EEEEENSL_INSK_5valueIiEEEEEEEEEEEEEvT0_T1_)
        /*029c*/ 	.word	0x00000000


	//----- nvinfo : EIATTR_MIN_STACK_SIZE
	.align		4
.L_156:
        /*02a0*/ 	.byte	0x04, 0x12
        /*02a2*/ 	.short	(.L_158 - .L_157)
	.align		4
.L_157:
        /*02a4*/ 	.word	index@(_ZN3cub18CUB_300001_SM_10006detail8for_each13static_kernelINS2_12policy_hub_t12policy_500_tElN6thrust24THRUST_300001_SM_1000_NS8cuda_cub6__fill7functorINS7_6detail15normal_iteratorINS7_10device_ptrIiEEEEiEEEEvT0_T1_)
        /*02a8*/ 	.word	0x00000000


	//----- nvinfo : EIATTR_MIN_STACK_SIZE
	.align		4
.L_158:
        /*02ac*/ 	.byte	0x04, 0x12
        /*02ae*/ 	.short	(.L_160 - .L_159)
	.align		4
.L_159:
        /*02b0*/ 	.word	index@(_ZN3cub18CUB_300001_SM_10006detail8for_each13static_kernelINS2_12policy_hub_t12policy_500_tElN6thrust24THRUST_300001_SM_1000_NS8cuda_cub10__tabulate7functorINS7_6detail15normal_iteratorINS7_10device_ptrIiEEEENS7_6system6detail7generic6detail22compute_sequence_valueIivEElEEEEvT0_T1_)
        /*02b4*/ 	.word	0x00000000


	//----- nvinfo : EIATTR_MIN_STACK_SIZE
	.align		4
.L_160:
        /*02b8*/ 	.byte	0x04, 0x12
        /*02ba*/ 	.short	(.L_162 - .L_161)
	.align		4
.L_161:
        /*02bc*/ 	.word	index@(_ZN3cub18CUB_300001_SM_10006detail8for_each13static_kernelINS2_12policy_hub_t12policy_500_tEmN6thrust24THRUST_300001_SM_1000_NS8cuda_cub20__uninitialized_fill7functorINS7_10device_ptrIiEEiEEEEvT0_T1_)
        /*02c0*/ 	.word	0x00000000


	//----- nvinfo : EIATTR_MIN_STACK_SIZE
	.align		4
.L_162:
        /*02c4*/ 	.byte	0x04, 0x12
        /*02c6*/ 	.short	(.L_164 - .L_163)
	.align		4
.L_163:
        /*02c8*/ 	.word	index@(_ZN3cub18CUB_300001_SM_10006detail8for_each13static_kernelINS2_12policy_hub_t12policy_500_tElN6thrust24THRUST_300001_SM_1000_NS8cuda_cub6__fill7functorINS7_6detail15normal_iteratorINS7_10device_ptrIfEEEEfEEEEvT0_T1_)
        /*02cc*/ 	.word	0x00000000


	//----- nvinfo : EIATTR_MIN_STACK_SIZE
	.align		4
.L_164:
        /*02d0*/ 	.byte	0x04, 0x12
        /*02d2*/ 	.short	(.L_166 - .L_165)
	.align		4
.L_165:
        /*02d4*/ 	.word	index@(_ZN3cub18CUB_300001_SM_10006detail8for_each13static_kernelINS2_12policy_hub_t12policy_500_tEmN6thrust24THRUST_300001_SM_1000_NS8cuda_cub20__uninitialized_fill7functorINS7_10device_ptrIfEEfEEEEvT0_T1_)
        /*02d8*/ 	.word	0x00000000


	//----- nvinfo : EIATTR_MIN_STACK_SIZE
	.align		4
.L_166:
        /*02dc*/ 	.byte	0x04, 0x12
        /*02de*/ 	.short	(.L_168 - .L_167)
	.align		4
.L_167:
        /*02e0*/ 	.word	index@(_ZN3cub18CUB_300001_SM_10006detail11EmptyKernelIvEEvv)
        /*02e4*/ 	.word	0x00000000
.L_168:


//--------------------- .nv.compat                --------------------------
	.section	.nv.compat,"",@"SHT_CUDA_COMPAT_INFO"
	.align	4
        /*0000*/ 	.byte	0x02, 0x09, 0x00, 0x00, 0x02, 0x02, 0x02, 0x00, 0x02, 0x05, 0x05, 0x00, 0x03, 0x07, 0x01, 0x01
        /*0010*/ 	.byte	0x02, 0x03, 0x00, 0x00, 0x02, 0x06, 0x01, 0x00, 0x04, 0x0b, 0x08, 0x00, 0x09, 0x00, 0x00, 0x00
        /*0020*/ 	.byte	0x00, 0x00, 0x00, 0x00


//--------------------- .nv.info._ZN3cub18CUB_300001_SM_10006detail9transform16transform_kernelINS2_10policy_hubILb0EN4cuda3std3__45tupleIJN6thrust24THRUST_300001_SM_1000_NS6detail15normal_iteratorINSA_10device_ptrIiEEEESF_EEEE10policy1000ElNS7_7modulusIiEESF_JPiSL_EEEvT0_iT1_T2_DpNS2_10kernel_argIT3_EE --------------------------
	.section	.nv.info._ZN3cub18CUB_300001_SM_10006detail9transform16transform_kernelINS2_10policy_hubILb0EN4cuda3std3__45tupleIJN6thrust24THRUST_300001_SM_1000_NS6detail15normal_iteratorINSA_10device_ptrIiEEEESF_EEEE10policy1000ElNS7_7modulusIiEESF_JPiSL_EEEvT0_iT1_T2_DpNS2_10kernel_argIT3_EE,"",@"SHT_CUDA_INFO"
	.sectionflags	@""
	.align	4


	//----- nvinfo : EIATTR_CUDA_API_VERSION
	.align		4
        /*0000*/ 	.byte	0x04, 0x37
        /*0002*/ 	.short	(.L_170 - .L_169)
.L_169:
        /*0004*/ 	.word	0x00000082


	//----- nvinfo : EIATTR_KPARAM_INFO
	.align		4
.L_170:
        /*0008*/ 	.byte	0x04, 0x17
        /*000a*/ 	.short	(.L_172 - .L_171)
.L_171:
        /*000c*/ 	.word	0x00000000
        /*0010*/ 	.short	0x0005
        /*0012*/ 	.short	0x0028
        /*0014*/ 	.byte	0x00, 0xf0, 0x41, 0x00


	//----- nvinfo : EIATTR_KPARAM_INFO
	.align		4
.L_172:
        /*0018*/ 	.byte	0x04, 0x17
        /*001a*/ 	.short	(.L_174 - .L_173)
.L_173:
        /*001c*/ 	.word	0x00000000
        /*0020*/ 	.short	0x0004
        /*0022*/ 	.short	0x0018
        /*0024*/ 	.byte	0x00, 0xf0, 0x41, 0x00


	//----- nvinfo : EIATTR_KPARAM_INFO
	.align		4
.L_174:
        /*0028*/ 	.byte	0x04, 0x17
        /*002a*/ 	.short	(.L_176 - .L_175)
.L_175:
        /*002c*/ 	.word	0x00000000
        /*0030*/ 	.short	0x0003
        /*0032*/ 	.short	0x0010
        /*0034*/ 	.byte	0x00, 0xf0, 0x21, 0x00


	//----- nvinfo : EIATTR_KPARAM_INFO
	.align		4
.L_176:
        /*0038*/ 	.byte	0x04, 0x17
        /*003a*/ 	.short	(.L_178 - .L_177)
.L_177:
        /*003c*/ 	.word	0x00000000
        /*0040*/ 	.short	0x0002
        /*0042*/ 	.short	0x000c
        /*0044*/ 	.byte	0x00, 0xf0, 0x05, 0x00


	//----- nvinfo : EIATTR_KPARAM_INFO
	.align		4
.L_178:
        /*0048*/ 	.byte	0x04, 0x17
        /*004a*/ 	.short	(.L_180 - .L_179)
.L_179:
        /*004c*/ 	.word	0x00000000
        /*0050*/ 	.short	0x0001
        /*0052*/ 	.short	0x0008
        /*0054*/ 	.byte	0x00, 0xf0, 0x11, 0x00


	//----- nvinfo : EIATTR_KPARAM_INFO
	.align		4
.L_180:
        /*0058*/ 	.byte	0x04, 0x17
        /*005a*/ 	.short	(.L_182 - .L_181)
.L_181:
        /*005c*/ 	.word	0x00000000
        /*0060*/ 	.short	0x0000
        /*0062*/ 	.short	0x0000
        /*0064*/ 	.byte	0x00, 0xf0, 0x21, 0x00


	//----- nvinfo : EIATTR_SPARSE_MMA_MASK
	.align		4
.L_182:
        /*0068*/ 	.byte	0x03, 0x50
        /*006a*/ 	.short	0x0000


	//----- nvinfo : EIATTR_MAXREG_COUNT
	.align		4
        /*006c*/ 	.byte	0x03, 0x1b
        /*006e*/ 	.short	0x00ff


	//----- nvinfo : EIATTR_NUM_BARRIERS
	.align		4
        /*0070*/ 	.byte	0x02, 0x4c
        /*0072*/ 	.byte	0x01
	.zero		1


	//----- nvinfo : EIATTR_MERCURY_ISA_VERSION
	.align		4
        /*0074*/ 	.byte	0x03, 0x5f
        /*0076*/ 	.short	0x0101


	//----- nvinfo : EIATTR_COOP_GROUP_MASK_REGIDS
	.align		4
        /*0078*/ 	.byte	0x04, 0x29
        /*007a*/ 	.short	(.L_184 - .L_183)


	//   ....[0]....
.L_183:
        /*007c*/ 	.word	0xffffffff


	//----- nvinfo : EIATTR_COOP_GROUP_INSTR_OFFSETS
	.align		4
.L_184:
        /*0080*/ 	.byte	0x04, 0x28
        /*0082*/ 	.short	(.L_186 - .L_185)


	//   ....[0]....
.L_185:
        /*0084*/ 	.word	0x000019c0


	//----- nvinfo : EIATTR_VRC_CTA_INIT_COUNT
	.align		4
.L_186:
        /*0088*/ 	.byte	0x02, 0x4a
	.zero		1
	.zero		1


	//----- nvinfo : EIATTR_MBARRIER_INSTR_OFFSETS
	.align		4
        /*008c*/ 	.byte	0x04, 0x39
        /*008e*/ 	.short	(.L_188 - .L_187)


	//   ....[0]....
.L_187:
        /*0090*/ 	.word	0x000002d0
        /*0094*/ 	.word	0x000000ff
        /*0098*/ 	.word	0x00000000
        /*009c*/ 	.short	0x0100
        /*009e*/ 	.byte	0x11
	.zero		1


	//   ....[1]....
        /*00a0*/ 	.word	0x000004a0
        /*00a4*/ 	.word	0x000000ff
        /*00a8*/ 	.word	0x00000000
        /*00ac*/ 	.short	0x010a
        /*00ae*/ 	.byte	0x04
	.zero		1


	//----- nvinfo : EIATTR_NUM_MBARRIERS
	.align		4
.L_188:
        /*00b0*/ 	.byte	0x03, 0x38
        /*00b2*/ 	.short	0x0001


	//----- nvinfo : EIATTR_EXIT_INSTR_OFFSETS
	.align		4
        /*00b4*/ 	.byte	0x04, 0x1c
        /*00b6*/ 	.short	(.L_190 - .L_189)


	//   ....[0]....
.L_189:
        /*00b8*/ 	.word	0x00001a10


	//   ....[1]....
        /*00bc*/ 	.word	0x00001d90


	//   ....[2]....
        /*00c0*/ 	.word	0x00001dc0


	//   ....[3]....
        /*00c4*/ 	.word	0x000020c0


	//----- nvinfo : EIATTR_MAX_THREADS
	.align		4
.L_190:
        /*00c8*/ 	.byte	0x04, 0x05
        /*00ca*/ 	.short	(.L_192 - .L_191)
.L_191:
        /*00cc*/ 	.word	0x00000080
        /*00d0*/ 	.word	0x00000001
        /*00d4*/ 	.word	0x00000001


	//----- nvinfo : EIATTR_CRS_STACK_SIZE
	.align		4
.L_192:
        /*00d8*/ 	.byte	0x04, 0x1e
        /*00da*/ 	.short	(.L_194 - .L_193)
.L_193:
        /*00dc*/ 	.word	0x00000000


	//----- nvinfo : EIATTR_CBANK_PARAM_SIZE
	.align		4
.L_194:
        /*00e0*/ 	.byte	0x03, 0x19
        /*00e2*/ 	.short	0x0038


	//----- nvinfo : EIATTR_PARAM_CBANK
	.align		4
        /*00e4*/ 	.byte	0x04, 0x0a
        /*00e6*/ 	.short	(.L_196 - .L_195)
	.align		4
.L_195:
        /*00e8*/ 	.word	index@(.nv.constant0._ZN3cub18CUB_300001_SM_10006detail9transform16transform_kernelINS2_10policy_hubILb0EN4cuda3std3__45tupleIJN6thrust24THRUST_300001_SM_1000_NS6detail15normal_iteratorINSA_10device_ptrIiEEEESF_EEEE10policy1000ElNS7_7modulusIiEESF_JPiSL_EEEvT0_iT1_T2_DpNS2_10kernel_argIT3_EE)
        /*00ec*/ 	.short	0x0380
        /*00ee*/ 	.short	0x0038


	//----- nvinfo : EIATTR_SW_WAR
	.align		4
.L_196:
        /*00f0*/ 	.byte	0x04, 0x36
        /*00f2*/ 	.short	(.L_198 - .L_197)
.L_197:
        /*00f4*/ 	.word	0x00000008
.L_198:


//--------------------- .nv.info._ZN3cub18CUB_300001_SM_10006detail9transform16transform_kernelINS2_10policy_hubILb0EN4cuda3std3__45tupleIJN6thrust24THRUST_300001_SM_1000_NS6detail15normal_iteratorINSA_10device_ptrIiEEEESF_EEEE10policy1000EiNS7_7modulusIiEESF_JPiSL_EEEvT0_iT1_T2_DpNS2_10kernel_argIT3_EE --------------------------
	.section	.nv.info._ZN3cub18CUB_300001_SM_10006detail9transform16transform_kernelINS2_10policy_hubILb0EN4cuda3std3__45tupleIJN6thrust24THRUST_300001_SM_1000_NS6detail15normal_iteratorINSA_10device_ptrIiEEEESF_EEEE10policy1000EiNS7_7modulusIiEESF_JPiSL_EEEvT0_iT1_T2_DpNS2_10kernel_argIT3_EE,"",@"SHT_CUDA_INFO"
	.sectionflags	@""
	.align	4


	//----- nvinfo : EIATTR_CUDA_API_VERSION
	.align		4
        /*0000*/ 	.byte	0x04, 0x37
        /*0002*/ 	.short	(.L_200 - .L_199)
.L_199:
        /*0004*/ 	.word	0x00000082


	//----- nvinfo : EIATTR_KPARAM_INFO
	.align		4
.L_200:
        /*0008*/ 	.byte	0x04, 0x17
        /*000a*/ 	.short	(.L_202 - .L_201)
.L_201:
        /*000c*/ 	.word	0x00000000
        /*0010*/ 	.short	0x0005
        /*0012*/ 	.short	0x0028
        /*0014*/ 	.byte	0x00, 0xf0, 0x41, 0x00


	//----- nvinfo : EIATTR_KPARAM_INFO
	.align		4
.L_202:
        /*0018*/ 	.byte	0x04, 0x17
        /*001a*/ 	.short	(.L_204 - .L_203)
.L_203:
        /*001c*/ 	.word	0x00000000
        /*0020*/ 	.short	0x0004
        /*0022*/ 	.short	0x0018
        /*0024*/ 	.byte	0x00, 0xf0, 0x41, 0x00


	//----- nvinfo : EIATTR_KPARAM_INFO
	.align		4
.L_204:
        /*0028*/ 	.byte	0x04, 0x17
        /*002a*/ 	.short	(.L_206 - .L_205)
.L_205:
        /*002c*/ 	.word	0x00000000
        /*0030*/ 	.short	0x0003
        /*0032*/ 	.short	0x0010
        /*0034*/ 	.byte	0x00, 0xf0, 0x21, 0x00


	//----- nvinfo : EIATTR_KPARAM_INFO
	.align		4
.L_206:
        /*0038*/ 	.byte	0x04, 0x17
        /*003a*/ 	.short	(.L_208 - .L_207)
.L_207:
        /*003c*/ 	.word	0x00000000
        /*0040*/ 	.short	0x0002
        /*0042*/ 	.short	0x0008
        /*0044*/ 	.byte	0x00, 0xf0, 0x05, 0x00


	//----- nvinfo : EIATTR_KPARAM_INFO
	.align		4
.L_208:
        /*0048*/ 	.byte	0x04, 0x17
        /*004a*/ 	.short	(.L_210 - .L_209)
.L_209:
        /*004c*/ 	.word	0x00000000
        /*0050*/ 	.short	0x0001
        /*0052*/ 	.short	0x0004
        /*0054*/ 	.byte	0x00, 0xf0, 0x11, 0x00


	//----- nvinfo : EIATTR_KPARAM_INFO
	.align		4
.L_210:
        /*0058*/ 	.byte	0x04, 0x17
        /*005a*/ 	.short	(.L_212 - .L_211)
.L_211:
        /*005c*/ 	.word	0x00000000
        /*0060*/ 	.short	0x0000
        /*0062*/ 	.short	0x0000
        /*0064*/ 	.byte	0x00, 0xf0, 0x11, 0x00


	//----- nvinfo : EIATTR_SPARSE_MMA_MASK
	.align		4
.L_212:
        /*0068*/ 	.byte	0x03, 0x50
        /*006a*/ 	.short	0x0000


	//----- nvinfo : EIATTR_MAXREG_COUNT
	.align		4
        /*006c*/ 	.byte	0x03, 0x1b
        /*006e*/ 	.short	0x00ff


	//----- nvinfo : EIATTR_NUM_BARRIERS
	.align		4
        /*0070*/ 	.byte	0x02, 0x4c
        /*0072*/ 	.byte	0x01
	.zero		1


	//----- nvinfo : EIATTR_MERCURY_ISA_VERSION
	.align		4
        /*0074*/ 	.byte	0x03, 0x5f
        /*0076*/ 	.short	0x0101


	//----- nvinfo : EIATTR_COOP_GROUP_MASK_REGIDS
	.align		4
        /*0078*/ 	.byte	0x04, 0x29
        /*007a*/ 	.short	(.L_214 - .L_213)


	//   ....[0]....
.L_213:
        /*007c*/ 	.word	0xffffffff


	//----- nvinfo : EIATTR_COOP_GROUP_INSTR_OFFSETS
	.align		4
.L_214:
        /*0080*/ 	.byte	0x04, 0x28
        /*0082*/ 	.short	(.L_216 - .L_215)


	//   ....[0]....
.L_215:
        /*0084*/ 	.word	0x000019e0


	//----- nvinfo : EIATTR_VRC_CTA_INIT_COUNT
	.align		4
.L_216:
        /*0088*/ 	.byte	0x02, 0x4a
	.zero		1
	.zero		1


	//----- nvinfo : EIATTR_MBARRIER_INSTR_OFFSETS
	.align		4
        /*008c*/ 	.byte	0x04, 0x39
        /*008e*/ 	.short	(.L_218 - .L_217)


	//   ....[0]....
.L_217:
        /*0090*/ 	.word	0x00000270
        /*0094*/ 	.word	0x000000ff
        /*0098*/ 	.word	0x00000000
        /*009c*/ 	.short	0x0100
        /*009e*/ 	.byte	0x0f
	.zero		1


	//   ....[1]....
        /*00a0*/ 	.word	0x00000420
        /*00a4*/ 	.word	0x000000ff
        /*00a8*/ 	.word	0x00000000
        /*00ac*/ 	.short	0x010a
        /*00ae*/ 	.byte	0x04
	.zero		1


	//----- nvinfo : EIATTR_NUM_MBARRIERS
	.align		4
.L_218:
        /*00b0*/ 	.byte	0x03, 0x38
        /*00b2*/ 	.short	0x0001


	//----- nvinfo : EIATTR_EXIT_INSTR_OFFSETS
	.align		4
        /*00b4*/ 	.byte	0x04, 0x1c
        /*00b6*/ 	.short	(.L_220 - .L_219)


	//   ....[0]....
.L_219:
        /*00b8*/ 	.word	0x00001a30


	//   ....[1]....
        /*00bc*/ 	.word	0x00001d20


	//   ....[2]....
        /*00c0*/ 	.word	0x00001d90


	//   ....[3]....
        /*00c4*/ 	.word	0x00002100


	//----- nvinfo : EIATTR_MAX_THREADS
	.align		4
.L_220:
        /*00c8*/ 	.byte	0x04, 0x05
        /*00ca*/ 	.short	(.L_222 - .L_221)
.L_221:
        /*00cc*/ 	.word	0x00000080
        /*00d0*/ 	.word	0x00000001
        /*00d4*/ 	.word	0x00000001


	//----- nvinfo : EIATTR_CRS_STACK_SIZE
	.align		4
.L_222:
        /*00d8*/ 	.byte	0x04, 0x1e
        /*00da*/ 	.short	(.L_224 - .L_223)
.L_223:
        /*00dc*/ 	.word	0x00000000


	//----- nvinfo : EIATTR_CBANK_PARAM_SIZE
	.align		4
.L_224:
        /*00e0*/ 	.byte	0x03, 0x19
        /*00e2*/ 	.short	0x0038


	//----- nvinfo : EIATTR_PARAM_CBANK
	.align		4
        /*00e4*/ 	.byte	0x04, 0x0a
        /*00e6*/ 	.short	(.L_226 - .L_225)
	.align		4
.L_225:
        /*00e8*/ 	.word	index@(.nv.constant0._ZN3cub18CUB_300001_SM_10006detail9transform16transform_kernelINS2_10policy_hubILb0EN4cuda3std3__45tupleIJN6thrust24THRUST_300001_SM_1000_NS6detail15normal_iteratorINSA_10device_ptrIiEEEESF_EEEE10policy1000EiNS7_7modulusIiEESF_JPiSL_EEEvT0_iT1_T2_DpNS2_10kernel_argIT3_EE)
        /*00ec*/ 	.short	0x0380
        /*00ee*/ 	.short	0x0038


	//----- nvinfo : EIATTR_SW_WAR
	.align		4
.L_226:
        /*00f0*/ 	.byte	0x04, 0x36
        /*00f2*/ 	.short	(.L_228 - .L_227)
.L_227:
        /*00f4*/ 	.word	0x00000008
.L_228:


//--------------------- .nv.info._ZN3cub18CUB_300001_SM_10006detail9transform16transform_kernelINS2_10policy_hubILb0EN4cuda3std3__45tupleIJN6thrust24THRUST_300001_SM_1000_NS6detail15normal_iteratorINSA_10device_ptrIiEEEEEEEE10policy1000ElNS7_6negateIiEESF_JPiEEEvT0_iT1_T2_DpNS2_10kernel_argIT3_EE --------------------------
	.section	.nv.info._ZN3cub18CUB_300001_SM_10006detail9transform16transform_kernelINS2_10policy_hubILb0EN4cuda3std3__45tupleIJN6thrust24THRUST_300001_SM_1000_NS6detail15normal_iteratorINSA_10device_ptrIiEEEEEEEE10policy1000ElNS7_6negateIiEESF_JPiEEEvT0_iT1_T2_DpNS2_10kernel_argIT3_EE,"",@"SHT_CUDA_INFO"
	.sectionflags	@""
	.align	4


	//----- nvinfo : EIATTR_CUDA_API_VERSION
	.align		4
        /*0000*/ 	.byte	0x04, 0x37
        /*0002*/ 	.short	(.L_230 - .L_229)
.L_229:
        /*0004*/ 	.word	0x00000082


	//----- nvinfo : EIATTR_KPARAM_INFO
	.align		4
.L_230:
        /*0008*/ 	.byte	0x04, 0x17
        /*000a*/ 	.short	(.L_232 - .L_231)
.L_231:
        /*000c*/ 	.word	0x00000000
        /*0010*/ 	.short	0x0004
        /*0012*/ 	.short	0x0018
        /*0014*/ 	.byte	0x00, 0xf0, 0x41, 0x00


	//----- nvinfo : EIATTR_KPARAM_INFO
	.align		4
.L_232:
        /*0018*/ 	.byte	0x04, 0x17
        /*001a*/ 	.short	(.L_234 - .L_233)
.L_233:
        /*001c*/ 	.word	0x00000000
        /*0020*/ 	.short	0x0003
        /*0022*/ 	.short	0x0010
        /*0024*/ 	.byte	0x00, 0xf0, 0x21, 0x00


	//----- nvinfo : EIATTR_KPARAM_INFO
	.align		4
.L_234:
        /*0028*/ 	.byte	0x04, 0x17
        /*002a*/ 	.short	(.L_236 - .L_235)
.L_235:
        /*002c*/ 	.word	0x00000000
        /*0030*/ 	.short	0x0002
        /*0032*/ 	.short	0x000c
        /*0034*/ 	.byte	0x00, 0xf0, 0x05, 0x00


	//----- nvinfo : EIATTR_KPARAM_INFO
	.align		4
.L_236:
        /*0038*/ 	.byte	0x04, 0x17
        /*003a*/ 	.short	(.L_238 - .L_237)
.L_237:
        /*003c*/ 	.word	0x00000000
        /*0040*/ 	.short	0x0001
        /*0042*/ 	.short	0x0008
        /*0044*/ 	.byte	0x00, 0xf0, 0x11, 0x00


	//----- nvinfo : EIATTR_KPARAM_INFO
	.align		4
.L_238:
        /*0048*/ 	.byte	0x04, 0x17
        /*004a*/ 	.short	(.L_240 - .L_239)
.L_239:
        /*004c*/ 	.word	0x00000000
        /*0050*/ 	.short	0x0000
        /*0052*/ 	.short	0x0000
        /*0054*/ 	.byte	0x00, 0xf0, 0x21, 0x00


	//----- nvinfo : EIATTR_SPARSE_MMA_MASK
	.align		4
.L_240:
        /*0058*/ 	.byte	0x03, 0x50
        /*005a*/ 	.short	0x0000


	//----- nvinfo : EIATTR_MAXREG_COUNT
	.align		4
        /*005c*/ 	.byte	0x03, 0x1b
        /*005e*/ 	.short	0x00ff


	//----- nvinfo : EIATTR_NUM_BARRIERS
	.align		4
        /*0060*/ 	.byte	0x02, 0x4c
        /*0062*/ 	.byte	0x01
	.zero		1


	//----- nvinfo : EIATTR_MERCURY_ISA_VERSION
	.align		4
        /*0064*/ 	.byte	0x03, 0x5f
        /*0066*/ 	.short	0x0101


	//----- nvinfo : EIATTR_COOP_GROUP_MASK_REGIDS
	.align		4
        /*0068*/ 	.byte	0x04, 0x29
        /*006a*/ 	.short	(.L_242 - .L_241)


	//   ....[0]....
.L_241:
        /*006c*/ 	.word	0xffffffff


	//----- nvinfo : EIATTR_COOP_GROUP_INSTR_OFFSETS
	.align		4
.L_242:
        /*0070*/ 	.byte	0x04, 0x28
        /*0072*/ 	.short	(.L_244 - .L_243)


	//   ....[0]....
.L_243:
        /*0074*/ 	.word	0x00000ed0


	//----- nvinfo : EIATTR_VRC_CTA_INIT_COUNT
	.align		4
.L_244:
        /*0078*/ 	.byte	0x02, 0x4a
	.zero		1
	.zero		1


	//----- nvinfo : EIATTR_MBARRIER_INSTR_OFFSETS
	.align		4
        /*007c*/ 	.byte	0x04, 0x39
        /*007e*/ 	.short	(.L_246 - .L_245)


	//   ....[0]....
.L_245:
        /*0080*/ 	.word	0x000002b0
        /*0084*/ 	.word	0x000000ff
        /*0088*/ 	.word	0x00000000
        /*008c*/ 	.short	0x0100
        /*008e*/ 	.byte	0x0b
	.zero		1


	//   ....[1]....
        /*0090*/ 	.word	0x000003d0
        /*0094*/ 	.word	0x000000ff
        /*0098*/ 	.word	0x00000000
        /*009c*/ 	.short	0x010a
        /*009e*/ 	.byte	0x04
	.zero		1


	//----- nvinfo : EIATTR_NUM_MBARRIERS
	.align		4
.L_246:
        /*00a0*/ 	.byte	0x03, 0x38
        /*00a2*/ 	.short	0x0001


	//----- nvinfo : EIATTR_EXIT_INSTR_OFFSETS
	.align		4
        /*00a4*/ 	.byte	0x04, 0x1c
        /*00a6*/ 	.short	(.L_248 - .L_247)


	//   ....[0]....
.L_247:
        /*00a8*/ 	.word	0x00000f20


	//   ....[1]....
        /*00ac*/ 	.word	0x000010b0


	//   ....[2]....
        /*00b0*/ 	.word	0x000010e0


	//   ....[3]....
        /*00b4*/ 	.word	0x00001230


	//----- nvinfo : EIATTR_MAX_THREADS
	.align		4
.L_248:
        /*00b8*/ 	.byte	0x04, 0x05
        /*00ba*/ 	.short	(.L_250 - .L_249)
.L_249:
        /*00bc*/ 	.word	0x00000080
        /*00c0*/ 	.word	0x00000001
        /*00c4*/ 	.word	0x00000001


	//----- nvinfo : EIATTR_CRS_STACK_SIZE
	.align		4
.L_250:
        /*00c8*/ 	.byte	0x04, 0x1e
        /*00ca*/ 	.short	(.L_252 - .L_251)
.L_251:
        /*00cc*/ 	.word	0x00000000


	//----- nvinfo : EIATTR_CBANK_PARAM_SIZE
	.align		4
.L_252:
        /*00d0*/ 	.byte	0x03, 0x19
        /*00d2*/ 	.short	0x0028


	//----- nvinfo : EIATTR_PARAM_CBANK
	.align		4
        /*00d4*/ 	.byte	0x04, 0x0a
        /*00d6*/ 	.short	(.L_254 - .L_253)
	.align		4
.L_253:
        /*00d8*/ 	.word	index@(.nv.constant0._ZN3cub18CUB_300001_SM_10006detail9transform16transform_kernelINS2_10policy_hubILb0EN4cuda3std3__45tupleIJN6thrust24THRUST_300001_SM_1000_NS6detail15normal_iteratorINSA_10device_ptrIiEEEEEEEE10policy1000ElNS7_6negateIiEESF_JPiEEEvT0_iT1_T2_DpNS2_10kernel_argIT3_EE)
        /*00dc*/ 	.short	0x0380
        /*00de*/ 	.short	0x0028


	//----- nvinfo : EIATTR_SW_WAR
	.align		4
.L_254:
        /*00e0*/ 	.byte	0x04, 0x36
        /*00e2*/ 	.short	(.L_256 - .L_255)
.L_255:
        /*00e4*/ 	.word	0x00000008
.L_256:


//--------------------- .nv.info._ZN3cub18CUB_300001_SM_10006detail9transform16transform_kernelINS2_10policy_hubILb0EN4cuda3std3__45tupleIJN6thrust24THRUST_300001_SM_1000_NS6detail15normal_iteratorINSA_10device_ptrIiEEEEEEEE10policy1000EiNS7_6negateIiEESF_JPiEEEvT0_iT1_T2_DpNS2_10kernel_argIT3_EE --------------------------
	.section	.nv.info._ZN3cub18CUB_300001_SM_10006detail9transform16transform_kernelINS2_10policy_hubILb0EN4cuda3std3__45tupleIJN6thrust24THRUST_300001_SM_1000_NS6detail15normal_iteratorINSA_10device_ptrIiEEEEEEEE10policy1000EiNS7_6negateIiEESF_JPiEEEvT0_iT1_T2_DpNS2_10kernel_argIT3_EE,"",@"SHT_CUDA_INFO"
	.sectionflags	@""
	.align	4


	//----- nvinfo : EIATTR_CUDA_API_VERSION
	.align		4
        /*0000*/ 	.byte	0x04, 0x37
        /*0002*/ 	.short	(.L_258 - .L_257)
.L_257:
        /*0004*/ 	.word	0x00000082


	//----- nvinfo : EIATTR_KPARAM_INFO
	.align		4
.L_258:
        /*0008*/ 	.byte	0x04, 0x17
        /*000a*/ 	.short	(.L_260 - .L_259)
.L_259:
        /*000c*/ 	.word	0x00000000
        /*0010*/ 	.short	0x0004
        /*0012*/ 	.short	0x0018
        /*0014*/ 	.byte	0x00, 0xf0, 0x41, 0x00


	//----- nvinfo : EIATTR_KPARAM_INFO
	.align		4
.L_260:
        /*0018*/ 	.byte	0x04, 0x17
        /*001a*/ 	.short	(.L_262 - .L_261)
.L_261:
        /*001c*/ 	.word	0x00000000
        /*0020*/ 	.short	0x0003
        /*0022*/ 	.short	0x0010
        /*0024*/ 	.byte	0x00, 0xf0, 0x21, 0x00


	//----- nvinfo : EIATTR_KPARAM_INFO
	.align		4
.L_262:
        /*0028*/ 	.byte	0x04, 0x17
        /*002a*/ 	.short	(.L_264 - .L_263)
.L_263:
        /*002c*/ 	.word	0x00000000
        /*0030*/ 	.short	0x0002
        /*0032*/ 	.short	0x0008
        /*0034*/ 	.byte	0x00, 0xf0, 0x05, 0x00


	//----- nvinfo : EIATTR_KPARAM_INFO
	.align		4
.L_264:
        /*0038*/ 	.byte	0x04, 0x17
        /*003a*/ 	.short	(.L_266 - .L_265)
.L_265:
        /*003c*/ 	.word	0x00000000
        /*0040*/ 	.short	0x0001
        /*0042*/ 	.short	0x0004
        /*0044*/ 	.byte	0x00, 0xf0, 0x11, 0x00


	//----- nvinfo : EIATTR_KPARAM_INFO
	.align		4
.L_266:
        /*0048*/ 	.byte	0x04, 0x17
        /*004a*/ 	.short	(.L_268 - .L_267)
.L_267:
        /*004c*/ 	.word	0x00000000
        /*0050*/ 	.short	0x0000
        /*0052*/ 	.short	0x0000
        /*0054*/ 	.byte	0x00, 0xf0, 0x11, 0x00


	//----- nvinfo : EIATTR_SPARSE_MMA_MASK
	.align		4
.L_268:
        /*0058*/ 	.byte	0x03, 0x50
        /*005a*/ 	.short	0x0000


	//----- nvinfo : EIATTR_MAXREG_COUNT
	.align		4
        /*005c*/ 	.byte	0x03, 0x1b
        /*005e*/ 	.short	0x00ff


	//----- nvinfo : EIATTR_NUM_BARRIERS
	.align		4
        /*0060*/ 	.byte	0x02, 0x4c
        /*0062*/ 	.byte	0x01
	.zero		1


	//----- nvinfo : EIATTR_MERCURY_ISA_VERSION
	.align		4
        /*0064*/ 	.byte	0x03, 0x5f
        /*0066*/ 	.short	0x0101


	//----- nvinfo : EIATTR_COOP_GROUP_MASK_REGIDS
	.align		4
        /*0068*/ 	.byte	0x04, 0x29
        /*006a*/ 	.short	(.L_270 - .L_269)


	//   ....[0]....
.L_269:
        /*006c*/ 	.word	0xffffffff


	//----- nvinfo : EIATTR_COOP_GROUP_INSTR_OFFSETS
	.align		4
.L_270:
        /*0070*/ 	.byte	0x04, 0x28
        /*0072*/ 	.short	(.L_272 - .L_271)


	//   ....[0]....
.L_271:
        /*0074*/ 	.word	0x00000e50


	//----- nvinfo : EIATTR_VRC_CTA_INIT_COUNT
	.align		4
.L_272:
        /*0078*/ 	.byte	0x02, 0x4a
	.zero		1
	.zero		1


	//----- nvinfo : EIATTR_MBARRIER_INSTR_OFFSETS
	.align		4
        /*007c*/ 	.byte	0x04, 0x39
        /*007e*/ 	.short	(.L_274 - .L_273)


	//   ....[0]....
.L_273:
        /*0080*/ 	.word	0x00000250
        /*0084*/ 	.word	0x000000ff
        /*0088*/ 	.word	0x00000000
        /*008c*/ 	.short	0x0100
        /*008e*/ 	.byte	0x0d
	.zero		1


	//   ....[1]....
        /*0090*/ 	.word	0x00000360
        /*0094*/ 	.word	0x000000ff
        /*0098*/ 	.word	0x00000000
        /*009c*/ 	.short	0x010a
        /*009e*/ 	.byte	0x04
	.zero		1


	//----- nvinfo : EIATTR_NUM_MBARRIERS
	.align		4
.L_274:
        /*00a0*/ 	.byte	0x03, 0x38
        /*00a2*/ 	.short	0x0001


	//----- nvinfo : EIATTR_EXIT_INSTR_OFFSETS
	.align		4
        /*00a4*/ 	.byte	0x04, 0x1c
        /*00a6*/ 	.short	(.L_276 - .L_275)


	//   ....[0]....
.L_275:
        /*00a8*/ 	.word	0x00000ea0


	//   ....[1]....
        /*00ac*/ 	.word	0x00000fe0


	//   ....[2]....
        /*00b0*/ 	.word	0x00001040


	//   ....[3]....
        /*00b4*/ 	.word	0x000011c0


	//----- nvinfo : EIATTR_MAX_THREADS
	.align		4
.L_276:
        /*00b8*/ 	.byte	0x04, 0x05
        /*00ba*/ 	.short	(.L_278 - .L_277)
.L_277:
        /*00bc*/ 	.word	0x00000080
        /*00c0*/ 	.word	0x00000001
        /*00c4*/ 	.word	0x00000001


	//----- nvinfo : EIATTR_CRS_STACK_SIZE
	.align		4
.L_278:
        /*00c8*/ 	.byte	0x04, 0x1e
        /*00ca*/ 	.short	(.L_280 - .L_279)
.L_279:
        /*00cc*/ 	.word	0x00000000


	//----- nvinfo : EIATTR_CBANK_PARAM_SIZE
	.align		4
.L_280:
        /*00d0*/ 	.byte	0x03, 0x19
        /*00d2*/ 	.short	0x0028


	//----- nvinfo : EIATTR_PARAM_CBANK
	.align		4
        /*00d4*/ 	.byte	0x04, 0x0a
        /*00d6*/ 	.short	(.L_282 - .L_281)
	.align		4
.L_281:
        /*00d8*/ 	.word	index@(.nv.constant0._ZN3cub18CUB_300001_SM_10006detail9transform16transform_kernelINS2_10policy_hubILb0EN4cuda3std3__45tupleIJN6thrust24THRUST_300001_SM_1000_NS6detail15normal_iteratorINSA_10device_ptrIiEEEEEEEE10policy1000EiNS7_6negateIiEESF_JPiEEEvT0_iT1_T2_DpNS2_10kernel_argIT3_EE)
        /*00dc*/ 	.short	0x0380
        /*00de*/ 	.short	0x0028


	//----- nvinfo : EIATTR_SW_WAR
	.align		4
.L_282:
        /*00e0*/ 	.byte	0x04, 0x36
        /*00e2*/ 	.short	(.L_284 - .L_283)
.L_283:
        /*00e4*/ 	.word	0x00000008
.L_284:


//--------------------- .nv.info._ZN3cub18CUB_300001_SM_10006detail9transform16transform_kernelINS2_10policy_hubILb0EN4cuda3std3__45tupleIJN6thrust24THRUST_300001_SM_1000_NS6detail15normal_iteratorINSA_10device_ptrIfEEEESF_EEEE10policy1000ElNS7_4plusIfEESF_JPfSL_EEEvT0_iT1_T2_DpNS2_10kernel_argIT3_EE --------------------------
	.section	.nv.info._ZN3cub18CUB_300001_SM_10006detail9transform16transform_kernelINS2_10policy_hubILb0EN4cuda3std3__45tupleIJN6thrust24THRUST_300001_SM_1000_NS6detail15normal_iteratorINSA_10device_ptrIfEEEESF_EEEE10policy1000ElNS7_4plusIfEESF_JPfSL_EEEvT0_iT1_T2_DpNS2_10kernel_argIT3_EE,"",@"SHT_CUDA_INFO"
	.sectionflags	@""
	.align	4


	//----- nvinfo : EIATTR_CUDA_API_VERSION
	.align		4
        /*0000*/ 	.byte	0x04, 0x37
        /*0002*/ 	.short	(.L_286 - .L_285)
.L_285:
        /*0004*/ 	.word	0x00000082


	//----- nvinfo : EIATTR_KPARAM_INFO
	.align		4
.L_286:
        /*0008*/ 	.byte	0x04, 0x17
        /*000a*/ 	.short	(.L_288 - .L_287)
.L_287:
        /*000c*/ 	.word	0x00000000
        /*0010*/ 	.short	0x0005
        /*0012*/ 	.short	0x0028
        /*0014*/ 	.byte	0x00, 0xf0, 0x41, 0x00


	//----- nvinfo : EIATTR_KPARAM_INFO
	.align		4
.L_288:
        /*0018*/ 	.byte	0x04, 0x17
        /*001a*/ 	.short	(.L_290 - .L_289)
.L_289:
        /*001c*/ 	.word	0x00000000
        /*0020*/ 	.short	0x0004
        /*0022*/ 	.short	0x0018
        /*0024*/ 	.byte	0x00, 0xf0, 0x41, 0x00


	//----- nvinfo : EIATTR_KPARAM_INFO
	.align		4
.L_290:
        /*0028*/ 	.byte	0x04, 0x17
        /*002a*/ 	.short	(.L_292 - .L_291)
.L_291:
        /*002c*/ 	.word	0x00000000
        /*0030*/ 	.short	0x0003
        /*0032*/ 	.short	0x0010
        /*0034*/ 	.byte	0x00, 0xf0, 0x21, 0x00


	//----- nvinfo : EIATTR_KPARAM_INFO
	.align		4
.L_292:
        /*0038*/ 	.byte	0x04, 0x17
        /*003a*/ 	.short	(.L_294 - .L_293)
.L_293:
        /*003c*/ 	.word	0x00000000
        /*0040*/ 	.short	0x0002
        /*0042*/ 	.short	0x000c
        /*0044*/ 	.byte	0x00, 0xf0, 0x05, 0x00


	//----- nvinfo : EIATTR_KPARAM_INFO
	.align		4
.L_294:
        /*0048*/ 	.byte	0x04, 0x17
        /*004a*/ 	.short	(.L_296 - .L_295)
.L_295:
        /*004c*/ 	.word	0x00000000
        /*0050*/ 	.short	0x0001
        /*0052*/ 	.short	0x0008
        /*0054*/ 	.byte	0x00, 0xf0, 0x11, 0x00


	//----- nvinfo : EIATTR_KPARAM_INFO
	.align		4
.L_296:
        /*0058*/ 	.byte	0x04, 0x17
        /*005a*/ 	.short	(.L_298 - .L_297)
.L_297:
        /*005c*/ 	.word	0x00000000
        /*0060*/ 	.short	0x0000
        /*0062*/ 	.short	0x0000
        /*0064*/ 	.byte	0x00, 0xf0, 0x21, 0x00


	//----- nvinfo : EIATTR_SPARSE_MMA_MASK
	.align		4
.L_298:
        /*0068*/ 	.byte	0x03, 0x50
        /*006a*/ 	.short	0x0000


	//----- nvinfo : EIATTR_MAXREG_COUNT
	.align		4
        /*006c*/ 	.byte	0x03, 0x1b
        /*006e*/ 	.short	0x00ff


	//----- nvinfo : EIATTR_NUM_BARRIERS
	.align		4
        /*0070*/ 	.byte	0x02, 0x4c
        /*0072*/ 	.byte	0x01
	.zero		1


	//----- nvinfo : EIATTR_MERCURY_ISA_VERSION
	.align		4
        /*0074*/ 	.byte	0x03, 0x5f
        /*0076*/ 	.short	0x0101


	//----- nvinfo : EIATTR_COOP_GROUP_MASK_REGIDS
	.align		4
        /*0078*/ 	.byte	0x04, 0x29
        /*007a*/ 	.short	(.L_300 - .L_299)


	//   ....[0]....
.L_299:
        /*007c*/ 	.word	0xffffffff


	//----- nvinfo : EIATTR_COOP_GROUP_INSTR_OFFSETS
	.align		4
.L_300:
        /*0080*/ 	.byte	0x04, 0x28
        /*0082*/ 	.short	(.L_302 - .L_301)


	//   ....[0]....
.L_301:
        /*0084*/ 	.word	0x000019c0


	//----- nvinfo : EIATTR_VRC_CTA_INIT_COUNT
	.align		4
.L_302:
        /*0088*/ 	.byte	0x02, 0x4a
	.zero		1
	.zero		1


	//----- nvinfo : EIATTR_MBARRIER_INSTR_OFFSETS
	.align		4
        /*008c*/ 	.byte	0x04, 0x39
        /*008e*/ 	.short	(.L_304 - .L_303)


	//   ....[0]....
.L_303:
        /*0090*/ 	.word	0x000002d0
        /*0094*/ 	.word	0x000000ff
        /*0098*/ 	.word	0x00000000
        /*009c*/ 	.short	0x0100
        /*009e*/ 	.byte	0x11
	.zero		1


	//   ....[1]....
        /*00a0*/ 	.word	0x000004a0
        /*00a4*/ 	.word	0x000000ff
        /*00a8*/ 	.word	0x00000000
        /*00ac*/ 	.short	0x010a
        /*00ae*/ 	.byte	0x04
	.zero		1


	//----- nvinfo : EIATTR_NUM_MBARRIERS
	.align		4
.L_304:
        /*00b0*/ 	.byte	0x03, 0x38
        /*00b2*/ 	.short	0x0001


	//----- nvinfo : EIATTR_EXIT_INSTR_OFFSETS
	.align		4
        /*00b4*/ 	.byte	0x04, 0x1c
        /*00b6*/ 	.short	(.L_306 - .L_305)


	//   ....[0]....
.L_305:
        /*00b8*/ 	.word	0x00001a10


	//   ....[1]....
        /*00bc*/ 	.word	0x00001c00


	//   ....[2]....
        /*00c0*/ 	.word	0x00001c30


	//   ....[3]....
        /*00c4*/ 	.word	0x00001dd0


	//----- nvinfo : EIATTR_MAX_THREADS
	.align		4
.L_306:
        /*00c8*/ 	.byte	0x04, 0x05
        /*00ca*/ 	.short	(.L_308 - .L_307)
.L_307:
        /*00cc*/ 	.word	0x00000080
        /*00d0*/ 	.word	0x00000001
        /*00d4*/ 	.word	0x00000001


	//----- nvinfo : EIATTR_CRS_STACK_SIZE
	.align		4
.L_308:
        /*00d8*/ 	.byte	0x04, 0x1e
        /*00da*/ 	.short	(.L_310 - .L_309)
.L_309:
        /*00dc*/ 	.word	0x00000000


	//----- nvinfo : EIATTR_CBANK_PARAM_SIZE
	.align		4
.L_310:
        /*00e0*/ 	.byte	0x03, 0x19
        /*00e2*/ 	.short	0x0038


	//----- nvinfo : EIATTR_PARAM_CBANK
	.align		4
        /*00e4*/ 	.byte	0x04, 0x0a
        /*00e6*/ 	.short	(.L_312 - .L_311)
	.align		4
.L_311:
        /*00e8*/ 	.word	index@(.nv.constant0._ZN3cub18CUB_300001_SM_10006detail9transform16transform_kernelINS2_10policy_hubILb0EN4cuda3std3__45tupleIJN6thrust24THRUST_300001_SM_1000_NS6detail15normal_iteratorINSA_10device_ptrIfEEEESF_EEEE10policy1000ElNS7_4plusIfEESF_JPfSL_EEEvT0_iT1_T2_DpNS2_10kernel_argIT3_EE)
        /*00ec*/ 	.short	0x0380
        /*00ee*/ 	.short	0x0038


	//----- nvinfo : EIATTR_SW_WAR
	.align		4
.L_312:
        /*00f0*/ 	.byte	0x04, 0x36
        /*00f2*/ 	.short	(.L_314 - .L_313)
.L_313:
        /*00f4*/ 	.word	0x00000008
.L_314:


//--------------------- .nv.info._ZN3cub18CUB_300001_SM_10006detail9transform16transform_kernelINS2_10policy_hubILb0EN4cuda3std3__45tupleIJN6thrust24THRUST_300001_SM_1000_NS6detail15normal_iteratorINSA_10device_ptrIfEEEESF_EEEE10policy1000EiNS7_4plusIfEESF_JPfSL_EEEvT0_iT1_T2_DpNS2_10kernel_argIT3_EE --------------------------
	.section	.nv.info._ZN3cub18CUB_300001_SM_10006detail9transform16transform_kernelINS2_10policy_hubILb0EN4cuda3std3__45tupleIJN6thrust24THRUST_300001_SM_1000_NS6detail15normal_iteratorINSA_10device_ptrIfEEEESF_EEEE10policy1000EiNS7_4plusIfEESF_JPfSL_EEEvT0_iT1_T2_DpNS2_10kernel_argIT3_EE,"",@"SHT_CUDA_INFO"
	.sectionflags	@""
	.align	4


	//----- nvinfo : EIATTR_CUDA_API_VERSION
	.align		4
        /*0000*/ 	.byte	0x04, 0x37
        /*0002*/ 	.short	(.L_316 - .L_315)
.L_315:
        /*0004*/ 	.word	0x00000082


	//----- nvinfo : EIATTR_KPARAM_INFO
	.align		4
.L_316:
        /*0008*/ 	.byte	0x04, 0x17
        /*000a*/ 	.short	(.L_318 - .L_317)
.L_317:
        /*000c*/ 	.word	0x00000000
        /*0010*/ 	.short	0x0005
        /*0012*/ 	.short	0x0028
        /*0014*/ 	.byte	0x00, 0xf0, 0x41, 0x00


	//----- nvinfo : EIATTR_KPARAM_INFO
	.align		4
.L_318:
        /*0018*/ 	.byte	0x04, 0x17
        /*001a*/ 	.short	(.L_320 - .L_319)
.L_319:
        /*001c*/ 	.word	0x00000000
        /*0020*/ 	.short	0x0004
        /*0022*/ 	.short	0x0018
        /*0024*/ 	.byte	0x00, 0xf0, 0x41, 0x00


	//----- nvinfo : EIATTR_KPARAM_INFO
	.align		4
.L_320:
        /*0028*/ 	.byte	0x04, 0x17
        /*002a*/ 	.short	(.L_322 - .L_321)
.L_321:
        /*002c*/ 	.word	0x00000000
        /*0030*/ 	.short	0x0003
        /*0032*/ 	.short	0x0010
        /*0034*/ 	.byte	0x00, 0xf0, 0x21, 0x00


	//----- nvinfo : EIATTR_KPARAM_INFO
	.align		4
.L_322:
        /*0038*/ 	.byte	0x04, 0x17
        /*003a*/ 	.short	(.L_324 - .L_323)
.L_323:
        /*003c*/ 	.word	0x00000000
        /*0040*/ 	.short	0x0002
        /*0042*/ 	.short	0x0008
        /*0044*/ 	.byte	0x00, 0xf0, 0x05, 0x00


	//----- nvinfo : EIATTR_KPARAM_INFO
	.align		4
.L_324:
        /*0048*/ 	.byte	0x04, 0x17
        /*004a*/ 	.short	(.L_326 - .L_325)
.L_325:
        /*004c*/ 	.word	0x00000000
        /*0050*/ 	.short	0x0001
        /*0052*/ 	.short	0x0004
        /*0054*/ 	.byte	0x00, 0xf0, 0x11, 0x00


	//----- nvinfo : EIATTR_KPARAM_INFO
	.align		4
.L_326:
        /*0058*/ 	.byte	0x04, 0x17
        /*005a*/ 	.short	(.L_328 - .L_327)
.L_327:
        /*005c*/ 	.word	0x00000000
        /*0060*/ 	.short	0x0000
        /*0062*/ 	.short	0x0000
        /*0064*/ 	.byte	0x00, 0xf0, 0x11, 0x00


	//----- nvinfo : EIATTR_SPARSE_MMA_MASK
	.align		4
.L_328:
        /*0068*/ 	.byte	0x03, 0x50
        /*006a*/ 	.short	0x0000


	//----- nvinfo : EIATTR_MAXREG_COUNT
	.align		4
        /*006c*/ 	.byte	0x03, 0x1b
        /*006e*/ 	.short	0x00ff


	//----- nvinfo : EIATTR_NUM_BARRIERS
	.align		4
        /*0070*/ 	.byte	0x02, 0x4c
        /*0072*/ 	.byte	0x01
	.zero		1


	//----- nvinfo : EIATTR_MERCURY_ISA_VERSION
	.align		4
        /*0074*/ 	.byte	0x03, 0x5f
        /*0076*/ 	.short	0x0101


	//----- nvinfo : EIATTR_COOP_GROUP_MASK_REGIDS
	.align		4
        /*0078*/ 	.byte	0x04, 0x29
        /*007a*/ 	.short	(.L_330 - .L_329)


	//   ....[0]....
.L_329:
        /*007c*/ 	.word	0xffffffff


	//----- nvinfo : EIATTR_COOP_GROUP_INSTR_OFFSETS
	.align		4
.L_330:
        /*0080*/ 	.byte	0x04, 0x28
        /*0082*/ 	.short	(.L_332 - .L_331)


	//   ....[0]....
.L_331:
        /*0084*/ 	.word	0x000019e0


	//----- nvinfo : EIATTR_VRC_CTA_INIT_COUNT
	.align		4
.L_332:
        /*0088*/ 	.byte	0x02, 0x4a
	.zero		1
	.zero		1


	//----- nvinfo : EIATTR_MBARRIER_INSTR_OFFSETS
	.align		4
        /*008c*/ 	.byte	0x04, 0x39
        /*008e*/ 	.short	(.L_334 - .L_333)


	//   ....[0]....
.L_333:
        /*0090*/ 	.word	0x00000270
        /*0094*/ 	.word	0x000000ff
        /*0098*/ 	.word	0x00000000
        /*009c*/ 	.short	0x0100
        /*009e*/ 	.byte	0x0f
	.zero		1


	//   ....[1]....
        /*00a0*/ 	.word	0x00000420
        /*00a4*/ 	.word	0x000000ff
        /*00a8*/ 	.word	0x00000000
        /*00ac*/ 	.short	0x010a
        /*00ae*/ 	.byte	0x04
	.zero		1


	//----- nvinfo : EIATTR_NUM_MBARRIERS
	.align		4
.L_334:
        /*00b0*/ 	.byte	0x03, 0x38
        /*00b2*/ 	.short	0x0001


	//----- nvinfo : EIATTR_EXIT_INSTR_OFFSETS
	.align		4
        /*00b4*/ 	.byte	0x04, 0x1c
        /*00b6*/ 	.short	(.L_336 - .L_335)


	//   ....[0]....
.L_335:
        /*00b8*/ 	.word	0x00001a30


	//   ....[1]....
        /*00bc*/ 	.word	0x00001bc0


	//   ....[2]....
        /*00c0*/ 	.word	0x00001c30


	//   ....[3]....
        /*00c4*/ 	.word	0x00001e10


	//----- nvinfo : EIATTR_MAX_THREADS
	.align		4
.L_336:
        /*00c8*/ 	.byte	0x04, 0x05
        /*00ca*/ 	.short	(.L_338 - .L_337)
.L_337:
        /*00cc*/ 	.word	0x00000080
        /*00d0*/ 	.word	0x00000001
        /*00d4*/ 	.word	0x00000001


	//----- nvinfo : EIATTR_CRS_STACK_SIZE
	.align		4
.L_338:
        /*00d8*/ 	.byte	0x04, 0x1e
        /*00da*/ 	.short	(.L_340 - .L_339)
.L_339:
        /*00dc*/ 	.word	0x00000000


	//----- nvinfo : EIATTR_CBANK_PARAM_SIZE
	.align		4
.L_340:
        /*00e0*/ 	.byte	0x03, 0x19
        /*00e2*/ 	.short	0x0038


	//----- nvinfo : EIATTR_PARAM_CBANK
	.align		4
        /*00e4*/ 	.byte	0x04, 0x0a
        /*00e6*/ 	.short	(.L_342 - .L_341)
	.align		4
.L_341:
        /*00e8*/ 	.word	index@(.nv.constant0._ZN3cub18CUB_300001_SM_10006detail9transform16transform_kernelINS2_10policy_hubILb0EN4cuda3std3__45tupleIJN6thrust24THRUST_300001_SM_1000_NS6detail15normal_iteratorINSA_10device_ptrIfEEEESF_EEEE10policy1000EiNS7_4plusIfEESF_JPfSL_EEEvT0_iT1_T2_DpNS2_10kernel_argIT3_EE)
        /*00ec*/ 	.short	0x0380
        /*00ee*/ 	.short	0x0038


	//----- nvinfo : EIATTR_SW_WAR
	.align		4
.L_342:
        /*00f0*/ 	.byte	0x04, 0x36
        /*00f2*/ 	.short	(.L_344 - .L_343)
.L_343:
        /*00f4*/ 	.word	0x00000008
.L_344:


//--------------------- .nv.info._ZN3cub18CUB_300001_SM_10006detail9transform16transform_kernelINS2_10policy_hubILb0EN4cuda3std3__45tupleIJN6thrust24THRUST_300001_SM_1000_NS6detail15normal_iteratorINSA_10device_ptrIfEEEESF_EEEE10policy1000ElNS7_10multipliesIfEESF_JPfSL_EEEvT0_iT1_T2_DpNS2_10kernel_argIT3_EE --------------------------
	.section	.nv.info._ZN3cub18CUB_300001_SM_10006detail9transform16transform_kernelINS2_10policy_hubILb0EN4cuda3std3__45tupleIJN6thrust24THRUST_300001_SM_1000_NS6detail15normal_iteratorINSA_10device_ptrIfEEEESF_EEEE10policy1000ElNS7_10multipliesIfEESF_JPfSL_EEEvT0_iT1_T2_DpNS2_10kernel_argIT3_EE,"",@"SHT_CUDA_INFO"
	.sectionflags	@""
	.align	4


	//----- nvinfo : EIATTR_CUDA_API_VERSION
	.align		4
        /*0000*/ 	.byte	0x04, 0x37
        /*0002*/ 	.short	(.L_346 - .L_345)
.L_345:
        /*0004*/ 	.word	0x00000082


	//----- nvinfo : EIATTR_KPARAM_INFO
	.align		4
.L_346:
        /*0008*/ 	.byte	0x04, 0x17
        /*000a*/ 	.short	(.L_348 - .L_347)
.L_347:
        /*000c*/ 	.word	0x00000000
        /*0010*/ 	.short	0x0005
        /*0012*/ 	.short	0x0028
        /*0014*/ 	.byte	0x00, 0xf0, 0x41, 0x00


	//----- nvinfo : EIATTR_KPARAM_INFO
	.align		4
.L_348:
        /*0018*/ 	.byte	0x04, 0x17
        /*001a*/ 	.short	(.L_350 - .L_349)
.L_349:
        /*001c*/ 	.word	0x00000000
        /*0020*/ 	.short	0x0004
        /*0022*/ 	.short	0x0018
        /*0024*/ 	.byte	0x00, 0xf0, 0x41, 0x00


	//----- nvinfo : EIATTR_KPARAM_INFO
	.align		4
.L_350:
        /*0028*/ 	.byte	0x04, 0x17
        /*002a*/ 	.short	(.L_352 - .L_351)
.L_351:
        /*002c*/ 	.word	0x00000000
        /*0030*/ 	.short	0x0003
        /*0032*/ 	.short	0x0010
        /*0034*/ 	.byte	0x00, 0xf0, 0x21, 0x00


	//----- nvinfo : EIATTR_KPARAM_INFO
	.align		4
.L_352:
        /*0038*/ 	.byte	0x04, 0x17
        /*003a*/ 	.short	(.L_354 - .L_353)
.L_353:
        /*003c*/ 	.word	0x00000000
        /*0040*/ 	.short	0x0002
        /*0042*/ 	.short	0x000c
        /*0044*/ 	.byte	0x00, 0xf0, 0x05, 0x00


	//----- nvinfo : EIATTR_KPARAM_INFO
	.align		4
.L_354:
        /*0048*/ 	.byte	0x04, 0x17
        /*004a*/ 	.short	(.L_356 - .L_355)
.L_355:
        /*004c*/ 	.word	0x00000000
        /*0050*/ 	.short	0x0001
        /*0052*/ 	.short	0x0008
        /*0054*/ 	.byte	0x00, 0xf0, 0x11, 0x00


	//----- nvinfo : EIATTR_KPARAM_INFO
	.align		4
.L_356:
        /*0058*/ 	.byte	0x04, 0x17
        /*005a*/ 	.short	(.L_358 - .L_357)
.L_357:
        /*005c*/ 	.word	0x00000000
        /*0060*/ 	.short	0x0000
        /*0062*/ 	.short	0x0000
        /*0064*/ 	.byte	0x00, 0xf0, 0x21, 0x00


	//----- nvinfo : EIATTR_SPARSE_MMA_MASK
	.align		4
.L_358:
        /*0068*/ 	.byte	0x03, 0x50
        /*006a*/ 	.short	0x0000


	//----- nvinfo : EIATTR_MAXREG_COUNT
	.align		4
        /*006c*/ 	.byte	0x03, 0x1b
        /*006e*/ 	.short	0x00ff


	//----- nvinfo : EIATTR_NUM_BARRIERS
	.align		4
        /*0070*/ 	.byte	0x02, 0x4c
        /*0072*/ 	.byte	0x01
	.zero		1


	//----- nvinfo : EIATTR_MERCURY_ISA_VERSION
	.align		4
        /*0074*/ 	.byte	0x03, 0x5f
        /*0076*/ 	.short	0x0101


	//----- nvinfo : EIATTR_COOP_GROUP_MASK_REGIDS
	.align		4
        /*0078*/ 	.byte	0x04, 0x29
        /*007a*/ 	.short	(.L_360 - .L_359)


	//   ....[0]....
.L_359:
        /*007c*/ 	.word	0xffffffff


	//----- nvinfo : EIATTR_COOP_GROUP_INSTR_OFFSETS
	.align		4
.L_360:
        /*0080*/ 	.byte	0x04, 0x28
        /*0082*/ 	.short	(.L_362 - .L_361)


	//   ....[0]....
.L_361:
        /*0084*/ 	.word	0x000019c0


	//----- nvinfo : EIATTR_VRC_CTA_INIT_COUNT
	.align		4
.L_362:
        /*0088*/ 	.byte	0x02, 0x4a
	.zero		1
	.zero		1


	//----- nvinfo : EIATTR_MBARRIER_INSTR_OFFSETS
	.align		4
        /*008c*/ 	.byte	0x04, 0x39
        /*008e*/ 	.short	(.L_364 - .L_363)


	//   ....[0]....
.L_363:
        /*0090*/ 	.word	0x000002d0
        /*0094*/ 	.word	0x000000ff
        /*0098*/ 	.word	0x00000000
        /*009c*/ 	.short	0x0100
        /*009e*/ 	.byte	0x11
	.zero		1


	//   ....[1]....
        /*00a0*/ 	.word	0x000004a0
        /*00a4*/ 	.word	0x000000ff
        /*00a8*/ 	.word	0x00000000
        /*00ac*/ 	.short	0x010a
        /*00ae*/ 	.byte	0x04
	.zero		1


	//----- nvinfo : EIATTR_NUM_MBARRIERS
	.align		4
.L_364:
        /*00b0*/ 	.byte	0x03, 0x38
        /*00b2*/ 	.short	0x0001


	//----- nvinfo : EIATTR_EXIT_INSTR_OFFSETS
	.align		4
        /*00b4*/ 	.byte	0x04, 0x1c
        /*00b6*/ 	.short	(.L_366 - .L_365)


	//   ....[0]....
.L_365:
        /*00b8*/ 	.word	0x00001a10


	//   ....[1]....
        /*00bc*/ 	.word	0x00001c00


	//   ....[2]....
        /*00c0*/ 	.word	0x00001c30


	//   ....[3]....
        /*00c4*/ 	.word	0x00001dd0


	//----- nvinfo : EIATTR_MAX_THREADS
	.align		4
.L_366:
        /*00c8*/ 	.byte	0x04, 0x05
        /*00ca*/ 	.short	(.L_368 - .L_367)
.L_367:
        /*00cc*/ 	.word	0x00000080
        /*00d0*/ 	.word	0x00000001
        /*00d4*/ 	.word	0x00000001


	//----- nvinfo : EIATTR_CRS_STACK_SIZE
	.align		4
.L_368:
        /*00d8*/ 	.byte	0x04, 0x1e
        /*00da*/ 	.short	(.L_370 - .L_369)
.L_369:
        /*00dc*/ 	.word	0x00000000


	//----- nvinfo : EIATTR_CBANK_PARAM_SIZE
	.align		4
.L_370:
        /*00e0*/ 	.byte	0x03, 0x19
        /*00e2*/ 	.short	0x0038


	//----- nvinfo : EIATTR_PARAM_CBANK
	.align		4
        /*00e4*/ 	.byte	0x04, 0x0a
        /*00e6*/ 	.short	(.L_372 - .L_371)
	.align		4
.L_371:
        /*00e8*/ 	.word	index@(.nv.constant0._ZN3cub18CUB_300001_SM_10006detail9transform16transform_kernelINS2_10policy_hubILb0EN4cuda3std3__45tupleIJN6thrust24THRUST_300001_SM_1000_NS6detail15normal_iteratorINSA_10device_ptrIfEEEESF_EEEE10policy1000ElNS7_10multipliesIfEESF_JPfSL_EEEvT0_iT1_T2_DpNS2_10kernel_argIT3_EE)
        /*00ec*/ 	.short	0x0380
        /*00ee*/ 	.short	0x0038


	//----- nvinfo : EIATTR_SW_WAR
	.align		4
.L_372:
        /*00f0*/ 	.byte	0x04, 0x36
        /*00f2*/ 	.short	(.L_374 - .L_373)
.L_373:
        /*00f4*/ 	.word	0x00000008
.L_374:


//--------------------- .nv.info._ZN3cub18CUB_300001_SM_10006detail9transform16transform_kernelINS2_10policy_hubILb0EN4cuda3std3__45tupleIJN6thrust24THRUST_300001_SM_1000_NS6detail15normal_iteratorINSA_10device_ptrIfEEEESF_EEEE10policy1000EiNS7_10multipliesIfEESF_JPfSL_EEEvT0_iT1_T2_DpNS2_10kernel_argIT3_EE --------------------------
	.section	.nv.info._ZN3cub18CUB_300001_SM_10006detail9transform16transform_kernelINS2_10policy_hubILb0EN4cuda3std3__45tupleIJN6thrust24THRUST_300001_SM_1000_NS6detail15normal_iteratorINSA_10device_ptrIfEEEESF_EEEE10policy1000EiNS7_10multipliesIfEESF_JPfSL_EEEvT0_iT1_T2_DpNS2_10kernel_argIT3_EE,"",@"SHT_CUDA_INFO"
	.sectionflags	@""
	.align	4


	//----- nvinfo : EIATTR_CUDA_API_VERSION
	.align		4
        /*0000*/ 	.byte	0x04, 0x37
        /*0002*/ 	.short	(.L_376 - .L_375)
.L_375:
        /*0004*/ 	.word	0x00000082


	//----- nvinfo : EIATTR_KPARAM_INFO
	.align		4
.L_376:
        /*0008*/ 	.byte	0x04, 0x17
        /*000a*/ 	.short	(.L_378 - .L_377)
.L_377:
        /*000c*/ 	.word	0x00000000
        /*0010*/ 	.short	0x0005
        /*0012*/ 	.short	0x0028
        /*0014*/ 	.byte	0x00, 0xf0, 0x41, 0x00


	//----- nvinfo : EIATTR_KPARAM_INFO
	.align		4
.L_378:
        /*0018*/ 	.byte	0x04, 0x17
        /*001a*/ 	.short	(.L_380 - .L_379)
.L_379:
        /*001c*/ 	.word	0x00000000
        /*0020*/ 	.short	0x0004
        /*0022*/ 	.short	0x0018
        /*0024*/ 	.byte	0x00, 0xf0, 0x41, 0x00


	//----- nvinfo : EIATTR_KPARAM_INFO
	.align		4
.L_380:
        /*0028*/ 	.byte	0x04, 0x17
        /*002a*/ 	.short	(.L_382 - .L_381)
.L_381:
        /*002c*/ 	.word	0x00000000
        /*0030*/ 	.short	0x0003
        /*0032*/ 	.short	0x0010
        /*0034*/ 	.byte	0x00, 0xf0, 0x21, 0x00


	//----- nvinfo : EIATTR_KPARAM_INFO
	.align		4
.L_382:
        /*0038*/ 	.byte	0x04, 0x17
        /*003a*/ 	.short	(.L_384 - .L_383)
.L_383:
        /*003c*/ 	.word	0x00000000
        /*0040*/ 	.short	0x0002
        /*0042*/ 	.short	0x0008
        /*0044*/ 	.byte	0x00, 0xf0, 0x05, 0x00


	//----- nvinfo : EIATTR_KPARAM_INFO
	.align		4
.L_384:
        /*0048*/ 	.byte	0x04, 0x17
        /*004a*/ 	.short	(.L_386 - .L_385)
.L_385:
        /*004c*/ 	.word	0x00000000
        /*0050*/ 	.short	0x0001
        /*0052*/ 	.short	0x0004
        /*0054*/ 	.byte	0x00, 0xf0, 0x11, 0x00


	//----- nvinfo : EIATTR_KPARAM_INFO
	.align		4
.L_386:
        /*0058*/ 	.byte	0x04, 0x17
        /*005a*/ 	.short	(.L_388 - .L_387)
.L_387:
        /*005c*/ 	.word	0x00000000
        /*0060*/ 	.short	0x0000
        /*0062*/ 	.short	0x0000
        /*0064*/ 	.byte	0x00, 0xf0, 0x11, 0x00


	//----- nvinfo : EIATTR_SPARSE_MMA_MASK
	.align		4
.L_388:
        /*0068*/ 	.byte	0x03, 0x50
        /*006a*/ 	.short	0x0000


	//----- nvinfo : EIATTR_MAXREG_COUNT
	.align		4
        /*006c*/ 	.byte	0x03, 0x1b
        /*006e*/ 	.short	0x00ff


	//----- nvinfo : EIATTR_NUM_BARRIERS
	.align		4
        /*0070*/ 	.byte	0x02, 0x4c
        /*0072*/ 	.byte	0x01
	.zero		1


	//----- nvinfo : EIATTR_MERCURY_ISA_VERSION
	.align		4
        /*0074*/ 	.byte	0x03, 0x5f
        /*0076*/ 	.short	0x0101


	//----- nvinfo : EIATTR_COOP_GROUP_MASK_REGIDS
	.align		4
        /*0078*/ 	.byte	0x04, 0x29
        /*007a*/ 	.short	(.L_390 - .L_389)


	//   ....[0]....
.L_389:
        /*007c*/ 	.word	0xffffffff


	//----- nvinfo : EIATTR_COOP_GROUP_INSTR_OFFSETS
	.align		4
.L_390:
        /*0080*/ 	.byte	0x04, 0x28
        /*0082*/ 	.short	(.L_392 - .L_391)


	//   ....[0]....
.L_391:
        /*0084*/ 	.word	0x000019e0


	//----- nvinfo : EIATTR_VRC_CTA_INIT_COUNT
	.align		4
.L_392:
        /*0088*/ 	.byte	0x02, 0x4a
	.zero		1
	.zero		1


	//----- nvinfo : EIATTR_MBARRIER_INSTR_OFFSETS
	.align		4
        /*008c*/ 	.byte	0x04, 0x39
        /*008e*/ 	.short	(.L_394 - .L_393)


	//   ....[0]....
.L_393:
        /*0090*/ 	.word	0x00000270
        /*0094*/ 	.word	0x000000ff
        /*0098*/ 	.word	0x00000000
        /*009c*/ 	.short	0x0100
        /*009e*/ 	.byte	0x0f
	.zero		1


	//   ....[1]....
        /*00a0*/ 	.word	0x00000420
        /*00a4*/ 	.word	0x000000ff
        /*00a8*/ 	.word	0x00000000
        /*00ac*/ 	.short	0x010a
        /*00ae*/ 	.byte	0x04
	.zero		1


	//----- nvinfo : EIATTR_NUM_MBARRIERS
	.align		4
.L_394:
        /*00b0*/ 	.byte	0x03, 0x38
        /*00b2*/ 	.short	0x0001


	//----- nvinfo : EIATTR_EXIT_INSTR_OFFSETS
	.align		4
        /*00b4*/ 	.byte	0x04, 0x1c
        /*00b6*/ 	.short	(.L_396 - .L_395)


	//   ....[0]....
.L_395:
        /*00b8*/ 	.word	0x00001a30


	//   ....[1]....
        /*00bc*/ 	.word	0x00001bc0


	//   ....[2]....
        /*00c0*/ 	.word	0x00001c30


	//   ....[3]....
        /*00c4*/ 	.word	0x00001e10


	//----- nvinfo : EIATTR_MAX_THREADS
	.align		4
.L_396:
        /*00c8*/ 	.byte	0x04, 0x05
        /*00ca*/ 	.short	(.L_398 - .L_397)
.L_397:
        /*00cc*/ 	.word	0x00000080
        /*00d0*/ 	.word	0x00000001
        /*00d4*/ 	.word	0x00000001


	//----- nvinfo : EIATTR_CRS_STACK_SIZE
	.align		4
.L_398:
        /*00d8*/ 	.byte	0x04, 0x1e
        /*00da*/ 	.short	(.L_400 - .L_399)
.L_399:
        /*00dc*/ 	.word	0x00000000


	//----- nvinfo : EIATTR_CBANK_PARAM_SIZE
	.align		4
.L_400:
        /*00e0*/ 	.byte	0x03, 0x19
        /*00e2*/ 	.short	0x0038


	//----- nvinfo : EIATTR_PARAM_CBANK
	.align		4
        /*00e4*/ 	.byte	0x04, 0x0a
        /*00e6*/ 	.short	(.L_402 - .L_401)
	.align		4
.L_401:
        /*00e8*/ 	.word	index@(.nv.constant0._ZN3cub18CUB_300001_SM_10006detail9transform16transform_kernelINS2_10policy_hubILb0EN4cuda3std3__45tupleIJN6thrust24THRUST_300001_SM_1000_NS6detail15normal_iteratorINSA_10device_ptrIfEEEESF_EEEE10policy1000EiNS7_10multipliesIfEESF_JPfSL_EEEvT0_iT1_T2_DpNS2_10kernel_argIT3_EE)
        /*00ec*/ 	.short	0x0380
        /*00ee*/ 	.short	0x0038


	//----- nvinfo : EIATTR_SW_WAR
	.align		4
.L_402:
        /*00f0*/ 	.byte	0x04, 0x36
        /*00f2*/ 	.short	(.L_404 - .L_403)
.L_403:
        /*00f4*/ 	.word	0x00000008
.L_404:


//--------------------- .nv.info._ZN3cub18CUB_300001_SM_10006detail9transform16transform_kernelINS2_10policy_hubILb1EN4cuda3std3__45tupleIJN6thrust24THRUST_300001_SM_1000_NS6detail15normal_iteratorINSA_10device_ptrIfEEEESF_EEEE10policy1000El13saxpy_functorSF_JPfSK_EEEvT0_iT1_T2_DpNS2_10kernel_argIT3_EE --------------------------
	.section	.nv.info._ZN3cub18CUB_300001_SM_10006detail9transform16transform_kernelINS2_10policy_hubILb1EN4cuda3std3__45tupleIJN6thrust24THRUST_300001_SM_1000_NS6detail15normal_iteratorINSA_10device_ptrIfEEEESF_EEEE10policy1000El13saxpy_functorSF_JPfSK_EEEvT0_iT1_T2_DpNS2_10kernel_argIT3_EE,"",@"SHT_CUDA_INFO"
	.sectionflags	@""
	.align	4


	//----- nvinfo : EIATTR_CUDA_API_VERSION
	.align		4
        /*0000*/ 	.byte	0x04, 0x37
        /*0002*/ 	.short	(.L_406 - .L_405)
.L_405:
        /*0004*/ 	.word	0x00000082


	//----- nvinfo : EIATTR_KPARAM_INFO
	.align		4
.L_406:
        /*0008*/ 	.byte	0x04, 0x17
        /*000a*/ 	.short	(.L_408 - .L_407)
.L_407:
        /*000c*/ 	.word	0x00000000
        /*0010*/ 	.short	0x0005
        /*0012*/ 	.short	0x0028
        /*0014*/ 	.byte	0x00, 0xf0, 0x41, 0x00


	//----- nvinfo : EIATTR_KPARAM_INFO
	.align		4
.L_408:
        /*0018*/ 	.byte	0x04, 0x17
        /*001a*/ 	.short	(.L_410 - .L_409)
.L_409:
        /*001c*/ 	.word	0x00000000
        /*0020*/ 	.short	0x0004
        /*0022*/ 	.short	0x0018
        /*0024*/ 	.byte	0x00, 0xf0, 0x41, 0x00


	//----- nvinfo : EIATTR_KPARAM_INFO
	.align		4
.L_410:
        /*0028*/ 	.byte	0x04, 0x17
        /*002a*/ 	.short	(.L_412 - .L_411)
.L_411:
        /*002c*/ 	.word	0x00000000
        /*0030*/ 	.short	0x0003
        /*0032*/ 	.short	0x0010
        /*0034*/ 	.byte	0x00, 0xf0, 0x21, 0x00


	//----- nvinfo : EIATTR_KPARAM_INFO
	.align		4
.L_412:
        /*0038*/ 	.byte	0x04, 0x17
        /*003a*/ 	.short	(.L_414 - .L_413)
.L_413:
        /*003c*/ 	.word	0x00000000
        /*0040*/ 	.short	0x0002
        /*0042*/ 	.short	0x000c
        /*0044*/ 	.byte	0x00, 0xf0, 0x11, 0x00


	//----- nvinfo : EIATTR_KPARAM_INFO
	.align		4
.L_414:
        /*0048*/ 	.byte	0x04, 0x17
        /*004a*/ 	.short	(.L_416 - .L_415)
.L_415:
        /*004c*/ 	.word	0x00000000
        /*0050*/ 	.short	0x0001
        /*0052*/ 	.short	0x0008
        /*0054*/ 	.byte	0x00, 0xf0, 0x11, 0x00


	//----- nvinfo : EIATTR_KPARAM_INFO
	.align		4
.L_416:
        /*0058*/ 	.byte	0x04, 0x17
        /*005a*/ 	.short	(.L_418 - .L_417)
.L_417:
        /*005c*/ 	.word	0x00000000
        /*0060*/ 	.short	0x0000
        /*0062*/ 	.short	0x0000
        /*0064*/ 	.byte	0x00, 0xf0, 0x21, 0x00


	//----- nvinfo : EIATTR_SPARSE_MMA_MASK
	.align		4
.L_418:
        /*0068*/ 	.byte	0x03, 0x50
        /*006a*/ 	.short	0x0000


	//----- nvinfo : EIATTR_MAXREG_COUNT
	.align		4
        /*006c*/ 	.byte	0x03, 0x1b
        /*006e*/ 	.short	0x00ff


	//----- nvinfo : EIATTR_MERCURY_ISA_VERSION
	.align		4
        /*0070*/ 	.byte	0x03, 0x5f
        /*0072*/ 	.short	0x0101


	//----- nvinfo : EIATTR_VRC_CTA_INIT_COUNT
	.align		4
        /*0074*/ 	.byte	0x02, 0x4a
	.zero		1
	.zero		1


	//----- nvinfo : EIATTR_EXIT_INSTR_OFFSETS
	.align		4
        /*0078*/ 	.byte	0x04, 0x1c
        /*007a*/ 	.short	(.L_420 - .L_419)


	//   ....[0]....
.L_419:
        /*007c*/ 	.word	0x000003e0


	//   ....[1]....
        /*0080*/ 	.word	0x00000c90


	//   ....[2]....
        /*0084*/ 	.word	0x00000f80


	//   ....[3]....
        /*0088*/ 	.word	0x00001120


	//   ....[4]....
        /*008c*/ 	.word	0x00001150


	//   ....[5]....
        /*0090*/ 	.word	0x000011e0


	//   ....[6]....
        /*0094*/ 	.word	0x00001200


	//   ....[7]....
        /*0098*/ 	.word	0x000016d0


	//   ....[8]....
        /*009c*/ 	.word	0x00001930


	//   ....[9]....
        /*00a0*/ 	.word	0x00001a60


	//   ....[10]....
        /*00a4*/ 	.word	0x00001b00


	//----- nvinfo : EIATTR_MAX_THREADS
	.align		4
.L_420:
        /*00a8*/ 	.byte	0x04, 0x05
        /*00aa*/ 	.short	(.L_422 - .L_421)
.L_421:
        /*00ac*/ 	.word	0x00000080
        /*00b0*/ 	.word	0x00000001
        /*00b4*/ 	.word	0x00000001


	//----- nvinfo : EIATTR_CRS_STACK_SIZE
	.align		4
.L_422:
        /*00b8*/ 	.byte	0x04, 0x1e
        /*00ba*/ 	.short	(.L_424 - .L_423)
.L_423:
        /*00bc*/ 	.word	0x00000000


	//----- nvinfo : EIATTR_CBANK_PARAM_SIZE
	.align		4
.L_424:
        /*00c0*/ 	.byte	0x03, 0x19
        /*00c2*/ 	.short	0x0038


	//----- nvinfo : EIATTR_PARAM_CBANK
	.align		4
        /*00c4*/ 	.byte	0x04, 0x0a
        /*00c6*/ 	.short	(.L_426 - .L_425)
	.align		4
.L_425:
        /*00c8*/ 	.word	index@(.nv.constant0._ZN3cub18CUB_300001_SM_10006detail9transform16transform_kernelINS2_10policy_hubILb1EN4cuda3std3__45tupleIJN6thrust24THRUST_300001_SM_1000_NS6detail15normal_iteratorINSA_10device_ptrIfEEEESF_EEEE10policy1000El13saxpy_functorSF_JPfSK_EEEvT0_iT1_T2_DpNS2_10kernel_argIT3_EE)
        /*00cc*/ 	.short	0x0380
        /*00ce*/ 	.short	0x0038


	//----- nvinfo : EIATTR_SW_WAR
	.align		4
.L_426:
        /*00d0*/ 	.byte	0x04, 0x36
        /*00d2*/ 	.short	(.L_428 - .L_427)
.L_427:
        /*00d4*/ 	.word	0x00000008
.L_428:


//--------------------- .nv.info._ZN3cub18CUB_300001_SM_10006detail9transform16transform_kernelINS2_10policy_hubILb1EN4cuda3std3__45tupleIJN6thrust24THRUST_300001_SM_1000_NS6detail15normal_iteratorINSA_10device_ptrIfEEEESF_EEEE10policy1000Ei13saxpy_functorSF_JPfSK_EEEvT0_iT1_T2_DpNS2_10kernel_argIT3_EE --------------------------
	.section	.nv.info._ZN3cub18CUB_300001_SM_10006detail9transform16transform_kernelINS2_10policy_hubILb1EN4cuda3std3__45tupleIJN6thrust24THRUST_300001_SM_1000_NS6detail15normal_iteratorINSA_10device_ptrIfEEEESF_EEEE10policy1000Ei13saxpy_functorSF_JPfSK_EEEvT0_iT1_T2_DpNS2_10kernel_argIT3_EE,"",@"SHT_CUDA_INFO"
	.sectionflags	@""
	.align	4


	//----- nvinfo : EIATTR_CUDA_API_VERSION
	.align		4
        /*0000*/ 	.byte	0x04, 0x37
        /*0002*/ 	.short	(.L_430 - .L_429)
.L_429:
        /*0004*/ 	.word	0x00000082


	//----- nvinfo : EIATTR_KPARAM_INFO
	.align		4
.L_430:
        /*0008*/ 	.byte	0x04, 0x17
        /*000a*/ 	.short	(.L_432 - .L_431)
.L_431:
        /*000c*/ 	.word	0x00000000
        /*0010*/ 	.short	0x0005
        /*0012*/ 	.short	0x0028
        /*0014*/ 	.byte	0x00, 0xf0, 0x41, 0x00


	//----- nvinfo : EIATTR_KPARAM_INFO
	.align		4
.L_432:
        /*0018*/ 	.byte	0x04, 0x17
        /*001a*/ 	.short	(.L_434 - .L_433)
.L_433:
        /*001c*/ 	.word	0x00000000
        /*0020*/ 	.short	0x0004
        /*0022*/ 	.short	0x0018
        /*0024*/ 	.byte	0x00, 0xf0, 0x41, 0x00


	//----- nvinfo : EIATTR_KPARAM_INFO
	.align		4
.L_434:
        /*0028*/ 	.byte	0x04, 0x17
        /*002a*/ 	.short	(.L_436 - .L_435)
.L_435:
        /*002c*/ 	.word	0x00000000
        /*0030*/ 	.short	0x0003
        /*0032*/ 	.short	0x0010
        /*0034*/ 	.byte	0x00, 0xf0, 0x21, 0x00


	//----- nvinfo : EIATTR_KPARAM_INFO
	.align		4
.L_436:
        /*0038*/ 	.byte	0x04, 0x17
        /*003a*/ 	.short	(.L_438 - .L_437)
.L_437:
        /*003c*/ 	.word	0x00000000
        /*0040*/ 	.short	0x0002
        /*0042*/ 	.short	0x0008
        /*0044*/ 	.byte	0x00, 0xf0, 0x11, 0x00


	//----- nvinfo : EIATTR_KPARAM_INFO
	.align		4
.L_438:
        /*0048*/ 	.byte	0x04, 0x17
        /*004a*/ 	.short	(.L_440 - .L_439)
.L_439:
        /*004c*/ 	.word	0x00000000
        /*0050*/ 	.short	0x0001
        /*0052*/ 	.short	0x0004
        /*0054*/ 	.byte	0x00, 0xf0, 0x11, 0x00


	//----- nvinfo : EIATTR_KPARAM_INFO
	.align		4
.L_440:
        /*0058*/ 	.byte	0x04, 0x17
        /*005a*/ 	.short	(.L_442 - .L_441)
.L_441:
        /*005c*/ 	.word	0x00000000
        /*0060*/ 	.short	0x0000
        /*0062*/ 	.short	0x0000
        /*0064*/ 	.byte	0x00, 0xf0, 0x11, 0x00


	//----- nvinfo : EIATTR_SPARSE_MMA_MASK
	.align		4
.L_442:
        /*0068*/ 	.byte	0x03, 0x50
        /*006a*/ 	.short	0x0000


	//----- nvinfo : EIATTR_MAXREG_COUNT
	.align		4
        /*006c*/ 	.byte	0x03, 0x1b
        /*006e*/ 	.short	0x00ff


	//----- nvinfo : EIATTR_MERCURY_ISA_VERSION
	.align		4
        /*0070*/ 	.byte	0x03, 0x5f
        /*0072*/ 	.short	0x0101


	//----- nvinfo : EIATTR_VRC_CTA_INIT_COUNT
	.align		4
        /*0074*/ 	.byte	0x02, 0x4a
	.zero		1
	.zero		1


	//----- nvinfo : EIATTR_EXIT_INSTR_OFFSETS
	.align		4
        /*0078*/ 	.byte	0x04, 0x1c
        /*007a*/ 	.short	(.L_444 - .L_443)


	//   ....[0]....
.L_443:
        /*007c*/ 	.word	0x000002f0


	//   ....[1]....
        /*0080*/ 	.word	0x00000800


	//   ....[2]....
        /*0084*/ 	.word	0x00000a60


	//   ....[3]....
        /*0088*/ 	.word	0x00000ba0


	//   ....[4]....
        /*008c*/ 	.word	0x00000c50


	//   ....[5]....
        /*0090*/ 	.word	0x00000c80


	//   ....[6]....
        /*0094*/ 	.word	0x00001200


	//   ....[7]....
        /*0098*/ 	.word	0x00001530


	//   ....[8]....
        /*009c*/ 	.word	0x000016f0


	//   ....[9]....
        /*00a0*/ 	.word	0x00001720


	//   ....[10]....
        /*00a4*/ 	.word	0x000017c0


	//----- nvinfo : EIATTR_MAX_THREADS
	.align		4
.L_444:
        /*00a8*/ 	.byte	0x04, 0x05
        /*00aa*/ 	.short	(.L_446 - .L_445)
.L_445:
        /*00ac*/ 	.word	0x00000080
        /*00b0*/ 	.word	0x00000001
        /*00b4*/ 	.word	0x00000001


	//----- nvinfo : EIATTR_CRS_STACK_SIZE
	.align		4
.L_446:
        /*00b8*/ 	.byte	0x04, 0x1e
        /*00ba*/ 	.short	(.L_448 - .L_447)
.L_447:
        /*00bc*/ 	.word	0x00000000


	//----- nvinfo : EIATTR_CBANK_PARAM_SIZE
	.align		4
.L_448:
        /*00c0*/ 	.byte	0x03, 0x19
        /*00c2*/ 	.short	0x0038


	//----- nvinfo : EIATTR_PARAM_CBANK
	.align		4
        /*00c4*/ 	.byte	0x04, 0x0a
        /*00c6*/ 	.short	(.L_450 - .L_449)
	.align		4
.L_449:
        /*00c8*/ 	.word	index@(.nv.constant0._ZN3cub18CUB_300001_SM_10006detail9transform16transform_kernelINS2_10policy_hubILb1EN4cuda3std3__45tupleIJN6thrust24THRUST_300001_SM_1000_NS6detail15normal_iteratorINSA_10device_ptrIfEEEESF_EEEE10policy1000Ei13saxpy_functorSF_JPfSK_EEEvT0_iT1_T2_DpNS2_10kernel_argIT3_EE)
        /*00cc*/ 	.short	0x0380
        /*00ce*/ 	.short	0x0038


	//----- nvinfo : EIATTR_SW_WAR
	.align		4
.L_450:
        /*00d0*/ 	.byte	0x04, 0x36
        /*00d2*/ 	.short	(.L_452 - .L_451)
.L_451:
        /*00d4*/ 	.word	0x00000008
.L_452:


//--------------------- .nv.info._ZN3cub18CUB_300001_SM_10006detail8for_each13static_kernelINS2_12policy_hub_t12policy_500_tElN6thrust24THRUST_300001_SM_1000_NS8cuda_cub20__uninitialized_copy7functorINS7_6detail15normal_iteratorINS7_10device_ptrIiEEEENS7_7pointerIiNS8_3tagENS7_11use_defaultESI_EEEEEEvT0_T1_ --------------------------
	.section	.nv.info._ZN3cub18CUB_300001_SM_10006detail8for_each13static_kernelINS2_12policy_hub_t12policy_500_tElN6thrust24THRUST_300001_SM_1000_NS8cuda_cub20__uninitialized_copy7functorINS7_6detail15normal_iteratorINS7_10device_ptrIiEEEENS7_7pointerIiNS8_3tagENS7_11use_defaultESI_EEEEEEvT0_T1_,"",@"SHT_CUDA_INFO"
	.sectionflags	@""
	.align	4


	//----- nvinfo : EIATTR_CUDA_API_VERSION
	.align		4
        /*0000*/ 	.byte	0x04, 0x37
        /*0002*/ 	.short	(.L_454 - .L_453)
.L_453:
        /*0004*/ 	.word	0x00000082


	//----- nvinfo : EIATTR_KPARAM_INFO
	.align		4
.L_454:
        /*0008*/ 	.byte	0x04, 0x17
        /*000a*/ 	.short	(.L_456 - .L_455)
.L_455:
        /*000c*/ 	.word	0x00000000
        /*0010*/ 	.short	0x0001
        /*0012*/ 	.short	0x0008
        /*0014*/ 	.byte	0x00, 0xf0, 0x41, 0x00


	//----- nvinfo : EIATTR_KPARAM_INFO
	.align		4
.L_456:
        /*0018*/ 	.byte	0x04, 0x17
        /*001a*/ 	.short	(.L_458 - .L_457)
.L_457:
        /*001c*/ 	.word	0x00000000
        /*0020*/ 	.short	0x0000
        /*0022*/ 	.short	0x0000
        /*0024*/ 	.byte	0x00, 0xf0, 0x21, 0x00


	//----- nvinfo : EIATTR_SPARSE_MMA_MASK
	.align		4
.L_458:
        /*0028*/ 	.byte	0x03, 0x50
        /*002a*/ 	.short	0x0000


	//----- nvinfo : EIATTR_MAXREG_COUNT
	.align		4
        /*002c*/ 	.byte	0x03, 0x1b
        /*002e*/ 	.short	0x00ff


	//----- nvinfo : EIATTR_MERCURY_ISA_VERSION
	.align		4
        /*0030*/ 	.byte	0x03, 0x5f
        /*0032*/ 	.short	0x0101


	//----- nvinfo : EIATTR_VRC_CTA_INIT_COUNT
	.align		4
        /*0034*/ 	.byte	0x02, 0x4a
	.zero		1
	.zero		1


	//----- nvinfo : EIATTR_EXIT_INSTR_OFFSETS
	.align		4
        /*0038*/ 	.byte	0x04, 0x1c
        /*003a*/ 	.short	(.L_460 - .L_459)


	//   ....[0]....
.L_459:
        /*003c*/ 	.word	0x00000190


	//   ....[1]....
        /*0040*/ 	.word	0x00000320


	//   ....[2]....
        /*0044*/ 	.word	0x000003f0


	//----- nvinfo : EIATTR_MAX_THREADS
	.align		4
.L_460:
        /*0048*/ 	.byte	0x04, 0x05
        /*004a*/ 	.short	(.L_462 - .L_461)
.L_461:
        /*004c*/ 	.word	0x00000100
        /*0050*/ 	.word	0x00000001
        /*0054*/ 	.word	0x00000001


	//----- nvinfo : EIATTR_CRS_STACK_SIZE
	.align		4
.L_462:
        /*0058*/ 	.byte	0x04, 0x1e
        /*005a*/ 	.short	(.L_464 - .L_463)
.L_463:
        /*005c*/ 	.word	0x00000000


	//----- nvinfo : EIATTR_CBANK_PARAM_SIZE
	.align		4
.L_464:
        /*0060*/ 	.byte	0x03, 0x19
        /*0062*/ 	.short	0x0018


	//----- nvinfo : EIATTR_PARAM_CBANK
	.align		4
        /*0064*/ 	.byte	0x04, 0x0a
        /*0066*/ 	.short	(.L_466 - .L_465)
	.align		4
.L_465:
        /*0068*/ 	.word	index@(.nv.constant0._ZN3cub18CUB_300001_SM_10006detail8for_each13static_kernelINS2_12policy_hub_t12policy_500_tElN6thrust24THRUST_300001_SM_1000_NS8cuda_cub20__uninitialized_copy7functorINS7_6detail15normal_iteratorINS7_10device_ptrIiEEEENS7_7pointerIiNS8_3tagENS7_11use_defaultESI_EEEEEEvT0_T1_)
        /*006c*/ 	.short	0x0380
        /*006e*/ 	.short	0x0018


	//----- nvinfo : EIATTR_SW_WAR
	.align		4
.L_466:
        /*0070*/ 	.byte	0x04, 0x36
        /*0072*/ 	.short	(.L_468 - .L_467)
.L_467:
        /*0074*/ 	.word	0x00000008
.L_468:


//--------------------- .nv.info._ZN3cub18CUB_300001_SM_10006detail8for_each13static_kernelINS2_12policy_hub_t12policy_500_tElN6thrust24THRUST_300001_SM_1000_NS8cuda_cub11__transform17unary_transform_fINS7_6detail15normal_iteratorINS7_10device_ptrIiEEEESF_NS9_14no_stencil_tagENS8_9__replace10constant_fIiEENSB_10functional5actorINSK_9compositeIJNSK_16operator_adaptorIN4cuda3std3__48equal_toIvEEEENSL_INSK_8argumentILj0EEEEENSL_INSK_5valueIiEEEEEEEEEEEEEvT0_T1_ --------------------------
	.section	.nv.info._ZN3cub18CUB_300001_SM_10006detail8for_each13static_kernelINS2_12policy_hub_t12policy_500_tElN6thrust24THRUST_300001_SM_1000_NS8cuda_cub11__transform17unary_transform_fINS7_6detail15normal_iteratorINS7_10device_ptrIiEEEESF_NS9_14no_stencil_tagENS8_9__replace10constant_fIiEENSB_10functional5actorINSK_9compositeIJNSK_16operator_adaptorIN4cuda3std3__48equal_toIvEEEENSL_INSK_8argumentILj0EEEEENSL_INSK_5valueIiEEEEEEEEEEEEEvT0_T1_,"",@"SHT_CUDA_INFO"
	.sectionflags	@""
	.align	4


	//----- nvinfo : EIATTR_CUDA_API_VERSION
	.align		4
        /*0000*/ 	.byte	0x04, 0x37
        /*0002*/ 	.short	(.L_470 - .L_469)
.L_469:
        /*0004*/ 	.word	0x00000082


	//----- nvinfo : EIATTR_KPARAM_INFO
	.align		4
.L_470:
        /*0008*/ 	.byte	0x04, 0x17
        /*000a*/ 	.short	(.L_472 - .L_471)
.L_471:
        /*000c*/ 	.word	0x00000000
        /*0010*/ 	.short	0x0001
        /*0012*/ 	.short	0x0008
        /*0014*/ 	.byte	0x00, 0xf0, 0x81, 0x00


	//----- nvinfo : EIATTR_KPARAM_INFO
	.align		4
.L_472:
        /*0018*/ 	.byte	0x04, 0x17
        /*001a*/ 	.short	(.L_474 - .L_473)
.L_473:
        /*001c*/ 	.word	0x00000000
        /*0020*/ 	.short	0x0000
        /*0022*/ 	.short	0x0000
        /*0024*/ 	.byte	0x00, 0xf0, 0x21, 0x00


	//----- nvinfo : EIATTR_SPARSE_MMA_MASK
	.align		4
.L_474:
        /*0028*/ 	.byte	0x03, 0x50
        /*002a*/ 	.short	0x0000


	//----- nvinfo : EIATTR_MAXREG_COUNT
	.align		4
        /*002c*/ 	.byte	0x03, 0x1b
        /*002e*/ 	.short	0x00ff


	//----- nvinfo : EIATTR_MERCURY_ISA_VERSION
	.align		4
        /*0030*/ 	.byte	0x03, 0x5f
        /*0032*/ 	.short	0x0101


	//----- nvinfo : EIATTR_VRC_CTA_INIT_COUNT
	.align		4
        /*0034*/ 	.byte	0x02, 0x4a
	.zero		1
	.zero		1


	//----- nvinfo : EIATTR_EXIT_INSTR_OFFSETS
	.align		4
        /*0038*/ 	.byte	0x04, 0x1c
        /*003a*/ 	.short	(.L_476 - .L_475)


	//   ....[0]....
.L_475:
        /*003c*/ 	.word	0x000001c0


	//   ....[1]....
        /*0040*/ 	.word	0x000001f0


	//   ....[2]....
        /*0044*/ 	.word	0x000003b0


	//   ....[3]....
        /*0048*/ 	.word	0x00000460


	//   ....[4]....
        /*004c*/ 	.word	0x000004c0


	//----- nvinfo : EIATTR_MAX_THREADS
	.align		4
.L_476:
        /*0050*/ 	.byte	0x04, 0x05
        /*0052*/ 	.short	(.L_478 - .L_477)
.L_477:
        /*0054*/ 	.word	0x00000100
        /*0058*/ 	.word	0x00000001
        /*005c*/ 	.word	0x00000001


	//----- nvinfo : EIATTR_CRS_STACK_SIZE
	.align		4
.L_478:
        /*0060*/ 	.byte	0x04, 0x1e
        /*0062*/ 	.short	(.L_480 - .L_479)
.L_479:
        /*0064*/ 	.word	0x00000000


	//----- nvinfo : EIATTR_CBANK_PARAM_SIZE
	.align		4
.L_480:
        /*0068*/ 	.byte	0x03, 0x19
        /*006a*/ 	.short	0x0028


	//----- nvinfo : EIATTR_PARAM_CBANK
	.align		4
        /*006c*/ 	.byte	0x04, 0x0a
        /*006e*/ 	.short	(.L_482 - .L_481)
	.align		4
.L_481:
        /*0070*/ 	.word	index@(.nv.constant0._ZN3cub18CUB_300001_SM_10006detail8for_each13static_kernelINS2_12policy_hub_t12policy_500_tElN6thrust24THRUST_300001_SM_1000_NS8cuda_cub11__transform17unary_transform_fINS7_6detail15normal_iteratorINS7_10device_ptrIiEEEESF_NS9_14no_stencil_tagENS8_9__replace10constant_fIiEENSB_10functional5actorINSK_9compositeIJNSK_16operator_adaptorIN4cuda3std3__48equal_toIvEEEENSL_INSK_8argumentILj0EEEEENSL_INSK_5valueIiEEEEEEEEEEEEEvT0_T1_)
        /*0074*/ 	.short	0x0380
        /*0076*/ 	.short	0x0028


	//----- nvinfo : EIATTR_SW_WAR
	.align		4
.L_482:
        /*0078*/ 	.byte	0x04, 0x36
        /*007a*/ 	.short	(.L_484 - .L_483)
.L_483:
        /*007c*/ 	.word	0x00000008
.L_484:


//--------------------- .nv.info._ZN3cub18CUB_300001_SM_10006detail8for_each13static_kernelINS2_12policy_hub_t12policy_500_tElN6thrust24THRUST_300001_SM_1000_NS8cuda_cub6__fill7functorINS7_6detail15normal_iteratorINS7_10device_ptrIiEEEEiEEEEvT0_T1_ --------------------------
	.section	.nv.info._ZN3cub18CUB_300001_SM_10006detail8for_each13static_kernelINS2_12policy_hub_t12policy_500_tElN6thrust24THRUST_300001_SM_1000_NS8cuda_cub6__fill7functorINS7_6detail15normal_iteratorINS7_10device_ptrIiEEEEiEEEEvT0_T1_,"",@"SHT_CUDA_INFO"
	.sectionflags	@""
	.align	4


	//----- nvinfo : EIATTR_CUDA_API_VERSION
	.align		4
        /*0000*/ 	.byte	0x04, 0x37
        /*0002*/ 	.short	(.L_486 - .L_485)
.L_485:
        /*0004*/ 	.word	0x00000082


	//----- nvinfo : EIATTR_KPARAM_INFO
	.align		4
.L_486:
        /*0008*/ 	.byte	0x04, 0x17
        /*000a*/ 	.short	(.L_488 - .L_487)
.L_487:
        /*000c*/ 	.word	0x00000000
        /*0010*/ 	.short	0x0001
        /*0012*/ 	.short	0x0008
        /*0014*/ 	.byte	0x00, 0xf0, 0x41, 0x00


	//----- nvinfo : EIATTR_KPARAM_INFO
	.align		4
.L_488:
        /*0018*/ 	.byte	0x04, 0x17
        /*001a*/ 	.short	(.L_490 - .L_489)
.L_489:
        /*001c*/ 	.word	0x00000000
        /*0020*/ 	.short	0x0000
        /*0022*/ 	.short	0x0000
        /*0024*/ 	.byte	0x00, 0xf0, 0x21, 0x00


	//----- nvinfo : EIATTR_SPARSE_MMA_MASK
	.align		4
.L_490:
        /*0028*/ 	.byte	0x03, 0x50
        /*002a*/ 	.short	0x0000


	//----- nvinfo : EIATTR_MAXREG_COUNT
	.align		4
        /*002c*/ 	.byte	0x03, 0x1b
        /*002e*/ 	.short	0x00ff


	//----- nvinfo : EIATTR_MERCURY_ISA_VERSION
	.align		4
        /*0030*/ 	.byte	0x03, 0x5f
        /*0032*/ 	.short	0x0101


	//----- nvinfo : EIATTR_VRC_CTA_INIT_COUNT
	.align		4
        /*0034*/ 	.byte	0x02, 0x4a
	.zero		1
	.zero		1


	//----- nvinfo : EIATTR_EXIT_INSTR_OFFSETS
	.align		4
        /*0038*/ 	.byte	0x04, 0x1c
        /*003a*/ 	.short	(.L_492 - .L_491)


	//   ....[0]....
.L_491:
        /*003c*/ 	.word	0x00000130


	//   ....[1]....
        /*0040*/ 	.word	0x00000240


	//   ....[2]....
        /*0044*/ 	.word	0x00000270


	//----- nvinfo : EIATTR_MAX_THREADS
	.align		4
.L_492:
        /*0048*/ 	.byte	0x04, 0x05
        /*004a*/ 	.short	(.L_494 - .L_493)
.L_493:
        /*004c*/ 	.word	0x00000100
        /*0050*/ 	.word	0x00000001
        /*0054*/ 	.word	0x00000001


	//----- nvinfo : EIATTR_CBANK_PARAM_SIZE
	.align		4
.L_494:
        /*0058*/ 	.byte	0x03, 0x19
        /*005a*/ 	.short	0x0018


	//----- nvinfo : EIATTR_PARAM_CBANK
	.align		4
        /*005c*/ 	.byte	0x04, 0x0a
        /*005e*/ 	.short	(.L_496 - .L_495)
	.align		4
.L_495:
        /*0060*/ 	.word	index@(.nv.constant0._ZN3cub18CUB_300001_SM_10006detail8for_each13static_kernelINS2_12policy_hub_t12policy_500_tElN6thrust24THRUST_300001_SM_1000_NS8cuda_cub6__fill7functorINS7_6detail15normal_iteratorINS7_10device_ptrIiEEEEiEEEEvT0_T1_)
        /*0064*/ 	.short	0x0380
        /*0066*/ 	.short	0x0018


	//----- nvinfo : EIATTR_SW_WAR
	.align		4
.L_496:
        /*0068*/ 	.byte	0x04, 0x36
        /*006a*/ 	.short	(.L_498 - .L_497)
.L_497:
        /*006c*/ 	.word	0x00000008
.L_498:


//--------------------- .nv.info._ZN3cub18CUB_300001_SM_10006detail8for_each13static_kernelINS2_12policy_hub_t12policy_500_tElN6thrust24THRUST_300001_SM_1000_NS8cuda_cub10__tabulate7functorINS7_6detail15normal_iteratorINS7_10device_ptrIiEEEENS7_6system6detail7generic6detail22compute_sequence_valueIivEElEEEEvT0_T1_ --------------------------
	.section	.nv.info._ZN3cub18CUB_300001_SM_10006detail8for_each13static_kernelINS2_12policy_hub_t12policy_500_tElN6thrust24THRUST_300001_SM_1000_NS8cuda_cub10__tabulate7functorINS7_6detail15normal_iteratorINS7_10device_ptrIiEEEENS7_6system6detail7generic6detail22compute_sequence_valueIivEElEEEEvT0_T1_,"",@"SHT_CUDA_INFO"
	.sectionflags	@""
	.align	4


	//----- nvinfo : EIATTR_CUDA_API_VERSION
	.align		4
        /*0000*/ 	.byte	0x04, 0x37
        /*0002*/ 	.short	(.L_500 - .L_499)
.L_499:
        /*0004*/ 	.word	0x00000082


	//----- nvinfo : EIATTR_KPARAM_INFO
	.align		4
.L_500:
        /*0008*/ 	.byte	0x04, 0x17
        /*000a*/ 	.short	(.L_502 - .L_501)
.L_501:
        /*000c*/ 	.word	0x00000000
        /*0010*/ 	.short	0x0001
        /*0012*/ 	.short	0x0008
        /*0014*/ 	.byte	0x00, 0xf0, 0x41, 0x00


	//----- nvinfo : EIATTR_KPARAM_INFO
	.align		4
.L_502:
        /*0018*/ 	.byte	0x04, 0x17
        /*001a*/ 	.short	(.L_504 - .L_503)
.L_503:
        /*001c*/ 	.word	0x00000000
        /*0020*/ 	.short	0x0000
        /*0022*/ 	.short	0x0000
        /*0024*/ 	.byte	0x00, 0xf0, 0x21, 0x00


	//----- nvinfo : EIATTR_SPARSE_MMA_MASK
	.align		4
.L_504:
        /*0028*/ 	.byte	0x03, 0x50
        /*002a*/ 	.short	0x0000


	//----- nvinfo : EIATTR_MAXREG_COUNT
	.align		4
        /*002c*/ 	.byte	0x03, 0x1b
        /*002e*/ 	.short	0x00ff


	//----- nvinfo : EIATTR_MERCURY_ISA_VERSION
	.align		4
        /*0030*/ 	.byte	0x03, 0x5f
        /*0032*/ 	.short	0x0101


	//----- nvinfo : EIATTR_VRC_CTA_INIT_COUNT
	.align		4
        /*0034*/ 	.byte	0x02, 0x4a
	.zero		1
	.zero		1


	//----- nvinfo : EIATTR_EXIT_INSTR_OFFSETS
	.align		4
        /*0038*/ 	.byte	0x04, 0x1c
        /*003a*/ 	.short	(.L_506 - .L_505)


	//   ....[0]....
.L_505:
        /*003c*/ 	.word	0x00000160


	//   ....[1]....
        /*0040*/ 	.word	0x000002b0


	//   ....[2]....
        /*0044*/ 	.word	0x00000340


	//----- nvinfo : EIATTR_MAX_THREADS
	.align		4
.L_506:
        /*0048*/ 	.byte	0x04, 0x05
        /*004a*/ 	.short	(.L_508 - .L_507)
.L_507:
        /*004c*/ 	.word	0x00000100
        /*0050*/ 	.word	0x00000001
        /*0054*/ 	.word	0x00000001


	//----- nvinfo : EIATTR_CRS_STACK_SIZE
	.align		4
.L_508:
        /*0058*/ 	.byte	0x04, 0x1e
        /*005a*/ 	.short	(.L_510 - .L_509)
.L_509:
        /*005c*/ 	.word	0x00000000


	//----- nvinfo : EIATTR_CBANK_PARAM_SIZE
	.align		4
.L_510:
        /*0060*/ 	.byte	0x03, 0x19
        /*0062*/ 	.short	0x0018


	//----- nvinfo : EIATTR_PARAM_CBANK
	.align		4
        /*0064*/ 	.byte	0x04, 0x0a
        /*0066*/ 	.short	(.L_512 - .L_511)
	.align		4
.L_511:
        /*0068*/ 	.word	index@(.nv.constant0._ZN3cub18CUB_300001_SM_10006detail8for_each13static_kernelINS2_12policy_hub_t12policy_500_tElN6thrust24THRUST_300001_SM_1000_NS8cuda_cub10__tabulate7functorINS7_6detail15normal_iteratorINS7_10device_ptrIiEEEENS7_6system6detail7generic6detail22compute_sequence_valueIivEElEEEEvT0_T1_)
        /*006c*/ 	.short	0x0380
        /*006e*/ 	.short	0x0018


	//----- nvinfo : EIATTR_SW_WAR
	.align		4
.L_512:
        /*0070*/ 	.byte	0x04, 0x36
        /*0072*/ 	.short	(.L_514 - .L_513)
.L_513:
        /*0074*/ 	.word	0x00000008
.L_514:


//--------------------- .nv.info._ZN3cub18CUB_300001_SM_10006detail8for_each13static_kernelINS2_12policy_hub_t12policy_500_tEmN6thrust24THRUST_300001_SM_1000_NS8cuda_cub20__uninitialized_fill7functorINS7_10device_ptrIiEEiEEEEvT0_T1_ --------------------------
	.section	.nv.info._ZN3cub18CUB_300001_SM_10006detail8for_each13static_kernelINS2_12policy_hub_t12policy_500_tEmN6thrust24THRUST_300001_SM_1000_NS8cuda_cub20__uninitialized_fill7functorINS7_10device_ptrIiEEiEEEEvT0_T1_,"",@"SHT_CUDA_INFO"
	.sectionflags	@""
	.align	4


	//----- nvinfo : EIATTR_CUDA_API_VERSION
	.align		4
        /*0000*/ 	.byte	0x04, 0x37
        /*0002*/ 	.short	(.L_516 - .L_515)
.L_515:
        /*0004*/ 	.word	0x00000082


	//----- nvinfo : EIATTR_KPARAM_INFO
	.align		4
.L_516:
        /*0008*/ 	.byte	0x04, 0x17
        /*000a*/ 	.short	(.L_518 - .L_517)
.L_517:
        /*000c*/ 	.word	0x00000000
        /*0010*/ 	.short	0x0001
        /*0012*/ 	.short	0x0008
        /*0014*/ 	.byte	0x00, 0xf0, 0x41, 0x00


	//----- nvinfo : EIATTR_KPARAM_INFO
	.align		4
.L_518:
        /*0018*/ 	.byte	0x04, 0x17
        /*001a*/ 	.short	(.L_520 - .L_519)
.L_519:
        /*001c*/ 	.word	0x00000000
        /*0020*/ 	.short	0x0000
        /*0022*/ 	.short	0x0000
        /*0024*/ 	.byte	0x00, 0xf0, 0x21, 0x00


	//----- nvinfo : EIATTR_SPARSE_MMA_MASK
	.align		4
.L_520:
        /*0028*/ 	.byte	0x03, 0x50
        /*002a*/ 	.short	0x0000


	//----- nvinfo : EIATTR_MAXREG_COUNT
	.align		4
        /*002c*/ 	.byte	0x03, 0x1b
        /*002e*/ 	.short	0x00ff


	//----- nvinfo : EIATTR_MERCURY_ISA_VERSION
	.align		4
        /*0030*/ 	.byte	0x03, 0x5f
        /*0032*/ 	.short	0x0101


	//----- nvinfo : EIATTR_VRC_CTA_INIT_COUNT
	.align		4
        /*0034*/ 	.byte	0x02, 0x4a
	.zero		1
	.zero		1


	//----- nvinfo : EIATTR_EXIT_INSTR_OFFSETS
	.align		4
        /*0038*/ 	.byte	0x04, 0x1c
        /*003a*/ 	.short	(.L_522 - .L_521)


	//   ....[0]....
.L_521:
        /*003c*/ 	.word	0x00000130


	//   ....[1]....
        /*0040*/ 	.word	0x00000230


	//   ....[2]....
        /*0044*/ 	.word	0x00000260


	//----- nvinfo : EIATTR_MAX_THREADS
	.align		4
.L_522:
        /*0048*/ 	.byte	0x04, 0x05
        /*004a*/ 	.short	(.L_524 - .L_523)
.L_523:
        /*004c*/ 	.word	0x00000100
        /*0050*/ 	.word	0x00000001
        /*0054*/ 	.word	0x00000001


	//----- nvinfo : EIATTR_CBANK_PARAM_SIZE
	.align		4
.L_524:
        /*0058*/ 	.byte	0x03, 0x19
        /*005a*/ 	.short	0x0018


	//----- nvinfo : EIATTR_PARAM_CBANK
	.align		4
        /*005c*/ 	.byte	0x04, 0x0a
        /*005e*/ 	.short	(.L_526 - .L_525)
	.align		4
.L_525:
        /*0060*/ 	.word	index@(.nv.constant0._ZN3cub18CUB_300001_SM_10006detail8for_each13static_kernelINS2_12policy_hub_t12policy_500_tEmN6thrust24THRUST_300001_SM_1000_NS8cuda_cub20__uninitialized_fill7functorINS7_10device_ptrIiEEiEEEEvT0_T1_)
        /*0064*/ 	.short	0x0380
        /*0066*/ 	.short	0x0018


	//----- nvinfo : EIATTR_SW_WAR
	.align		4
.L_526:
        /*0068*/ 	.byte	0x04, 0x36
        /*006a*/ 	.short	(.L_528 - .L_527)
.L_527:
        /*006c*/ 	.word	0x00000008
.L_528:


//--------------------- .nv.info._ZN3cub18CUB_300001_SM_10006detail8for_each13static_kernelINS2_12policy_hub_t12policy_500_tElN6thrust24THRUST_300001_SM_1000_NS8cuda_cub6__fill7functorINS7_6detail15normal_iteratorINS7_10device_ptrIfEEEEfEEEEvT0_T1_ --------------------------
	.section	.nv.info._ZN3cub18CUB_300001_SM_10006detail8for_each13static_kernelINS2_12policy_hub_t12policy_500_tElN6thrust24THRUST_300001_SM_1000_NS8cuda_cub6__fill7functorINS7_6detail15normal_iteratorINS7_10device_ptrIfEEEEfEEEEvT0_T1_,"",@"SHT_CUDA_INFO"
	.sectionflags	@""
	.align	4


	//----- nvinfo : EIATTR_CUDA_API_VERSION
	.align		4
        /*0000*/ 	.byte	0x04, 0x37
        /*0002*/ 	.short	(.L_530 - .L_529)
.L_529:
        /*0004*/ 	.word	0x00000082


	//----- nvinfo : EIATTR_KPARAM_INFO
	.align		4
.L_530:
        /*0008*/ 	.byte	0x04, 0x17
        /*000a*/ 	.short	(.L_532 - .L_531)
.L_531:
        /*000c*/ 	.word	0x00000000
        /*0010*/ 	.short	0x0001
        /*0012*/ 	.short	0x0008
        /*0014*/ 	.byte	0x00, 0xf0, 0x41, 0x00


	//----- nvinfo : EIATTR_KPARAM_INFO
	.align		4
.L_532:
        /*0018*/ 	.byte	0x04, 0x17
        /*001a*/ 	.short	(.L_534 - .L_533)
.L_533:
        /*001c*/ 	.word	0x00000000
        /*0020*/ 	.short	0x0000
        /*0022*/ 	.short	0x0000
        /*0024*/ 	.byte	0x00, 0xf0, 0x21, 0x00


	//----- nvinfo : EIATTR_SPARSE_MMA_MASK
	.align		4
.L_534:
        /*0028*/ 	.byte	0x03, 0x50
        /*002a*/ 	.short	0x0000


	//----- nvinfo : EIATTR_MAXREG_COUNT
	.align		4
        /*002c*/ 	.byte	0x03, 0x1b
        /*002e*/ 	.short	0x00ff


	//----- nvinfo : EIATTR_MERCURY_ISA_VERSION
	.align		4
        /*0030*/ 	.byte	0x03, 0x5f
        /*0032*/ 	.short	0x0101


	//----- nvinfo : EIATTR_VRC_CTA_INIT_COUNT
	.align		4
        /*0034*/ 	.byte	0x02, 0x4a
	.zero		1
	.zero		1


	//----- nvinfo : EIATTR_EXIT_INSTR_OFFSETS
	.align		4
        /*0038*/ 	.byte	0x04, 0x1c
        /*003a*/ 	.short	(.L_536 - .L_535)


	//   ....[0]....
.L_535:
        /*003c*/ 	.word	0x00000130


	//   ....[1]....
        /*0040*/ 	.word	0x00000240


	//   ....[2]....
        /*0044*/ 	.word	0x00000270


	//----- nvinfo : EIATTR_MAX_THREADS
	.align		4
.L_536:
        /*0048*/ 	.byte	0x04, 0x05
        /*004a*/ 	.short	(.L_538 - .L_537)
.L_537:
        /*004c*/ 	.word	0x00000100
        /*0050*/ 	.word	0x00000001
        /*0054*/ 	.word	0x00000001


	//----- nvinfo : EIATTR_CBANK_PARAM_SIZE
	.align		4
.L_538:
        /*0058*/ 	.byte	0x03, 0x19
        /*005a*/ 	.short	0x0018


	//----- nvinfo : EIATTR_PARAM_CBANK
	.align		4
        /*005c*/ 	.byte	0x04, 0x0a
        /*005e*/ 	.short	(.L_540 - .L_539)
	.align		4
.L_539:
        /*0060*/ 	.word	index@(.nv.constant0._ZN3cub18CUB_300001_SM_10006detail8for_each13static_kernelINS2_12policy_hub_t12policy_500_tElN6thrust24THRUST_300001_SM_1000_NS8cuda_cub6__fill7functorINS7_6detail15normal_iteratorINS7_10device_ptrIfEEEEfEEEEvT0_T1_)
        /*0064*/ 	.short	0x0380
        /*0066*/ 	.short	0x0018


	//----- nvinfo : EIATTR_SW_WAR
	.align		4
.L_540:
        /*0068*/ 	.byte	0x04, 0x36
        /*006a*/ 	.short	(.L_542 - .L_541)
.L_541:
        /*006c*/ 	.word	0x00000008
.L_542:


//--------------------- .nv.info._ZN3cub18CUB_300001_SM_10006detail8for_each13static_kernelINS2_12policy_hub_t12policy_500_tEmN6thrust24THRUST_300001_SM_1000_NS8cuda_cub20__uninitialized_fill7functorINS7_10device_ptrIfEEfEEEEvT0_T1_ --------------------------
	.section	.nv.info._ZN3cub18CUB_300001_SM_10006detail8for_each13static_kernelINS2_12policy_hub_t12policy_500_tEmN6thrust24THRUST_300001_SM_1000_NS8cuda_cub20__uninitialized_fill7functorINS7_10device_ptrIfEEfEEEEvT0_T1_,"",@"SHT_CUDA_INFO"
	.sectionflags	@""
	.align	4


	//----- nvinfo : EIATTR_CUDA_API_VERSION
	.align		4
        /*0000*/ 	.byte	0x04, 0x37
        /*0002*/ 	.short	(.L_544 - .L_543)
.L_543:
        /*0004*/ 	.word	0x00000082


	//----- nvinfo : EIATTR_KPARAM_INFO
	.align		4
.L_544:
        /*0008*/ 	.byte	0x04, 0x17
        /*000a*/ 	.short	(.L_546 - .L_545)
.L_545:
        /*000c*/ 	.word	0x00000000
        /*0010*/ 	.short	0x0001
        /*0012*/ 	.short	0x0008
        /*0014*/ 	.byte	0x00, 0xf0, 0x41, 0x00


	//----- nvinfo : EIATTR_KPARAM_INFO
	.align		4
.L_546:
        /*0018*/ 	.byte	0x04, 0x17
        /*001a*/ 	.short	(.L_548 - .L_547)
.L_547:
        /*001c*/ 	.word	0x00000000
        /*0020*/ 	.short	0x0000
        /*0022*/ 	.short	0x0000
        /*0024*/ 	.byte	0x00, 0xf0, 0x21, 0x00


	//----- nvinfo : EIATTR_SPARSE_MMA_MASK
	.align		4
.L_548:
        /*0028*/ 	.byte	0x03, 0x50
        /*002a*/ 	.short	0x0000


	//----- nvinfo : EIATTR_MAXREG_COUNT
	.align		4
        /*002c*/ 	.byte	0x03, 0x1b
        /*002e*/ 	.short	0x00ff


	//----- nvinfo : EIATTR_MERCURY_ISA_VERSION
	.align		4
        /*0030*/ 	.byte	0x03, 0x5f
        /*0032*/ 	.short	0x0101


	//----- nvinfo : EIATTR_VRC_CTA_INIT_COUNT
	.align		4
        /*0034*/ 	.byte	0x02, 0x4a
	.zero		1
	.zero		1


	//----- nvinfo : EIATTR_EXIT_INSTR_OFFSETS
	.align		4
        /*0038*/ 	.byte	0x04, 0x1c
        /*003a*/ 	.short	(.L_550 - .L_549)


	//   ....[0]....
.L_549:
        /*003c*/ 	.word	0x00000130


	//   ....[1]....
        /*0040*/ 	.word	0x00000230


	//   ....[2]....
        /*0044*/ 	.word	0x00000260


	//----- nvinfo : EIATTR_MAX_THREADS
	.align		4
.L_550:
        /*0048*/ 	.byte	0x04, 0x05
        /*004a*/ 	.short	(.L_552 - .L_551)
.L_551:
        /*004c*/ 	.word	0x00000100
        /*0050*/ 	.word	0x00000001
        /*0054*/ 	.word	0x00000001


	//----- nvinfo : EIATTR_CBANK_PARAM_SIZE
	.align		4
.L_552:
        /*0058*/ 	.byte	0x03, 0x19
        /*005a*/ 	.short	0x0018


	//----- nvinfo : EIATTR_PARAM_CBANK
	.align		4
        /*005c*/ 	.byte	0x04, 0x0a
        /*005e*/ 	.short	(.L_554 - .L_553)
	.align		4
.L_553:
        /*0060*/ 	.word	index@(.nv.constant0._ZN3cub18CUB_300001_SM_10006detail8for_each13static_kernelINS2_12policy_hub_t12policy_500_tEmN6thrust24THRUST_300001_SM_1000_NS8cuda_cub20__uninitialized_fill7functorINS7_10device_ptrIfEEfEEEEvT0_T1_)
        /*0064*/ 	.short	0x0380
        /*0066*/ 	.short	0x0018


	//----- nvinfo : EIATTR_SW_WAR
	.align		4
.L_554:
        /*0068*/ 	.byte	0x04, 0x36
        /*006a*/ 	.short	(.L_556 - .L_555)
.L_555:
        /*006c*/ 	.word	0x00000008
.L_556:


//--------------------- .nv.info._ZN3cub18CUB_300001_SM_10006detail11EmptyKernelIvEEvv --------------------------
	.section	.nv.info._ZN3cub18CUB_300001_SM_10006detail11EmptyKernelIvEEvv,"",@"SHT_CUDA_INFO"
	.sectionflags	@""
	.align	4


	//----- nvinfo : EIATTR_CUDA_API_VERSION
	.align		4
        /*0000*/ 	.byte	0x04, 0x37
        /*0002*/ 	.short	(.L_558 - .L_557)
.L_557:
        /*0004*/ 	.word	0x00000082


	//----- nvinfo : EIATTR_SPARSE_MMA_MASK
	.align		4
.L_558:
        /*0008*/ 	.byte	0x03, 0x50
        /*000a*/ 	.short	0x0000


	//----- nvinfo : EIATTR_MAXREG_COUNT
	.align		4
        /*000c*/ 	.byte	0x03, 0x1b
        /*000e*/ 	.short	0x00ff


	//----- nvinfo : EIATTR_MERCURY_ISA_VERSION
	.align		4
        /*0010*/ 	.byte	0x03, 0x5f
        /*0012*/ 	.short	0x0101


	//----- nvinfo : EIATTR_VRC_CTA_INIT_COUNT
	.align		4
        /*0014*/ 	.byte	0x02, 0x4a
	.zero		1
	.zero		1


	//----- nvinfo : EIATTR_EXIT_INSTR_OFFSETS
	.align		4
        /*0018*/ 	.byte	0x04, 0x1c
        /*001a*/ 	.short	(.L_560 - .L_559)


	//   ....[0]....
.L_559:
        /*001c*/ 	.word	0x00000010


	//----- nvinfo : EIATTR_SW_WAR
	.align		4
.L_560:
        /*0020*/ 	.byte	0x04, 0x36
        /*0022*/ 	.short	(.L_562 - .L_561)
.L_561:
        /*0024*/ 	.word	0x00000008
.L_562:


//--------------------- .nv.callgraph             --------------------------
	.section	.nv.callgraph,"",@"SHT_CUDA_CALLGRAPH"
	.align	4
	.sectionentsize	8
	.align		4
        /*0000*/ 	.word	0x00000000
	.align		4
        /*0004*/ 	.word	0xffffffff
	.align		4
        /*0008*/ 	.word	0x00000000
	.align		4
        /*000c*/ 	.word	0xfffffffe
	.align		4
        /*0010*/ 	.word	0x00000000
	.align		4
        /*0014*/ 	.word	0xfffffffd
	.align		4
        /*0018*/ 	.word	0x00000000
	.align		4
        /*001c*/ 	.word	0xfffffffc


//--------------------- .nv.constant4             --------------------------
	.section	.nv.constant4,"a",@progbits
	.align	8
	.align		8
.nv.constant4:
        /*0000*/ 	.dword	_ZN34_INTERNAL_bba7ef74_4_k_cu_80bf577e4cuda3std3__45__cpo5beginE
	.align		8
        /*0008*/ 	.dword	_ZN34_INTERNAL_bba7ef74_4_k_cu_80bf577e4cuda3std3__45__cpo3endE
	.align		8
        /*0010*/ 	.dword	_ZN34_INTERNAL_bba7ef74_4_k_cu_80bf577e4cuda3std3__45__cpo6cbeginE
	.align		8
        /*0018*/ 	.dword	_ZN34_INTERNAL_bba7ef74_4_k_cu_80bf577e4cuda3std3__45__cpo4cendE
	.align		8
        /*0020*/ 	.dword	_ZN34_INTERNAL_bba7ef74_4_k_cu_80bf577e4cuda3std3__45__cpo6rbeginE
	.align		8
        /*0028*/ 	.dword	_ZN34_INTERNAL_bba7ef74_4_k_cu_80bf577e4cuda3std3__45__cpo4rendE
	.align		8
        /*0030*/ 	.dword	_ZN34_INTERNAL_bba7ef74_4_k_cu_80bf577e4cuda3std3__45__cpo7crbeginE
	.align		8
        /*0038*/ 	.dword	_ZN34_INTERNAL_bba7ef74_4_k_cu_80bf577e4cuda3std3__45__cpo5crendE
	.align		8
        /*0040*/ 	.dword	_ZN34_INTERNAL_bba7ef74_4_k_cu_80bf577e4cuda3std3__436_GLOBAL__N__bba7ef74_4_k_cu_80bf577e6ignoreE
	.align		8
        /*0048*/ 	.dword	_ZN34_INTERNAL_bba7ef74_4_k_cu_80bf577e4cuda3std3__419piecewise_constructE
	.align		8
        /*0050*/ 	.dword	_ZN34_INTERNAL_bba7ef74_4_k_cu_80bf577e4cuda3std3__48in_placeE
	.align		8
        /*0058*/ 	.dword	_ZN34_INTERNAL_bba7ef74_4_k_cu_80bf577e4cuda3std3__420unreachable_sentinelE
	.align		8
        /*0060*/ 	.dword	_ZN34_INTERNAL_bba7ef74_4_k_cu_80bf577e4cuda3std3__47nulloptE
	.align		8
        /*0068*/ 	.dword	_ZN34_INTERNAL_bba7ef74_4_k_cu_80bf577e4cuda3std3__48unexpectE
	.align		8
        /*0070*/ 	.dword	_ZN34_INTERNAL_bba7ef74_4_k_cu_80bf577e4cuda3std6ranges3__45__cpo4swapE
	.align		8
        /*0078*/ 	.dword	_ZN34_INTERNAL_bba7ef74_4_k_cu_80bf577e4cuda3std6ranges3__45__cpo9iter_moveE
	.align		8
        /*0080*/ 	.dword	_ZN34_INTERNAL_bba7ef74_4_k_cu_80bf577e4cuda3std6ranges3__45__cpo5beginE
	.align		8
        /*0088*/ 	.dword	_ZN34_INTERNAL_bba7ef74_4_k_cu_80bf577e4cuda3std6ranges3__45__cpo3endE
	.align		8
        /*0090*/ 	.dword	_ZN34_INTERNAL_bba7ef74_4_k_cu_80bf577e4cuda3std6ranges3__45__cpo6cbeginE
	.align		8
        /*0098*/ 	.dword	_ZN34_INTERNAL_bba7ef74_4_k_cu_80bf577e4cuda3std6ranges3__45__cpo4cendE
	.align		8
        /*00a0*/ 	.dword	_ZN34_INTERNAL_bba7ef74_4_k_cu_80bf577e4cuda3std6ranges3__45__cpo7advanceE
	.align		8
        /*00a8*/ 	.dword	_ZN34_INTERNAL_bba7ef74_4_k_cu_80bf577e4cuda3std6ranges3__45__cpo9iter_swapE
	.align		8
        /*00b0*/ 	.dword	_ZN34_INTERNAL_bba7ef74_4_k_cu_80bf577e4cuda3std6ranges3__45__cpo4nextE
	.align		8
        /*00b8*/ 	.dword	_ZN34_INTERNAL_bba7ef74_4_k_cu_80bf577e4cuda3std6ranges3__45__cpo4prevE
	.align		8
        /*00c0*/ 	.dword	_ZN34_INTERNAL_bba7ef74_4_k_cu_80bf577e4cuda3std6ranges3__45__cpo4dataE
	.align		8
        /*00c8*/ 	.dword	_ZN34_INTERNAL_bba7ef74_4_k_cu_80bf577e4cuda3std6ranges3__45__cpo5cdataE
	.align		8
        /*00d0*/ 	.dword	_ZN34_INTERNAL_bba7ef74_4_k_cu_80bf577e4cuda3std6ranges3__45__cpo4sizeE
	.align		8
        /*00d8*/ 	.dword	_ZN34_INTERNAL_bba7ef74_4_k_cu_80bf577e4cuda3std6ranges3__45__cpo5ssizeE
	.align		8
        /*00e0*/ 	.dword	_ZN34_INTERNAL_bba7ef74_4_k_cu_80bf577e4cuda3std6ranges3__45__cpo8distanceE
	.align		8
        /*00e8*/ 	.dword	_ZN34_INTERNAL_bba7ef74_4_k_cu_80bf577e6thrust24THRUST_300001_SM_1000_NS8cuda_cub3parE
	.align		8
        /*00f0*/ 	.dword	_ZN34_INTERNAL_bba7ef74_4_k_cu_80bf577e6thrust24THRUST_300001_SM_1000_NS8cuda_cub10par_nosyncE
	.align		8
        /*00f8*/ 	.dword	_ZN34_INTERNAL_bba7ef74_4_k_cu_80bf577e6thrust24THRUST_300001_SM_1000_NS6system6detail10sequential3seqE
	.align		8
        /*0100*/ 	.dword	_ZN34_INTERNAL_bba7ef74_4_k_cu_80bf577e6thrust24THRUST_300001_SM_1000_NS6system3cpp3parE
	.align		8
        /*0108*/ 	.dword	_ZN34_INTERNAL_bba7ef74_4_k_cu_80bf577e6thrust24THRUST_300001_SM_1000_NS12placeholders2_1E
	.align		8
        /*0110*/ 	.dword	_ZN34_INTERNAL_bba7ef74_4_k_cu_80bf577e6thrust24THRUST_300001_SM_1000_NS12placeholders2_2E
	.align		8
        /*0118*/ 	.dword	_ZN34_INTERNAL_bba7ef74_4_k_cu_80bf577e6thrust24THRUST_300001_SM_1000_NS12placeholders2_3E
	.align		8
        /*0120*/ 	.dword	_ZN34_INTERNAL_bba7ef74_4_k_cu_80bf577e6thrust24THRUST_300001_SM_1000_NS12placeholders2_4E
	.align		8
        /*0128*/ 	.dword	_ZN34_INTERNAL_bba7ef74_4_k_cu_80bf577e6thrust24THRUST_300001_SM_1000_NS12placeholders2_5E
	.align		8
        /*0130*/ 	.dword	_ZN34_INTERNAL_bba7ef74_4_k_cu_80bf577e6thrust24THRUST_300001_SM_1000_NS12placeholders2_6E
	.align		8
        /*0138*/ 	.dword	_ZN34_INTERNAL_bba7ef74_4_k_cu_80bf577e6thrust24THRUST_300001_SM_1000_NS12placeholders2_7E
	.align		8
        /*0140*/ 	.dword	_ZN34_INTERNAL_bba7ef74_4_k_cu_80bf577e6thrust24THRUST_300001_SM_1000_NS12placeholders2_8E
	.align		8
        /*0148*/ 	.dword	_ZN34_INTERNAL_bba7ef74_4_k_cu_80bf577e6thrust24THRUST_300001_SM_1000_NS12placeholders2_9E
	.align		8
        /*0150*/ 	.dword	_ZN34_INTERNAL_bba7ef74_4_k_cu_80bf577e6thrust24THRUST_300001_SM_1000_NS12placeholders3_10E
	.align		8
        /*0158*/ 	.dword	_ZN34_INTERNAL_bba7ef74_4_k_cu_80bf577e6thrust24THRUST_300001_SM_1000_NS3seqE
	.align		8
        /*0160*/ 	.dword	_ZN34_INTERNAL_bba7ef74_4_k_cu_80bf577e6thrust24THRUST_300001_SM_1000_NS6deviceE


//--------------------- .text._ZN3cub18CUB_300001_SM_10006detail9transform16transform_kernelINS2_10policy_hubILb0EN4cuda3std3__45tupleIJN6thrust24THRUST_300001_SM_1000_NS6detail15normal_iteratorINSA_10device_ptrIiEEEESF_EEEE10policy1000ElNS7_7modulusIiEESF_JPiSL_EEEvT0_iT1_T2_DpNS2_10kernel_argIT3_EE --------------------------
	.section	.text._ZN3cub18CUB_300001_SM_10006detail9transform16transform_kernelINS2_10policy_hubILb0EN4cuda3std3__45tupleIJN6thrust24THRUST_300001_SM_1000_NS6detail15normal_iteratorINSA_10device_ptrIiEEEESF_EEEE10policy1000ElNS7_7modulusIiEESF_JPiSL_EEEvT0_iT1_T2_DpNS2_10kernel_argIT3_EE,"ax",@progbits
	.align	128
        .global         _ZN3cub18CUB_300001_SM_10006detail9transform16transform_kernelINS2_10policy_hubILb0EN4cuda3std3__45tupleIJN6thrust24THRUST_300001_SM_1000_NS6detail15normal_iteratorINSA_10device_ptrIiEEEESF_EEEE10policy1000ElNS7_7modulusIiEESF_JPiSL_EEEvT0_iT1_T2_DpNS2_10kernel_argIT3_EE
        .type           _ZN3cub18CUB_300001_SM_10006detail9transform16transform_kernelINS2_10policy_hubILb0EN4cuda3std3__45tupleIJN6thrust24THRUST_300001_SM_1000_NS6detail15normal_iteratorINSA_10device_ptrIiEEEESF_EEEE10policy1000ElNS7_7modulusIiEESF_JPiSL_EEEvT0_iT1_T2_DpNS2_10kernel_argIT3_EE,@function
        .size           _ZN3cub18CUB_300001_SM_10006detail9transform16transform_kernelINS2_10policy_hubILb0EN4cuda3std3__45tupleIJN6thrust24THRUST_300001_SM_1000_NS6detail15normal_iteratorINSA_10device_ptrIiEEEESF_EEEE10policy1000ElNS7_7modulusIiEESF_JPiSL_EEEvT0_iT1_T2_DpNS2_10kernel_argIT3_EE,(.L_x_257 - _ZN3cub18CUB_300001_SM_10006detail9transform16transform_kernelINS2_10policy_hubILb0EN4cuda3std3__45tupleIJN6thrust24THRUST_300001_SM_1000_NS6detail15normal_iteratorINSA_10device_ptrIiEEEESF_EEEE10policy1000ElNS7_7modulusIiEESF_JPiSL_EEEvT0_iT1_T2_DpNS2_10kernel_argIT3_EE)
        .other          _ZN3cub18CUB_300001_SM_10006detail9transform16transform_kernelINS2_10policy_hubILb0EN4cuda3std3__45tupleIJN6thrust24THRUST_300001_SM_1000_NS6detail15normal_iteratorINSA_10device_ptrIiEEEESF_EEEE10policy1000ElNS7_7modulusIiEESF_JPiSL_EEEvT0_iT1_T2_DpNS2_10kernel_argIT3_EE,@"STO_CUDA_ENTRY STV_DEFAULT"
_ZN3cub18CUB_300001_SM_10006detail9transform16transform_kernelINS2_10policy_hubILb0EN4cuda3std3__45tupleIJN6thrust24THRUST_300001_SM_1000_NS6detail15normal_iteratorINSA_10device_ptrIiEEEESF_EEEE10policy1000ElNS7_7modulusIiEESF_JPiSL_EEEvT0_iT1_T2_DpNS2_10kernel_argIT3_EE:
.text._ZN3cub18CUB_300001_SM_10006detail9transform16transform_kernelINS2_10policy_hubILb0EN4cuda3std3__45tupleIJN6thrust24THRUST_300001_SM_1000_NS6detail15normal_iteratorINSA_10device_ptrIiEEEESF_EEEE10policy1000ElNS7_7modulusIiEESF_JPiSL_EEEvT0_iT1_T2_DpNS2_10kernel_argIT3_EE:
[----:B------:R-:W-:Y:S01]  /*0000*/  LDC R1, c[0x0][0x37c] ;  /* 0x0000df00ff017b82 */ /* 0x000fe20000000800 */
[----:B------:R-:W1:Y:S07]  /*0010*/  LDCU UR24, c[0x0][0x388] ;  /* 0x00007100ff1877ac */ /* 0x000e6e0008000800 */
[----:B------:R-:W2:Y:S01]  /*0020*/  S2UR UR5, SR_CTAID.X ;  /* 0x00000000000579c3 */ /* 0x000ea20000002500 */
[----:B------:R-:W3:Y:S01]  /*0030*/  LDCU UR7, c[0x0][0x370] ;  /* 0x00006e00ff0777ac */ /* 0x000ee20008000800 */
[----:B------:R-:W4:Y:S06]  /*0040*/  LDCU.64 UR22, c[0x0][0x358] ;  /* 0x00006b00ff1677ac */ /* 0x000f2c0008000a00 */
[----:B------:R-:W5:Y:S01]  /*0050*/  LDC.64 R2, c[0x0][0x380] ;  /* 0x0000e000ff027b82 */ /* 0x000f620000000a00 */
[----:B-1----:R-:W-:-:S04]  /*0060*/  USHF.L.U32 UR19, UR24, 0x7, URZ ;  /* 0x0000000718137899 */ /* 0x002fc800080006ff */
[----:B------:R-:W-:Y:S02]  /*0070*/  USHF.R.S32.HI UR8, URZ, 0x1f, UR19 ;  /* 0x0000001fff087899 */ /* 0x000fe40008011413 */
[----:B--2---:R-:W-:Y:S02]  /*0080*/  UIMAD.WIDE.U32 UR20, UR19, UR5, URZ ;  /* 0x00000005131472a5 */ /* 0x004fe4000f8e00ff */
[----:B------:R-:W-:Y:S02]  /*0090*/  UIMAD UR6, UR8, UR5, URZ ;  /* 0x00000005080672a4 */ /* 0x000fe4000f8e02ff */
[----:B------:R-:W-:Y:S02]  /*00a0*/  UIADD3 UR4, UPT, UPT, UR5, 0x2, URZ ;  /* 0x0000000205047890 */ /* 0x000fe4000fffe0ff */
[----:B------:R-:W-:Y:S02]  /*00b0*/  UIADD3 UR6, UPT, UPT, UR21, UR6, URZ ;  /* 0x0000000615067290 */ /* 0x000fe4000fffe0ff */
[----:B---3--:R-:W-:Y:S01]  /*00c0*/  UISETP.GE.U32.AND UP0, UPT, UR4, UR7, UPT ;  /* 0x000000070400728c */ /* 0x008fe2000bf06070 */
[----:B-----5:R-:W-:-:S03]  /*00d0*/  IADD3 R0, P0, PT, R2, -UR20, RZ ;  /* 0x8000001402007c10 */ /* 0x020fc6000ff1e0ff */
[----:B------:R-:W-:Y:S01]  /*00e0*/  UISETP.EQ.OR UP0, UPT, UR5, URZ, UP0 ;  /* 0x000000ff0500728c */ /* 0x000fe20008702670 */
[----:B------:R-:W-:Y:S02]  /*00f0*/  IADD3.X R2, PT, PT, R3, ~UR6, RZ, P0, !PT ;  /* 0x8000000603027c10 */ /* 0x000fe400087fe4ff */
[----:B------:R-:W-:-:S04]  /*0100*/  ISETP.LT.U32.AND P0, PT, R0, UR19, PT ;  /* 0x0000001300007c0c */ /* 0x000fc8000bf01070 */
[----:B------:R-:W-:-:S04]  /*0110*/  ISETP.LT.AND.EX P0, PT, R2, UR8, PT, P0 ;  /* 0x0000000802007c0c */ /* 0x000fc8000bf01300 */
[----:B------:R-:W-:Y:S01]  /*0120*/  SEL R0, R0, UR19, P0 ;  /* 0x0000001300007c07 */ /* 0x000fe20008000000 */
[----:B----4-:R-:W-:Y:S08]  /*0130*/  BRA.U UP0, `(.L_x_0) ;  /* 0x0000000100e47547 */ /* 0x010ff0000b800000 */
[----:B------:R-:W1:Y:S01]  /*0140*/  S2R R2, SR_TID.X ;  /* 0x0000000000027919 */ /* 0x000e620000002100 */
[----:B------:R-:W-:Y:S01]  /*0150*/  ELECT P0, URZ, PT ;  /* 0x0000000000ff782f */ /* 0x000fe20003800000 */
[----:B------:R-:W-:Y:S03]  /*0160*/  BSSY.RECONVERGENT B0, `(.L_x_1) ;  /* 0x000002e000007945 */ /* 0x000fe60003800200 */
[----:B-1----:R-:W-:-:S13]  /*0170*/  ISETP.GT.U32.OR P0, PT, R2, 0x1f, !P0 ;  /* 0x0000001f0200780c */ /* 0x002fda0004704470 */
[----:B------:R-:W-:Y:S05]  /*0180*/  @P0 BRA `(.L_x_2) ;  /* 0x0000000000ac0947 */ /* 0x000fea0003800000 */
[----:B------:R-:W1:Y:S01]  /*0190*/  S2UR UR18, SR_CgaCtaId ;  /* 0x00000000001279c3 */ /* 0x000e620000008800 */
[----:B------:R-:W2:Y:S01]  /*01a0*/  LDCU UR15, c[0x0][0x3a0] ;  /* 0x00007400ff0f77ac */ /* 0x000ea20008000800 */
[----:B------:R-:W3:Y:S01]  /*01b0*/  LDCU UR17, c[0x0][0x3b0] ;  /* 0x00007600ff1177ac */ /* 0x000ee20008000800 */
[----:B------:R-:W-:Y:S01]  /*01c0*/  ULEA UR14, UR24, 0xf, 0x9 ;  /* 0x0000000f180e7891 */ /* 0x000fe2000f8e48ff */
[----:B------:R-:W-:Y:S01]  /*01d0*/  UMOV UR7, 0x400 ;  /* 0x0000040000077882 */ /* 0x000fe20000000000 */
[----:B------:R-:W-:Y:S01]  /*01e0*/  UMOV UR10, 0x1 ;  /* 0x00000001000a7882 */ /* 0x000fe20000000000 */
[----:B------:R-:W4:Y:S01]  /*01f0*/  LDCU.64 UR4, c[0x0][0x398] ;  /* 0x00007300ff0477ac */ /* 0x000f220008000a00 */
[----:B------:R-:W-:-:S04]  /*0200*/  UIADD3 UR10, UPT, UPT, -UR10, 0x100000, URZ ;  /* 0x001000000a0a7890 */ /* 0x000fc8000fffe1ff */
[----:B------:R-:W-:Y:S02]  /*0210*/  USHF.L.U32 UR11, UR10, 0xb, URZ ;  /* 0x0000000b0a0b7899 */ /* 0x000fe400080006ff */
[----:B------:R-:W-:Y:S02]  /*0220*/  USHF.L.U32 UR10, UR10, 0x1, URZ ;  /* 0x000000010a0a7899 */ /* 0x000fe400080006ff */
[----:B--2---:R-:W-:Y:S01]  /*0230*/  UIADD3 UR15, UPT, UPT, UR14, UR15, URZ ;  /* 0x0000000f0e0f7290 */ /* 0x004fe2000fffe0ff */
[----:B------:R-:W2:Y:S01]  /*0240*/  LDCU.64 UR12, c[0x0][0x3a8] ;  /* 0x00007500ff0c77ac */ /* 0x000ea20008000a00 */
[----:B---3--:R-:W-:Y:S02]  /*0250*/  UIADD3 UR14, UPT, UPT, UR14, UR17, URZ ;  /* 0x000000110e0e7290 */ /* 0x008fe4000fffe0ff */
[----:B-1----:R-:W-:Y:S02]  /*0260*/  ULEA UR17, UR18, UR7, 0x18 ;  /* 0x0000000712117291 */ /* 0x002fe4000f8ec0ff */
[----:B------:R-:W-:-:S02]  /*0270*/  UIADD3 UR16, UPT, UPT, UR7, 0x80, URZ ;  /* 0x0000008007107890 */ /* 0x000fc4000fffe0ff */
[----:B------:R-:W-:Y:S02]  /*0280*/  USHF.L.U64.HI UR9, UR20, 0x2, UR6 ;  /* 0x0000000214097899 */ /* 0x000fe40008010206 */
[----:B------:R-:W-:Y:S02]  /*0290*/  USHF.L.U32 UR8, UR20, 0x2, URZ ;  /* 0x0000000214087899 */ /* 0x000fe400080006ff */
[----:B------:R-:W-:Y:S02]  /*02a0*/  ULOP3.LUT UR15, UR15, 0xfffffff0, URZ, 0xc0, !UPT ;  /* 0xfffffff00f0f7892 */ /* 0x000fe4000f8ec0ff */
[----:B------:R-:W-:Y:S01]  /*02b0*/  ULOP3.LUT UR14, UR14, 0xfffffff0, URZ, 0xc0, !UPT ;  /* 0xfffffff00e0e7892 */ /* 0x000fe2000f8ec0ff */
[----:B------:R-:W1:Y:S02]  /*02c0*/  FENCE.VIEW.ASYNC.S ;  /* 0x00000000000073c6 */ /* 0x000e640000000000 */
[----:B-1----:R1:W3:Y:S02]  /*02d0*/  SYNCS.EXCH.64 URZ, [UR17], UR10 ;  /* 0x0000000a11ff75b2 */ /* 0x0022e40008000100 */
[----:B------:R-:W-:Y:S01]  /*02e0*/  @!PT LDS RZ, [RZ] ;  /* 0x00000000fffff984 */ /* 0x000fe20000000800 */
[----:B------:R-:W-:Y:S01]  /*02f0*/  @!PT LDS RZ, [RZ] ;  /* 0x00000000fffff984 */ /* 0x000fe20000000800 */
[----:B------:R-:W-:Y:S01]  /*0300*/  @!PT LDS RZ, [RZ] ;  /* 0x00000000fffff984 */ /* 0x000fe20000000800 */
[----:B------:R-:W-:Y:S01]  /*0310*/  @!PT LDS RZ, [RZ] ;  /* 0x00000000fffff984 */ /* 0x000fe20000000800 */
[----:B---3--:R3:W-:Y:S06]  /*0320*/  MEMBAR.ALL.CTA ;  /* 0x0000000000007992 */ /* 0x0087ec0000008000 */
[----:B---3--:R-:W3:Y:S01]  /*0330*/  FENCE.VIEW.ASYNC.S ;  /* 0x00000000000073c6 */ /* 0x008ee20000000000 */
[----:B------:R-:W-:-:S02]  /*0340*/  ULEA UR16, UR18, UR16, 0x18 ;  /* 0x0000001012107291 */ /* 0x000fc4000f8ec0ff */
[----:B----4-:R-:W-:Y:S02]  /*0350*/  UIADD3.64 UR4, UPT, UPT, UR8, UR4, URZ ;  /* 0x0000000408047297 */ /* 0x010fe4000fffe0ff */
[----:B------:R-:W-:Y:S02]  /*0360*/  USHF.R.U32.HI UR7, URZ, 0x4, UR15 ;  /* 0x00000004ff077899 */ /* 0x000fe4000801160f */
[----:B--2---:R-:W-:Y:S02]  /*0370*/  UIADD3.64 UR8, UPT, UPT, UR8, UR12, URZ ;  /* 0x0000000c08087297 */ /* 0x004fe4000fffe0ff */
[----:B------:R-:W-:Y:S02]  /*0380*/  UIADD3 UR15, UPT, UPT, UR15, UR14, URZ ;  /* 0x0000000e0f0f7290 */ /* 0x000fe4000fffe0ff */
[----:B------:R-:W-:Y:S02]  /*0390*/  ULEA UR12, UR24, UR16, 0x9 ;  /* 0x00000010180c7291 */ /* 0x000fe4000f8e48ff */
[----:B------:R-:W-:-:S02]  /*03a0*/  USHF.R.U32.HI UR14, URZ, 0x4, UR14 ;  /* 0x00000004ff0e7899 */ /* 0x000fc4000801160e */
[----:B------:R-:W-:Y:S01]  /*03b0*/  UPRMT UR7, UR7, 0x5410, URZ ;  /* 0x0000541007077896 */ /* 0x000fe200080000ff */
[----:B------:R-:W-:Y:S01]  /*03c0*/  IMAD.U32 R2, RZ, RZ, UR15 ;  /* 0x0000000fff027e24 */ /* 0x000fe2000f8e00ff */
[----:B------:R-:W-:Y:S02]  /*03d0*/  UIADD3 UR12, UPT, UPT, UR12, 0x80, URZ ;  /* 0x000000800c0c7890 */ /* 0x000fe4000fffe0ff */
[----:B------:R-:W-:Y:S01]  /*03e0*/  UPRMT UR14, UR14, 0x5410, URZ ;  /* 0x000054100e0e7896 */ /* 0x000fe200080000ff */
[----:B------:R-:W-:-:S04]  /*03f0*/  UMOV UR13, UR17 ;  /* 0x00000011000d7c82 */ /* 0x000fc80008000000 */
[----:B---3--:R1:W-:Y:S04]  /*0400*/  UBLKCP.S.G [UR16], [UR4], UR7 ;  /* 0x00000010040073ba */ /* 0x0083e80008000207 */
[----:B------:R1:W-:Y:S01]  /*0410*/  UBLKCP.S.G [UR12], [UR8], UR14 ;  /* 0x0000000c080073ba */ /* 0x0003e2000800020e */
[----:B------:R1:W-:Y:S01]  /*0420*/  SYNCS.ARRIVE.TRANS64 RZ, [UR17], R2 ;  /* 0x00000002ffff79a7 */ /* 0x0003e20008000011 */
[----:B------:R-:W-:Y:S01]  /*0430*/  NOP ;  /* 0x0000000000007918 */ /* 0x000fe20000000000 */
.L_x_2:
[----:B-1----:R-:W-:Y:S05]  /*0440*/  BSYNC.RECONVERGENT B0 ;  /* 0x0000000000007941 */ /* 0x002fea0003800200 */
.L_x_1:
[----:B------:R-:W1:Y:S08]  /*0450*/  S2UR UR5, SR_CgaCtaId ;  /* 0x00000000000579c3 */ /* 0x000e700000008800 */
[----:B------:R-:W-:Y:S01]  /*0460*/  BAR.SYNC.DEFER_BLOCKING 0x0 ;  /* 0x0000000000007b1d */ /* 0x000fe20000010000 */
[----:B------:R-:W-:-:S05]  /*0470*/  SHF.L.U32 R2, RZ, 0x1f, RZ ;  /* 0x0000001fff027819 */ /* 0x000fca00000006ff */
[----:B------:R-:W-:Y:S02]  /*0480*/  UMOV UR4, 0x400 ;  /* 0x0000040000047882 */ /* 0x000fe40000000000 */
[----:B-1----:R-:W-:-:S12]  /*0490*/  ULEA UR4, UR5, UR4, 0x18 ;  /* 0x0000000405047291 */ /* 0x002fd8000f8ec0ff */
.L_x_3:
[----:B------:R-:W1:Y:S02]  /*04a0*/  SYNCS.PHASECHK.TRANS64.TRYWAIT P0, [UR4], R2 ;  /* 0x00000002ff0075a7 */ /* 0x000e640008001104 */
[----:B-1----:R-:W-:Y:S05]  /*04b0*/  @!P0 BRA `(.L_x_3) ;  /* 0xfffffffc00f88947 */ /* 0x002fea000383ffff */
[----:B------:R-:W-:Y:S05]  /*04c0*/  BRA `(.L_x_4) ;  /* 0x0000001400407947 */ /* 0x000fea0003800000 */
.L_x_0:
[----:B------:R-:W1:Y:S01]  /*04d0*/  S2R R3, SR_TID.Y ;  /* 0x0000000000037919 */ /* 0x000e620000002200 */
[----:B------:R-:W2:Y:S01]  /*04e0*/  LDCU UR9, c[0x0][0x360] ;  /* 0x00006c00ff0977ac */ /* 0x000ea20008000800 */
[----:B------:R-:W-:Y:S01]  /*04f0*/  IMAD.SHL.U32 R4, R0, 0x4, RZ ;  /* 0x0000000400047824 */ /* 0x000fe200078e00ff */
[----:B------:R-:W-:Y:S01]  /*0500*/  BSSY.RECONVERGENT B0, `(.L_x_5) ;  /* 0x00000aa000007945 */ /* 0x000fe20003800200 */
[----:B------:R-:W1:Y:S01]  /*0510*/  S2R R6, SR_TID.Z ;  /* 0x0000000000067919 */ /* 0x000e620000002300 */
[----:B------:R-:W2:Y:S01]  /*0520*/  LDCU UR10, c[0x0][0x364] ;  /* 0x00006c80ff0a77ac */ /* 0x000ea20008000800 */
[----:B------:R-:W3:Y:S01]  /*0530*/  LDC R2, c[0x0][0x368] ;  /* 0x0000da00ff027b82 */ /* 0x000ee20000000800 */
[----:B------:R-:W-:Y:S01]  /*0540*/  SHF.R.S32.HI R5, RZ, 0x1f, R4 ;  /* 0x0000001fff057819 */ /* 0x000fe20000011404 */
[----:B------:R-:W4:Y:S03]  /*0550*/  S2R R8, SR_TID.X ;  /* 0x0000000000087919 */ /* 0x000f260000002100 */
[----:B------:R-:W-:-:S02]  /*0560*/  SHF.R.U64 R4, R4, 0x2, R5 ;  /* 0x0000000204047819 */ /* 0x000fc40000001205 */
[----:B------:R-:W-:Y:S01]  /*0570*/  SHF.R.U32.HI R5, RZ, 0x2, R5 ;  /* 0x00000002ff057819 */ /* 0x000fe20000011605 */
[----:B--2---:R-:W-:Y:S02]  /*0580*/  UIMAD UR4, UR9, UR10, URZ ;  /* 0x0000000a090472a4 */ /* 0x004fe4000f8e02ff */
[----:B-1----:R-:W-:Y:S02]  /*0590*/  IMAD R3, R6, UR10, R3 ;  /* 0x0000000a06037c24 */ /* 0x002fe4000f8e0203 */
[----:B------:R-:W-:Y:S02]  /*05a0*/  IMAD.MOV.U32 R6, RZ, RZ, RZ ;  /* 0x000000ffff067224 */ /* 0x000fe400078e00ff */
[----:B----4-:R-:W-:Y:S02]  /*05b0*/  IMAD R3, R3, UR9, R8 ;  /* 0x0000000903037c24 */ /* 0x010fe4000f8e0208 */
[----:B---3--:R-:W-:Y:S01]  /*05c0*/  IMAD R8, R2, UR4, RZ ;  /* 0x0000000402087c24 */ /* 0x008fe2000f8e02ff */
[----:B------:R-:W-:-:S02]  /*05d0*/  UMOV UR4, URZ ;  /* 0x000000ff00047c82 */ /* 0x000fc40008000000 */
[----:B------:R-:W-:-:S04]  /*05e0*/  ISETP.GT.U32.AND P0, PT, R4, R3, PT ;  /* 0x000000030400720c */ /* 0x000fc80003f04070 */
[----:B------:R-:W-:-:S13]  /*05f0*/  ISETP.GT.U32.AND.EX P0, PT, R5, RZ, PT, P0 ;  /* 0x000000ff0500720c */ /* 0x000fda0003f04100 */
[----:B------:R-:W-:Y:S05]  /*0600*/  @!P0 BRA `(.L_x_6) ;  /* 0x0000000800648947 */ /* 0x000fea0003800000 */
[----:B------:R-:W-:Y:S01]  /*0610*/  IMAD.IADD R9, R8, 0x1, R3 ;  /* 0x0000000108097824 */ /* 0x000fe200078e0203 */
[----:B------:R-:W-:Y:S01]  /*0620*/  BSSY.RECONVERGENT B1, `(.L_x_7) ;  /* 0x0000024000017945 */ /* 0x000fe20003800200 */
[----:B------:R-:W-:-:S03]  /*0630*/  IMAD.MOV.U32 R12, RZ, RZ, -0x1 ;  /* 0xffffffffff0c7424 */ /* 0x000fc600078e00ff */
[CC--:B------:R-:W-:Y:S02]  /*0640*/  ISETP.GT.U32.AND P1, PT, R4.reuse, R9.reuse, PT ;  /* 0x000000090400720c */ /* 0x0c0fe40003f24070 */
[CC--:B------:R-:W-:Y:S02]  /*0650*/  ISETP.GT.U32.AND P0, PT, R4.reuse, R9.reuse, PT ;  /* 0x000000090400720c */ /* 0x0c0fe40003f04070 */
[C---:B------:R-:W-:Y:S02]  /*0660*/  ISETP.GT.U32.AND.EX P1, PT, R5.reuse, RZ, PT, P1 ;  /* 0x000000ff0500720c */ /* 0x040fe40003f24110 */
[----:B------:R-:W-:Y:S02]  /*0670*/  ISETP.GT.U32.AND.EX P0, PT, R5, RZ, PT, P0 ;  /* 0x000000ff0500720c */ /* 0x000fe40003f04100 */
[----:B------:R-:W-:Y:S02]  /*0680*/  SEL R10, R4, R9, P1 ;  /* 0x00000009040a7207 */ /* 0x000fe40000800000 */
[----:B------:R-:W-:-:S02]  /*0690*/  SEL R7, RZ, 0x1, !P0 ;  /* 0x00000001ff077807 */ /* 0x000fc40004000000 */
[----:B------:R-:W-:Y:S02]  /*06a0*/  SEL R11, R5, RZ, P1 ;  /* 0x000000ff050b7207 */ /* 0x000fe40000800000 */
[----:B------:R-:W-:-:S04]  /*06b0*/  IADD3 R14, P0, P1, R10, -R7, -R9 ;  /* 0x800000070a0e7210 */ /* 0x000fc8000791e809 */
[----:B------:R-:W-:-:S04]  /*06c0*/  IADD3.X R15, PT, PT, R11, -0x1, R12, P0, P1 ;  /* 0xffffffff0b0f7810 */ /* 0x000fc800007e240c */
[----:B------:R-:W-:-:S13]  /*06d0*/  ISETP.NE.U32.AND P0, PT, R15, RZ, PT ;  /* 0x000000ff0f00720c */ /* 0x000fda0003f05070 */
[----:B------:R-:W-:Y:S05]  /*06e0*/  @P0 BRA `(.L_x_8) ;  /* 0x0000000000500947 */ /* 0x000fea0003800000 */
[----:B------:R-:W1:Y:S01]  /*06f0*/  I2F.U32.RP R9, R8 ;  /* 0x0000000800097306 */ /* 0x000e620000209000 */
[----:B------:R-:W-:Y:S01]  /*0700*/  IMAD.MOV R13, RZ, RZ, -R8 ;  /* 0x000000ffff0d7224 */ /* 0x000fe200078e0a08 */
[----:B------:R-:W-:-:S06]  /*0710*/  ISETP.NE.U32.AND P2, PT, R8, RZ, PT ;  /* 0x000000ff0800720c */ /* 0x000fcc0003f45070 */
[----:B-1----:R-:W1:Y:S02]  /*0720*/  MUFU.RCP R9, R9 ;  /* 0x0000000900097308 */ /* 0x002e640000001000 */
[----:B-1----:R-:W-:-:S06]  /*0730*/  VIADD R10, R9, 0xffffffe ;  /* 0x0ffffffe090a7836 */ /* 0x002fcc0000000000 */
[----:B------:R1:W2:Y:S02]  /*0740*/  F2I.FTZ.U32.TRUNC.NTZ R11, R10 ;  /* 0x0000000a000b7305 */ /* 0x0002a4000021f000 */
[----:B-1----:R-:W-:Y:S02]  /*0750*/  IMAD.MOV.U32 R10, RZ, RZ, RZ ;  /* 0x000000ffff0a7224 */ /* 0x002fe400078e00ff */
[----:B--2---:R-:W-:-:S04]  /*0760*/  IMAD R13, R13, R11, RZ ;  /* 0x0000000b0d0d7224 */ /* 0x004fc800078e02ff */
[----:B------:R-:W-:-:S06]  /*0770*/  IMAD.HI.U32 R11, R11, R13, R10 ;  /* 0x0000000d0b0b7227 */ /* 0x000fcc00078e000a */
[----:B------:R-:W-:-:S04]  /*0780*/  IMAD.HI.U32 R10, R11, R14, RZ ;  /* 0x0000000e0b0a7227 */ /* 0x000fc800078e00ff */
[----:B------:R-:W-:-:S04]  /*0790*/  IMAD.MOV R11, RZ, RZ, -R10 ;  /* 0x000000ffff0b7224 */ /* 0x000fc800078e0a0a */
[----:B------:R-:W-:-:S05]  /*07a0*/  IMAD R11, R8, R11, R14 ;  /* 0x0000000b080b7224 */ /* 0x000fca00078e020e */
[----:B------:R-:W-:-:S13]  /*07b0*/  ISETP.GE.U32.AND P0, PT, R11, R8, PT ;  /* 0x000000080b00720c */ /* 0x000fda0003f06070 */
[----:B------:R-:W-:Y:S01]  /*07c0*/  @P0 IMAD.IADD R11, R11, 0x1, -R8 ;  /* 0x000000010b0b0824 */ /* 0x000fe200078e0a08 */
[----:B------:R-:W-:-:S04]  /*07d0*/  @P0 IADD3 R10, PT, PT, R10, 0x1, RZ ;  /* 0x000000010a0a0810 */ /* 0x000fc80007ffe0ff */
[----:B------:R-:W-:Y:S01]  /*07e0*/  ISETP.GE.U32.AND P1, PT, R11, R8, PT ;  /* 0x000000080b00720c */ /* 0x000fe20003f26070 */
[----:B------:R-:W-:-:S12]  /*07f0*/  IMAD.MOV.U32 R11, RZ, RZ, RZ ;  /* 0x000000ffff0b7224 */ /* 0x000fd800078e00ff */
[----:B------:R-:W-:Y:S01]  /*0800*/  @P1 VIADD R10, R10, 0x1 ;  /* 0x000000010a0a1836 */ /* 0x000fe20000000000 */
[----:B------:R-:W-:Y:S01]  /*0810*/  @!P2 LOP3.LUT R10, RZ, R8, RZ, 0x33, !PT ;  /* 0x00000008ff0aa212 */ /* 0x000fe200078e33ff */
[----:B------:R-:W-:Y:S06]  /*0820*/  BRA `(.L_x_9) ;  /* 0x00000000000c7947 */ /* 0x000fec0003800000 */
.L_x_8:
[----:B------:R-:W-:Y:S01]  /*0830*/  IMAD.MOV.U32 R9, RZ, RZ, R14 ;  /* 0x000000ffff097224 */ /* 0x000fe200078e000e */
[----:B------:R-:W-:-:S07]  /*0840*/  MOV R14, 0x860 ;  /* 0x00000860000e7802 */ /* 0x000fce0000000f00 */
[----:B------:R-:W-:Y:S05]  /*0850*/  CALL.REL.NOINC `($__internal_0_$__cuda_sm20_div_u64) ;  /* 0x00000018002c7944 */ /* 0x000fea0003c00000 */
.L_x_9:
[----:B------:R-:W-:Y:S05]  /*0860*/  BSYNC.RECONVERGENT B1 ;  /* 0x0000000000017941 */ /* 0x000fea0003800200 */
.L_x_7:
[----:B------:R-:W-:Y:S01]  /*0870*/  IADD3 R9, P0, PT, R10, R7, RZ ;  /* 0x000000070a097210 */ /* 0x000fe20007f1e0ff */
[----:B------:R-:W1:Y:S01]  /*0880*/  LDC R13, c[0x0][0x3a0] ;  /* 0x0000e800ff0d7b82 */ /* 0x000e620000000800 */
[----:B------:R-:W-:Y:S01]  /*0890*/  BSSY.RECONVERGENT B1, `(.L_x_10) ;  /* 0x0000033000017945 */ /* 0x000fe20003800200 */
[----:B------:R-:W-:Y:S01]  /*08a0*/  IMAD.MOV.U32 R29, RZ, RZ, R3 ;  /* 0x000000ffff1d7224 */ /* 0x000fe200078e0003 */
[C---:B------:R-:W-:Y:S01]  /*08b0*/  LOP3.LUT R7, R9.reuse, 0x3, RZ, 0xc0, !PT ;  /* 0x0000000309077812 */ /* 0x040fe200078ec0ff */
[----:B------:R-:W-:Y:S01]  /*08c0*/  IMAD.X R10, RZ, RZ, R11, P0 ;  /* 0x000000ffff0a7224 */ /* 0x000fe200000e060b */
[----:B------:R-:W-:Y:S02]  /*08d0*/  ISETP.GE.U32.AND P0, PT, R9, 0x3, PT ;  /* 0x000000030900780c */ /* 0x000fe40003f06070 */
[----:B------:R-:W-:Y:S02]  /*08e0*/  ISETP.NE.U32.AND P1, PT, R7, 0x3, PT ;  /* 0x000000030700780c */ /* 0x000fe40003f25070 */
[----:B------:R-:W-:Y:S01]  /*08f0*/  ISETP.GE.U32.AND.EX P0, PT, R10, RZ, PT, P0 ;  /* 0x000000ff0a00720c */ /* 0x000fe20003f06100 */
[----:B------:R-:W-:Y:S01]  /*0900*/  IMAD.MOV.U32 R10, RZ, RZ, R6 ;  /* 0x000000ffff0a7224 */ /* 0x000fe200078e0006 */
[----:B------:R-:W-:-:S02]  /*0910*/  ISETP.NE.AND.EX P1, PT, RZ, RZ, PT, P1 ;  /* 0x000000ffff00720c */ /* 0x000fc40003f25310 */
[----:B-1----:R-:W-:-:S11]  /*0920*/  SHF.R.S32.HI R11, RZ, 0x1f, R13 ;  /* 0x0000001fff0b7819 */ /* 0x002fd6000001140d */
[----:B------:R-:W-:Y:S05]  /*0930*/  @!P1 BRA `(.L_x_11) ;  /* 0x0000000000a09947 */ /* 0x000fea0003800000 */
[----:B------:R-:W1:Y:S01]  /*0940*/  S2UR UR7, SR_CgaCtaId ;  /* 0x00000000000779c3 */ /* 0x000e620000008800 */
[----:B------:R-:W2:Y:S01]  /*0950*/  LDCU.64 UR12, c[0x0][0x398] ;  /* 0x00007300ff0c77ac */ /* 0x000ea20008000a00 */
[C---:B------:R-:W-:Y:S01]  /*0960*/  IMAD.SHL.U32 R7, R3.reuse, 0x4, RZ ;  /* 0x0000000403077824 */ /* 0x040fe200078e00ff */
[----:B------:R-:W-:Y:S01]  /*0970*/  MOV R12, UR6 ;  /* 0x00000006000c7c02 */ /* 0x000fe20008000f00 */
[----:B------:R-:W-:Y:S01]  /*0980*/  IMAD.U32 R14, RZ, RZ, UR20 ;  /* 0x00000014ff0e7e24 */ /* 0x000fe2000f8e00ff */
[----:B------:R-:W-:Y:S01]  /*0990*/  UMOV UR5, 0x400 ;  /* 0x0000040000057882 */ /* 0x000fe20000000000 */
[----:B------:R-:W-:Y:S01]  /*09a0*/  IMAD.U32 R15, RZ, RZ, UR21 ;  /* 0x00000015ff0f7e24 */ /* 0x000fe2000f8e00ff */
[----:B------:R-:W-:Y:S01]  /*09b0*/  SHF.L.U64.HI R15, R3, 0x2, R6 ;  /* 0x00000002030f7819 */ /* 0x000fe20000010206 */
[----:B------:R-:W-:Y:S01]  /*09c0*/  VIADD R9, R9, 0x1 ;  /* 0x0000000109097836 */ /* 0x000fe20000000000 */
[----:B------:R-:W-:Y:S01]  /*09d0*/  LEA R10, P1, R14, R7, 0x2 ;  /* 0x000000070e0a7211 */ /* 0x000fe200078210ff */
[----:B------:R-:W-:Y:S01]  /*09e0*/  UIADD3 UR5, UPT, UPT, UR5, 0x80, URZ ;  /* 0x0000008005057890 */ /* 0x000fe2000fffe0ff */
[----:B------:R-:W-:-:S02]  /*09f0*/  IMAD R7, R2, UR10, RZ ;  /* 0x0000000a02077c24 */ /* 0x000fc4000f8e02ff */
[----:B------:R-:W-:Y:S01]  /*0a00*/  LEA.HI.X R14, R14, R15, R12, 0x2, P1 ;  /* 0x0000000f0e0e7211 */ /* 0x000fe200008f140c */
[----:B------:R-:W-:Y:S01]  /*0a10*/  IMAD.MOV.U32 R29, RZ, RZ, R3 ;  /* 0x000000ffff1d7224 */ /* 0x000fe200078e0003 */
[----:B------:R-:W-:Y:S01]  /*0a20*/  LOP3.LUT R9, R9, 0x3, RZ, 0xc0, !PT ;  /* 0x0000000309097812 */ /* 0x000fe200078ec0ff */
[----:B------:R-:W-:Y:S01]  /*0a30*/  IMAD R7, R7, UR9, RZ ;  /* 0x0000000907077c24 */ /* 0x000fe2000f8e02ff */
[----:B--2---:R-:W-:Y:S01]  /*0a40*/  IADD3 R17, P1, P2, R10, UR12, R13 ;  /* 0x0000000c0a117c10 */ /* 0x004fe2000fa3e00d */
[----:B------:R-:W-:-:S03]  /*0a50*/  IMAD.MOV.U32 R10, RZ, RZ, R6 ;  /* 0x000000ffff0a7224 */ /* 0x000fc600078e0006 */
[----:B------:R-:W-:Y:S01]  /*0a60*/  IADD3.X R18, PT, PT, R14, UR13, R11, P1, P2 ;  /* 0x0000000d0e127c10 */ /* 0x000fe20008fe440b */
[----:B-1----:R-:W-:Y:S01]  /*0a70*/  ULEA UR5, UR7, UR5, 0x18 ;  /* 0x0000000507057291 */ /* 0x002fe2000f8ec0ff */
[----:B------:R-:W-:-:S05]  /*0a80*/  IADD3 R9, P1, PT, RZ, -R9, RZ ;  /* 0x80000009ff097210 */ /* 0x000fca0007f3e0ff */
[----:B------:R-:W-:Y:S02]  /*0a90*/  VIADD R12, R13, UR5 ;  /* 0x000000050d0c7c36 */ /* 0x000fe40008000000 */
[----:B------:R-:W-:Y:S02]  /*0aa0*/  IMAD.X R16, RZ, RZ, -0x1, P1 ;  /* 0xffffffffff107424 */ /* 0x000fe400008e06ff */
[----:B------:R-:W-:-:S07]  /*0ab0*/  IMAD R12, R3, 0x4, R12 ;  /* 0x00000004030c7824 */ /* 0x000fce00078e020c */
.L_x_12:
[----:B------:R-:W-:Y:S01]  /*0ac0*/  IADD3 R9, P1, PT, R9, 0x1, RZ ;  /* 0x0000000109097810 */ /* 0x000fe20007f3e0ff */
[----:B------:R-:W-:Y:S01]  /*0ad0*/  IMAD.MOV.U32 R14, RZ, RZ, R17 ;  /* 0x000000ffff0e7224 */ /* 0x000fe200078e0011 */
[C---:B------:R-:W-:Y:S01]  /*0ae0*/  IADD3 R29, P2, PT, R8.reuse, R29, RZ ;  /* 0x0000001d081d7210 */ /* 0x040fe20007f5e0ff */
[----:B------:R-:W-:Y:S01]  /*0af0*/  IMAD.MOV.U32 R15, RZ, RZ, R18 ;  /* 0x000000ffff0f7224 */ /* 0x000fe200078e0012 */
[----:B------:R-:W-:Y:S01]  /*0b00*/  LEA R17, P3, R8, R17, 0x2 ;  /* 0x0000001108117211 */ /* 0x000fe200078610ff */
[----:B------:R-:W-:Y:S01]  /*0b10*/  IMAD.X R16, RZ, RZ, R16, P1 ;  /* 0x000000ffff107224 */ /* 0x000fe200008e0610 */
[----:B------:R-:W-:Y:S02]  /*0b20*/  ISETP.NE.U32.AND P1, PT, R9, RZ, PT ;  /* 0x000000ff0900720c */ /* 0x000fe40003f25070 */
[----:B------:R-:W-:Y:S01]  /*0b30*/  @!PT LDS RZ, [RZ] ;  /* 0x00000000fffff984 */ /* 0x000fe20000000800 */
[----:B------:R-:W-:Y:S01]  /*0b40*/  @!PT LDS RZ, [RZ] ;  /* 0x00000000fffff984 */ /* 0x000fe20000000800 */
[----:B------:R-:W-:Y:S01]  /*0b50*/  @!PT LDS RZ, [RZ] ;  /* 0x00000000fffff984 */ /* 0x000fe20000000800 */
[----:B------:R1:W-:Y:S01]  /*0b60*/  LDGSTS.E [R12], desc[UR22][R14.64] ;  /* 0x000000000e0c7fae */ /* 0x0003e2000b9a1016 */
[----:B------:R-:W-:Y:S02]  /*0b70*/  IADD3.X R10, PT, PT, RZ, R10, RZ, P2, !PT ;  /* 0x0000000aff0a7210 */ /* 0x000fe400017fe4ff */
[----:B------:R-:W-:-:S02]  /*0b80*/  ISETP.NE.AND.EX P1, PT, R16, RZ, PT, P1 ;  /* 0x000000ff1000720c */ /* 0x000fc40003f25310 */
[----:B------:R-:W-:Y:S01]  /*0b90*/  LEA.HI.X R18, R8, R18, RZ, 0x2, P3 ;  /* 0x0000001208127211 */ /* 0x000fe200018f14ff */
[----:B-1----:R-:W-:-:S10]  /*0ba0*/  IMAD R12, R7, 0x4, R12 ;  /* 0x00000004070c7824 */ /* 0x002fd400078e020c */
[----:B------:R-:W-:Y:S05]  /*0bb0*/  @P1 BRA `(.L_x_12) ;  /* 0xfffffffc00c01947 */ /* 0x000fea000383ffff */
.L_x_11:
[----:B------:R-:W-:Y:S05]  /*0bc0*/  BSYNC.RECONVERGENT B1 ;  /* 0x0000000000017941 */ /* 0x000fea0003800200 */
.L_x_10:
[----:B------:R-:W-:Y:S05]  /*0bd0*/  @!P0 BRA `(.L_x_6) ;  /* 0x0000000000f08947 */ /* 0x000fea0003800000 */
[----:B------:R-:W1:Y:S01]  /*0be0*/  S2UR UR8, SR_CgaCtaId ;  /* 0x00000000000879c3 */ /* 0x000e620000008800 */
[----:B------:R-:W2:Y:S01]  /*0bf0*/  LDCU.64 UR12, c[0x0][0x398] ;  /* 0x00007300ff0c77ac */ /* 0x000ea20008000a00 */
[C---:B------:R-:W-:Y:S01]  /*0c00*/  IMAD.SHL.U32 R9, R29.reuse, 0x4, RZ ;  /* 0x000000041d097824 */ /* 0x040fe200078e00ff */
[----:B------:R-:W-:Y:S01]  /*0c10*/  SHF.R.U32.HI R19, RZ, 0x1e, R8 ;  /* 0x0000001eff137819 */ /* 0x000fe20000011608 */
[----:B------:R-:W-:Y:S01]  /*0c20*/  IMAD.U32 R14, RZ, RZ, UR20 ;  /* 0x00000014ff0e7e24 */ /* 0x000fe2000f8e00ff */
[----:B------:R-:W-:Y:S01]  /*0c30*/  UMOV UR7, 0x400 ;  /* 0x0000040000077882 */ /* 0x000fe20000000000 */
[----:B------:R-:W-:Y:S01]  /*0c40*/  IMAD.U32 R15, RZ, RZ, UR21 ;  /* 0x00000015ff0f7e24 */ /* 0x000fe2000f8e00ff */
[C---:B------:R-:W-:Y:S01]  /*0c50*/  SHF.L.U64.HI R15, R29.reuse, 0x2, R10 ;  /* 0x000000021d0f7819 */ /* 0x040fe2000001020a */
[----:B------:R-:W-:Y:S01]  /*0c60*/  IMAD.U32 R12, RZ, RZ, UR6 ;  /* 0x00000006ff0c7e24 */ /* 0x000fe2000f8e00ff */
[----:B------:R-:W-:Y:S01]  /*0c70*/  LEA R9, P0, R14, R9, 0x2 ;  /* 0x000000090e097211 */ /* 0x000fe200078010ff */
[----:B------:R-:W-:Y:S01]  /*0c80*/  UIADD3 UR7, UPT, UPT, UR7, 0x80, URZ ;  /* 0x0000008007077890 */ /* 0x000fe2000fffe0ff */
[----:B------:R-:W-:Y:S01]  /*0c90*/  IMAD.SHL.U32 R18, R8, 0x4, RZ ;  /* 0x0000000408127824 */ /* 0x000fe200078e00ff */
[----:B------:R-:W-:Y:S01]  /*0ca0*/  UMOV UR5, URZ ;  /* 0x000000ff00057c82 */ /* 0x000fe20008000000 */
[----:B------:R-:W-:Y:S01]  /*0cb0*/  LEA.HI.X R12, R14, R15, R12, 0x2, P0 ;  /* 0x0000000f0e0c7211 */ /* 0x000fe200000f140c */
[----:B------:R-:W-:Y:S01]  /*0cc0*/  IMAD R24, R2, UR10, RZ ;  /* 0x0000000a02187c24 */ /* 0x000fe2000f8e02ff */
[----:B------:R-:W-:-:S03]  /*0cd0*/  IADD3 R14, P0, PT, R29, UR20, RZ ;  /* 0x000000141d0e7c10 */ /* 0x000fc6000ff1e0ff */
[----:B------:R-:W-:Y:S01]  /*0ce0*/  IMAD R24, R24, UR9, RZ ;  /* 0x0000000918187c24 */ /* 0x000fe2000f8e02ff */
[----:B------:R-:W-:Y:S02]  /*0cf0*/  IADD3.X R15, PT, PT, R10, UR6, RZ, P0, !PT ;  /* 0x000000060a0f7c10 */ /* 0x000fe400087fe4ff */
[----:B--2---:R-:W-:Y:S02]  /*0d00*/  IADD3 R7, P1, PT, R13, UR12, RZ ;  /* 0x0000000c0d077c10 */ /* 0x004fe4000ff3e0ff */
[C---:B------:R-:W-:Y:S01]  /*0d10*/  SHF.L.U64.HI R15, R14.reuse, 0x2, R15 ;  /* 0x000000020e0f7819 */ /* 0x040fe2000001020f */
[----:B-1----:R-:W-:Y:S01]  /*0d20*/  ULEA UR7, UR8, UR7, 0x18 ;  /* 0x0000000708077291 */ /* 0x002fe2000f8ec0ff */
[----:B------:R-:W-:Y:S01]  /*0d30*/  IMAD.SHL.U32 R14, R14, 0x4, RZ ;  /* 0x000000040e0e7824 */ /* 0x000fe200078e00ff */
[----:B------:R-:W-:Y:S02]  /*0d40*/  IADD3.X R11, PT, PT, R11, UR13, RZ, P1, !PT ;  /* 0x0000000d0b0b7c10 */ /* 0x000fe40008ffe4ff */
[CC--:B------:R-:W-:Y:S01]  /*0d50*/  LEA R20, P0, R8.reuse, R9.reuse, 0x3 ;  /* 0x0000000908147211 */ /* 0x0c0fe200078018ff */
[----:B------:R-:W-:Y:S01]  /*0d60*/  IMAD.WIDE.U32 R14, R8, 0xc, R14 ;  /* 0x0000000c080e7825 */ /* 0x000fe200078e000e */
[----:B------:R-:W-:-:S02]  /*0d70*/  IADD3 R22, P1, PT, R18, R9, RZ ;  /* 0x0000000912167210 */ /* 0x000fc40007f3e0ff */
[-C--:B------:R-:W-:Y:S01]  /*0d80*/  LEA.HI.X R26, R8, R12.reuse, RZ, 0x3, P0 ;  /* 0x0000000c081a7211 */ /* 0x080fe200000f1cff */
[----:B------:R-:W-:Y:S01]  /*0d90*/  VIADD R16, R13, UR7 ;  /* 0x000000070d107c36 */ /* 0x000fe20008000000 */
[----:B------:R-:W-:Y:S01]  /*0da0*/  IADD3.X R28, PT, PT, R19, R12, RZ, P1, !PT ;  /* 0x0000000c131c7210 */ /* 0x000fe20000ffe4ff */
[----:B------:R-:W-:Y:S02]  /*0db0*/  VIADD R23, R15, UR5 ;  /* 0x000000050f177c36 */ /* 0x000fe40008000000 */
[----:B------:R-:W-:-:S04]  /*0dc0*/  IMAD R13, R29, 0x4, R16 ;  /* 0x000000041d0d7824 */ /* 0x000fc800078e0210 */
[C-C-:B------:R-:W-:Y:S02]  /*0dd0*/  IMAD R21, R24.reuse, 0x4, R13.reuse ;  /* 0x0000000418157824 */ /* 0x140fe400078e020d */
[C-C-:B------:R-:W-:Y:S02]  /*0de0*/  IMAD R25, R24.reuse, 0x8, R13.reuse ;  /* 0x0000000818197824 */ /* 0x140fe400078e020d */
[----:B------:R-:W-:-:S07]  /*0df0*/  IMAD R27, R24, 0xc, R13 ;  /* 0x0000000c181b7824 */ /* 0x000fce00078e020d */
.L_x_13:
[----:B------:R-:W-:-:S05]  /*0e00*/  IADD3 R16, P0, PT, R7, R9, RZ ;  /* 0x0000000907107210 */ /* 0x000fca0007f1e0ff */
[----:B------:R-:W-:-:S05]  /*0e10*/  IMAD.X R17, R11, 0x1, R12, P0 ;  /* 0x000000010b117824 */ /* 0x000fca00000e060c */
[----:B------:R-:W-:Y:S01]  /*0e20*/  @!PT LDS RZ, [RZ] ;  /* 0x00000000fffff984 */ /* 0x000fe20000000800 */
[----:B------:R-:W-:Y:S01]  /*0e30*/  @!PT LDS RZ, [RZ] ;  /* 0x00000000fffff984 */ /* 0x000fe20000000800 */
[----:B------:R-:W-:Y:S01]  /*0e40*/  @!PT LDS RZ, [RZ] ;  /* 0x00000000fffff984 */ /* 0x000fe20000000800 */
[----:B------:R1:W-:Y:S02]  /*0e50*/  LDGSTS.E [R13], desc[UR22][R16.64] ;  /* 0x00000000100d7fae */ /* 0x0003e4000b9a1016 */
[----:B-1----:R-:W-:Y:S01]  /*0e60*/  IADD3 R16, P0, PT, R7, R22, RZ ;  /* 0x0000001607107210 */ /* 0x002fe20007f1e0ff */
[----:B------:R-:W-:-:S04]  /*0e70*/  IMAD R13, R24, 0x10, R13 ;  /* 0x00000010180d7824 */ /* 0x000fc800078e020d */
[----:B------:R-:W-:-:S05]  /*0e80*/  IMAD.X R17, R11, 0x1, R28, P0 ;  /* 0x000000010b117824 */ /* 0x000fca00000e061c */
[----:B------:R1:W-:Y:S02]  /*0e90*/  LDGSTS.E [R21], desc[UR22][R16.64] ;  /* 0x0000000010157fae */ /* 0x0003e4000b9a1016 */
[----:B-1----:R-:W-:Y:S02]  /*0ea0*/  IADD3 R16, P0, PT, R7, R20, RZ ;  /* 0x0000001407107210 */ /* 0x002fe40007f1e0ff */
[----:B------:R-:W-:-:S03]  /*0eb0*/  LEA R21, R24, R21, 0x4 ;  /* 0x0000001518157211 */ /* 0x000fc600078e20ff */
[----:B------:R-:W-:-:S05]  /*0ec0*/  IMAD.X R17, R11, 0x1, R26, P0 ;  /* 0x000000010b117824 */ /* 0x000fca00000e061a */
[----:B------:R1:W-:Y:S02]  /*0ed0*/  LDGSTS.E [R25], desc[UR22][R16.64] ;  /* 0x0000000010197fae */ /* 0x0003e4000b9a1016 */
[----:B-1----:R-:W-:Y:S01]  /*0ee0*/  IADD3 R16, P0, PT, R7, R14, RZ ;  /* 0x0000000e07107210 */ /* 0x002fe20007f1e0ff */
[----:B------:R-:W-:Y:S01]  /*0ef0*/  IMAD R25, R24, 0x10, R25 ;  /* 0x0000001018197824 */ /* 0x000fe200078e0219 */
[----:B------:R-:W-:-:S03]  /*0f00*/  LEA R7, P1, R8, R7, 0x4 ;  /* 0x0000000708077211 */ /* 0x000fc600078220ff */
[----:B------:R-:W-:Y:S01]  /*0f10*/  IMAD.X R17, R11, 0x1, R23, P0 ;  /* 0x000000010b117824 */ /* 0x000fe200000e0617 */
[----:B------:R-:W-:Y:S02]  /*0f20*/  IADD3 R29, P0, PT, R18, R29, RZ ;  /* 0x0000001d121d7210 */ /* 0x000fe40007f1e0ff */
[----:B------:R-:W-:Y:S02]  /*0f30*/  LEA.HI.X R11, R8, R11, RZ, 0x4, P1 ;  /* 0x0000000b080b7211 */ /* 0x000fe400008f24ff */
[----:B------:R1:W-:Y:S01]  /*0f40*/  LDGSTS.E [R27], desc[UR22][R16.64] ;  /* 0x00000000101b7fae */ /* 0x0003e2000b9a1016 */
[----:B------:R-:W-:Y:S01]  /*0f50*/  IMAD.X R10, R19, 0x1, R10, P0 ;  /* 0x00000001130a7824 */ /* 0x000fe200000e060a */
[----:B------:R-:W-:-:S04]  /*0f60*/  ISETP.GE.U32.AND P0, PT, R29, R4, PT ;  /* 0x000000041d00720c */ /* 0x000fc80003f06070 */
[----:B------:R-:W-:Y:S01]  /*0f70*/  ISETP.GE.U32.AND.EX P0, PT, R10, R5, PT, P0 ;  /* 0x000000050a00720c */ /* 0x000fe20003f06100 */
[----:B-1----:R-:W-:-:S12]  /*0f80*/  IMAD R27, R24, 0x10, R27 ;  /* 0x00000010181b7824 */ /* 0x002fd800078e021b */
[----:B------:R-:W-:Y:S05]  /*0f90*/  @!P0 BRA `(.L_x_13) ;  /* 0xfffffffc00988947 */ /* 0x000fea000383ffff */
.L_x_6:
[----:B------:R-:W-:Y:S05]  /*0fa0*/  BSYNC.RECONVERGENT B0 ;  /* 0x0000000000007941 */ /* 0x000fea0003800200 */
.L_x_5:
[----:B------:R-:W-:Y:S01]  /*0fb0*/  ISETP.GT.U32.AND P0, PT, R4, R3, PT ;  /* 0x000000030400720c */ /* 0x000fe20003f04070 */
[----:B------:R-:W0:Y:S01]  /*0fc0*/  LDGDEPBAR ;  /* 0x00000000000079af */ /* 0x000e220000000000 */
[----:B------:R-:W-:Y:S02]  /*0fd0*/  BSSY.RECONVERGENT B0, `(.L_x_14) ;  /* 0x000009c000007945 */ /* 0x000fe40003800200 */
[----:B------:R-:W-:-:S13]  /*0fe0*/  ISETP.GT.U32.AND.EX P0, PT, R5, R6, PT, P0 ;  /* 0x000000060500720c */ /* 0x000fda0003f04100 */
        /* <DEDUP_REMOVED lines=17> */
[----:B------:R-:W-:Y:S01]  /*1100*/  ISETP.NE.U32.AND P2, PT, R8, RZ, PT ;  /* 0x000000ff0800720c */ /* 0x000fe20003f45070 */
[----:B------:R-:W-:-:S05]  /*1110*/  IMAD.MOV.U32 R10, RZ, RZ, RZ ;  /* 0x000000ffff0a7224 */ /* 0x000fca00078e00ff */
[----:B-1----:R-:W1:Y:S02]  /*1120*/  MUFU.RCP R13, R13 ;  /* 0x0000000d000d7308 */ /* 0x002e640000001000 */
[----:B-1----:R-:W-:-:S06]  /*1130*/  VIADD R11, R13, 0xffffffe ;  /* 0x0ffffffe0d0b7836 */ /* 0x002fcc0000000000 */
[----:B------:R-:W1:Y:S02]  /*1140*/  F2I.FTZ.U32.TRUNC.NTZ R11, R11 ;  /* 0x0000000b000b7305 */ /* 0x000e64000021f000 */
[----:B-1----:R-:W-:-:S04]  /*1150*/  IMAD R9, R9, R11, RZ ;  /* 0x0000000b09097224 */ /* 0x002fc800078e02ff */
[----:B------:R-:W-:-:S04]  /*1160*/  IMAD.HI.U32 R9, R11, R9, R10 ;  /* 0x000000090b097227 */ /* 0x000fc800078e000a */
[----:B------:R-:W-:Y:S02]  /*1170*/  IMAD.MOV.U32 R11, RZ, RZ, RZ ;  /* 0x000000ffff0b7224 */ /* 0x000fe400078e00ff */
[----:B------:R-:W-:-:S04]  /*1180*/  IMAD.HI.U32 R10, R9, R12, RZ ;  /* 0x0000000c090a7227 */ /* 0x000fc800078e00ff */
[----:B------:R-:W-:-:S04]  /*1190*/  IMAD.MOV R9, RZ, RZ, -R10 ;  /* 0x000000ffff097224 */ /* 0x000fc800078e0a0a */
[----:B------:R-:W-:-:S05]  /*11a0*/  IMAD R9, R8, R9, R12 ;  /* 0x0000000908097224 */ /* 0x000fca00078e020c */
[----:B------:R-:W-:-:S13]  /*11b0*/  ISETP.GE.U32.AND P0, PT, R9, R8, PT ;  /* 0x000000080900720c */ /* 0x000fda0003f06070 */
[----:B------:R-:W-:Y:S01]  /*11c0*/  @P0 IMAD.IADD R9, R9, 0x1, -R8 ;  /* 0x0000000109090824 */ /* 0x000fe200078e0a08 */
[----:B------:R-:W-:-:S04]  /*11d0*/  @P0 IADD3 R10, PT, PT, R10, 0x1, RZ ;  /* 0x000000010a0a0810 */ /* 0x000fc80007ffe0ff */
[----:B------:R-:W-:-:S13]  /*11e0*/  ISETP.GE.U32.AND P1, PT, R9, R8, PT ;  /* 0x000000080900720c */ /* 0x000fda0003f26070 */
[----:B------:R-:W-:Y:S01]  /*11f0*/  @P1 VIADD R10, R10, 0x1 ;  /* 0x000000010a0a1836 */ /* 0x000fe20000000000 */
[----:B------:R-:W-:Y:S01]  /*1200*/  @!P2 LOP3.LUT R10, RZ, R8, RZ, 0x33, !PT ;  /* 0x00000008ff0aa212 */ /* 0x000fe200078e33ff */
[----:B------:R-:W-:Y:S06]  /*1210*/  BRA `(.L_x_18) ;  /* 0x00000000000c7947 */ /* 0x000fec0003800000 */
.L_x_17:
[----:B------:R-:W-:Y:S01]  /*1220*/  IMAD.MOV.U32 R9, RZ, RZ, R12 ;  /* 0x000000ffff097224 */ /* 0x000fe200078e000c */
[----:B------:R-:W-:-:S07]  /*1230*/  MOV R14, 0x1250 ;  /* 0x00001250000e7802 */ /* 0x000fce0000000f00 */
[----:B------:R-:W-:Y:S05]  /*1240*/  CALL.REL.NOINC `($__internal_0_$__cuda_sm20_div_u64) ;  /* 0x0000000c00b07944 */ /* 0x000fea0003c00000 */
.L_x_18:
[----:B------:R-:W-:Y:S05]  /*1250*/  BSYNC.RECONVERGENT B1 ;  /* 0x0000000000017941 */ /* 0x000fea0003800200 */
.L_x_16:
[----:B------:R-:W-:Y:S01]  /*1260*/  IADD3 R7, P0, PT, R10, R7, RZ ;  /* 0x000000070a077210 */ /* 0x000fe20007f1e0ff */
[----:B------:R-:W1:Y:S01]  /*1270*/  LDC R12, c[0x0][0x3b0] ;  /* 0x0000ec00ff0c7b82 */ /* 0x000e620000000800 */
[----:B------:R-:W-:Y:S02]  /*1280*/  BSSY.RECONVERGENT B1, `(.L_x_19) ;  /* 0x0000031000017945 */ /* 0x000fe40003800200 */
[C---:B------:R-:W-:Y:S01]  /*1290*/  LOP3.LUT R9, R7.reuse, 0x3, RZ, 0xc0, !PT ;  /* 0x0000000307097812 */ /* 0x040fe200078ec0ff */
[----:B------:R-:W-:Y:S01]  /*12a0*/  IMAD.X R10, RZ, RZ, R11, P0 ;  /* 0x000000ffff0a7224 */ /* 0x000fe200000e060b */
[----:B------:R-:W-:Y:S02]  /*12b0*/  ISETP.GE.U32.AND P0, PT, R7, 0x3, PT ;  /* 0x000000030700780c */ /* 0x000fe40003f06070 */
[----:B------:R-:W-:Y:S02]  /*12c0*/  ISETP.NE.U32.AND P1, PT, R9, 0x3, PT ;  /* 0x000000030900780c */ /* 0x000fe40003f25070 */
[----:B------:R-:W-:-:S02]  /*12d0*/  ISETP.GE.U32.AND.EX P0, PT, R10, RZ, PT, P0 ;  /* 0x000000ff0a00720c */ /* 0x000fc40003f06100 */
[----:B------:R-:W-:Y:S02]  /*12e0*/  ISETP.NE.AND.EX P1, PT, RZ, RZ, PT, P1 ;  /* 0x000000ffff00720c */ /* 0x000fe40003f25310 */
[----:B-1----:R-:W-:-:S11]  /*12f0*/  SHF.R.S32.HI R13, RZ, 0x1f, R12 ;  /* 0x0000001fff0d7819 */ /* 0x002fd6000001140c */
[----:B------:R-:W-:Y:S05]  /*1300*/  @!P1 BRA `(.L_x_20) ;  /* 0x0000000000a09947 */ /* 0x000fea0003800000 */
[----:B------:R-:W1:Y:S01]  /*1310*/  S2UR UR7, SR_CgaCtaId ;  /* 0x00000000000779c3 */ /* 0x000e620000008800 */
[----:B------:R-:W2:Y:S01]  /*1320*/  LDCU.64 UR12, c[0x0][0x3a8] ;  /* 0x00007500ff0c77ac */ /* 0x000ea20008000a00 */
[----:B------:R-:W-:Y:S02]  /*1330*/  IMAD.SHL.U32 R15, R3, 0x4, RZ ;  /* 0x00000004030f7824 */ /* 0x000fe400078e00ff */
[----:B------:R-:W-:Y:S01]  /*1340*/  IMAD.U32 R10, RZ, RZ, UR20 ;  /* 0x00000014ff0a7e24 */ /* 0x000fe2000f8e00ff */
[----:B------:R-:W-:Y:S01]  /*1350*/  UMOV UR5, 0x400 ;  /* 0x0000040000057882 */ /* 0x000fe20000000000 */
[----:B------:R-:W-:Y:S01]  /*1360*/  VIADD R9, R7, 0x1 ;  /* 0x0000000107097836 */ /* 0x000fe20000000000 */
[----:B------:R-:W-:Y:S01]  /*1370*/  UIADD3 UR5, UPT, UPT, UR5, 0x80, URZ ;  /* 0x0000008005057890 */ /* 0x000fe2000fffe0ff */
[----:B------:R-:W3:Y:S01]  /*1380*/  LDC R14, c[0x0][0x388] ;  /* 0x0000e200ff0e7b82 */ /* 0x000ee20000000800 */
[----:B------:R-:W-:Y:S01]  /*1390*/  IMAD.U32 R16, RZ, RZ, UR6 ;  /* 0x00000006ff107e24 */ /* 0x000fe2000f8e00ff */
[----:B------:R-:W-:Y:S01]  /*13a0*/  SHF.L.U64.HI R7, R3, 0x2, R6 ;  /* 0x0000000203077819 */ /* 0x000fe20000010206 */
[----:B------:R-:W-:Y:S01]  /*13b0*/  IMAD.U32 R11, RZ, RZ, UR21 ;  /* 0x00000015ff0b7e24 */ /* 0x000fe2000f8e00ff */
[----:B------:R-:W-:Y:S01]  /*13c0*/  LEA R15, P1, R10, R15, 0x2 ;  /* 0x0000000f0a0f7211 */ /* 0x000fe200078210ff */
[----:B------:R-:W-:Y:S01]  /*13d0*/  IMAD R11, R2, UR10, RZ ;  /* 0x0000000a020b7c24 */ /* 0x000fe2000f8e02ff */
[----:B------:R-:W-:-:S02]  /*13e0*/  LOP3.LUT R9, R9, 0x3, RZ, 0xc0, !PT ;  /* 0x0000000309097812 */ /* 0x000fc400078ec0ff */
[----:B------:R-:W-:Y:S01]  /*13f0*/  LEA.HI.X R16, R10, R7, R16, 0x2, P1 ;  /* 0x000000070a107211 */ /* 0x000fe200008f1410 */
[----:B------:R-:W-:Y:S01]  /*1400*/  IMAD R18, R11, UR9, RZ ;  /* 0x000000090b127c24 */ /* 0x000fe2000f8e02ff */
[----:B------:R-:W-:Y:S02]  /*1410*/  IADD3 R9, P3, PT, RZ, -R9, RZ ;  /* 0x80000009ff097210 */ /* 0x000fe40007f7e0ff */
[----:B--2---:R-:W-:Y:S01]  /*1420*/  IADD3 R15, P1, P2, R15, UR12, R12 ;  /* 0x0000000c0f0f7c10 */ /* 0x004fe2000fa3e00c */
[----:B-1----:R-:W-:-:S03]  /*1430*/  ULEA UR5, UR7, UR5, 0x18 ;  /* 0x0000000507057291 */ /* 0x002fc6000f8ec0ff */
[----:B------:R-:W-:-:S03]  /*1440*/  IADD3.X R16, PT, PT, R16, UR13, R13, P1, P2 ;  /* 0x0000000d10107c10 */ /* 0x000fc60008fe440d */
[----:B------:R-:W-:-:S05]  /*1450*/  IADD3 R7, PT, PT, R12, UR5, RZ ;  /* 0x000000050c077c10 */ /* 0x000fca000fffe0ff */
[----:B---3--:R-:W-:Y:S02]  /*1460*/  IMAD R10, R14, 0x200, R7 ;  /* 0x000002000e0a7824 */ /* 0x008fe400078e0207 */
[----:B------:R-:W-:Y:S02]  /*1470*/  IMAD.X R14, RZ, RZ, -0x1, P3 ;  /* 0xffffffffff0e7424 */ /* 0x000fe400018e06ff */
[----:B------:R-:W-:-:S07]  /*1480*/  IMAD R7, R3, 0x4, R10 ;  /* 0x0000000403077824 */ /* 0x000fce00078e020a */
.L_x_21:
[----:B------:R-:W-:Y:S01]  /*1490*/  IADD3 R9, P1, PT, R9, 0x1, RZ ;  /* 0x0000000109097810 */ /* 0x000fe20007f3e0ff */
[----:B------:R-:W-:Y:S01]  /*14a0*/  IMAD.MOV.U32 R10, RZ, RZ, R15 ;  /* 0x000000ffff0a7224 */ /* 0x000fe200078e000f */
[C---:B------:R-:W-:Y:S01]  /*14b0*/  IADD3 R3, P2, PT, R8.reuse, R3, RZ ;  /* 0x0000000308037210 */ /* 0x040fe20007f5e0ff */
[----:B------:R-:W-:Y:S01]  /*14c0*/  IMAD.MOV.U32 R11, RZ, RZ, R16 ;  /* 0x000000ffff0b7224 */ /* 0x000fe200078e0010 */
[C---:B------:R-:W-:Y:S01]  /*14d0*/  LEA R15, P3, R8.reuse, R15, 0x2 ;  /* 0x0000000f080f7211 */ /* 0x040fe200078610ff */
[----:B------:R-:W-:Y:S01]  /*14e0*/  IMAD.X R14, RZ, RZ, R14, P1 ;  /* 0x000000ffff0e7224 */ /* 0x000fe200008e060e */
[----:B------:R-:W-:Y:S01]  /*14f0*/  ISETP.NE.U32.AND P1, PT, R9, RZ, PT ;  /* 0x000000ff0900720c */ /* 0x000fe20003f25070 */
[----:B------:R-:W-:Y:S01]  /*1500*/  IMAD.X R6, RZ, RZ, R6, P2 ;  /* 0x000000ffff067224 */ /* 0x000fe200010e0606 */
[----:B------:R-:W-:Y:S01]  /*1510*/  @!PT LDS RZ, [RZ] ;  /* 0x00000000fffff984 */ /* 0x000fe20000000800 */
[----:B------:R-:W-:Y:S01]  /*1520*/  @!PT LDS RZ, [RZ] ;  /* 0x00000000fffff984 */ /* 0x000fe20000000800 */
[----:B------:R-:W-:Y:S01]  /*1530*/  @!PT LDS RZ, [RZ] ;  /* 0x00000000fffff984 */ /* 0x000fe20000000800 */
[----:B------:R1:W-:Y:S01]  /*1540*/  LDGSTS.E [R7+0x80], desc[UR22][R10.64] ;  /* 0x000800000a077fae */ /* 0x0003e2000b9a1016 */
[----:B------:R-:W-:Y:S02]  /*1550*/  LEA.HI.X R16, R8, R16, RZ, 0x2, P3 ;  /* 0x0000001008107211 */ /* 0x000fe400018f14ff */
[----:B------:R-:W-:Y:S01]  /*1560*/  ISETP.NE.AND.EX P1, PT, R14, RZ, PT, P1 ;  /* 0x000000ff0e00720c */ /* 0x000fe20003f25310 */
[----:B-1----:R-:W-:-:S12]  /*1570*/  IMAD R7, R18, 0x4, R7 ;  /* 0x0000000412077824 */ /* 0x002fd800078e0207 */
[----:B------:R-:W-:Y:S05]  /*1580*/  @P1 BRA `(.L_x_21) ;  /* 0xfffffffc00c01947 */ /* 0x000fea000383ffff */
.L_x_20:
[----:B------:R-:W-:Y:S05]  /*1590*/  BSYNC.RECONVERGENT B1 ;  /* 0x0000000000017941 */ /* 0x000fea0003800200 */
.L_x_19:
[----:B------:R-:W-:Y:S05]  /*15a0*/  @!P0 BRA `(.L_x_15) ;  /* 0x0000000000f88947 */ /* 0x000fea0003800000 */
[----:B------:R-:W1:Y:S01]  /*15b0*/  S2UR UR7, SR_CgaCtaId ;  /* 0x00000000000779c3 */ /* 0x000e620000008800 */
[----:B------:R-:W-:Y:S01]  /*15c0*/  UMOV UR5, 0x400 ;  /* 0x0000040000057882 */ /* 0x000fe20000000000 */
[----:B------:R-:W2:Y:S01]  /*15d0*/  LDCU.64 UR12, c[0x0][0x3a8] ;  /* 0x00007500ff0c77ac */ /* 0x000ea20008000a00 */
[C---:B------:R-:W-:Y:S01]  /*15e0*/  IADD3 R14, P0, PT, R3.reuse, UR20, RZ ;  /* 0x00000014030e7c10 */ /* 0x040fe2000ff1e0ff */
[C---:B------:R-:W-:Y:S01]  /*15f0*/  IMAD.SHL.U32 R9, R3.reuse, 0x4, RZ ;  /* 0x0000000403097824 */ /* 0x040fe200078e00ff */
[----:B------:R-:W-:Y:S01]  /*1600*/  MOV R10, UR20 ;  /* 0x00000014000a7c02 */ /* 0x000fe20008000f00 */
[----:B------:R-:W-:Y:S01]  /*1610*/  UIADD3 UR5, UPT, UPT, UR5, 0x80, URZ ;  /* 0x0000008005057890 */ /* 0x000fe2000fffe0ff */
[----:B------:R-:W-:Y:S01]  /*1620*/  IMAD.U32 R11, RZ, RZ, UR21 ;  /* 0x00000015ff0b7e24 */ /* 0x000fe2000f8e00ff */
[----:B------:R-:W3:Y:S01]  /*1630*/  LDC R16, c[0x0][0x388] ;  /* 0x0000e200ff107b82 */ /* 0x000ee20000000800 */
[----:B------:R-:W-:Y:S01]  /*1640*/  IMAD.U32 R17, RZ, RZ, UR6 ;  /* 0x00000006ff117e24 */ /* 0x000fe2000f8e00ff */
[----:B------:R-:W-:Y:S01]  /*1650*/  SHF.L.U64.HI R11, R3, 0x2, R6 ;  /* 0x00000002030b7819 */ /* 0x000fe20000010206 */
[----:B------:R-:W-:Y:S01]  /*1660*/  IMAD R21, R2, UR10, RZ ;  /* 0x0000000a02157c24 */ /* 0x000fe2000f8e02ff */
[----:B------:R-:W-:-:S03]  /*1670*/  LEA R9, P2, R10, R9, 0x2 ;  /* 0x000000090a097211 */ /* 0x000fc600078410ff */
[----:B------:R-:W-:Y:S01]  /*1680*/  IMAD R21, R21, UR9, RZ ;  /* 0x0000000915157c24 */ /* 0x000fe2000f8e02ff */
[----:B------:R-:W-:Y:S02]  /*1690*/  LEA.HI.X R10, R10, R11, R17, 0x2, P2 ;  /* 0x0000000b0a0a7211 */ /* 0x000fe400010f1411 */
[----:B--2---:R-:W-:Y:S01]  /*16a0*/  IADD3 R7, P1, PT, R12, UR12, RZ ;  /* 0x0000000c0c077c10 */ /* 0x004fe2000ff3e0ff */
[----:B-1----:R-:W-:-:S03]  /*16b0*/  ULEA UR5, UR7, UR5, 0x18 ;  /* 0x0000000507057291 */ /* 0x002fc6000f8ec0ff */
[----:B------:R-:W-:Y:S02]  /*16c0*/  IADD3.X R11, PT, PT, R13, UR13, RZ, P1, !PT ;  /* 0x0000000d0d0b7c10 */ /* 0x000fe40008ffe4ff */
[----:B------:R-:W-:Y:S02]  /*16d0*/  SHF.R.U32.HI R13, RZ, 0x1e, R8 ;  /* 0x0000001eff0d7819 */ /* 0x000fe40000011608 */
[----:B------:R-:W-:Y:S01]  /*16e0*/  LEA R22, P1, R8, R9, 0x3 ;  /* 0x0000000908167211 */ /* 0x000fe200078218ff */
[----:B------:R-:W-:Y:S01]  /*16f0*/  VIADD R15, R12, UR5 ;  /* 0x000000050c0f7c36 */ /* 0x000fe20008000000 */
[----:B------:R-:W-:Y:S01]  /*1700*/  UMOV UR5, URZ ;  /* 0x000000ff00057c82 */ /* 0x000fe20008000000 */
[C---:B------:R-:W-:Y:S01]  /*1710*/  IMAD.SHL.U32 R12, R8.reuse, 0x4, RZ ;  /* 0x00000004080c7824 */ /* 0x040fe200078e00ff */
[----:B------:R-:W-:Y:S01]  /*1720*/  LEA.HI.X R28, R8, R10, RZ, 0x3, P1 ;  /* 0x0000000a081c7211 */ /* 0x000fe200008f1cff */
[----:B---3--:R-:W-:Y:S01]  /*1730*/  IMAD R16, R16, 0x200, R15 ;  /* 0x0000020010107824 */ /* 0x008fe200078e020f */
[----:B------:R-:W-:-:S02]  /*1740*/  IADD3.X R15, PT, PT, R6, UR6, RZ, P0, !PT ;  /* 0x00000006060f7c10 */ /* 0x000fc400087fe4ff */
[----:B------:R-:W-:Y:S01]  /*1750*/  IADD3 R20, P0, PT, R12, R9, RZ ;  /* 0x000000090c147210 */ /* 0x000fe20007f1e0ff */
[----:B------:R-:W-:Y:S01]  /*1760*/  IMAD R2, R3, 0x4, R16 ;  /* 0x0000000403027824 */ /* 0x000fe200078e0210 */
[C---:B------:R-:W-:Y:S01]  /*1770*/  SHF.L.U64.HI R15, R14.reuse, 0x2, R15 ;  /* 0x000000020e0f7819 */ /* 0x040fe2000001020f */
[----:B------:R-:W-:Y:S02]  /*1780*/  IMAD.SHL.U32 R14, R14, 0x4, RZ ;  /* 0x000000040e0e7824 */ /* 0x000fe400078e00ff */
[----:B------:R-:W-:Y:S01]  /*1790*/  IMAD.X R26, R13, 0x1, R10, P0 ;  /* 0x000000010d1a7824 */ /* 0x000fe200000e060a */
[----:B------:R-:W-:Y:S01]  /*17a0*/  LEA R24, R21, R2, 0x2 ;  /* 0x0000000215187211 */ /* 0x000fe200078e10ff */
[----:B------:R-:W-:-:S04]  /*17b0*/  IMAD.WIDE.U32 R14, R8, 0xc, R14 ;  /* 0x0000000c080e7825 */ /* 0x000fc800078e000e */
[----:B------:R-:W-:Y:S02]  /*17c0*/  VIADD R23, R15, UR5 ;  /* 0x000000050f177c36 */ /* 0x000fe40008000000 */
[C-C-:B------:R-:W-:Y:S02]  /*17d0*/  IMAD R25, R21.reuse, 0x8, R2.reuse ;  /* 0x0000000815197824 */ /* 0x140fe400078e0202 */
[----:B------:R-:W-:-:S07]  /*17e0*/  IMAD R27, R21, 0xc, R2 ;  /* 0x0000000c151b7824 */ /* 0x000fce00078e0202 */
.L_x_22:
[----:B------:R-:W-:-:S05]  /*17f0*/  IADD3 R18, P0, PT, R7, R9, RZ ;  /* 0x0000000907127210 */ /* 0x000fca0007f1e0ff */
[----:B------:R-:W-:Y:S01]  /*1800*/  IMAD.X R19, R11, 0x1, R10, P0 ;  /* 0x000000010b137824 */ /* 0x000fe200000e060a */
[----:B------:R-:W-:-:S04]  /*1810*/  IADD3 R16, P0, PT, R7, R20, RZ ;  /* 0x0000001407107210 */ /* 0x000fc80007f1e0ff */
[----:B------:R-:W-:Y:S01]  /*1820*/  @!PT LDS RZ, [RZ] ;  /* 0x00000000fffff984 */ /* 0x000fe20000000800 */
[----:B------:R-:W-:Y:S01]  /*1830*/  @!PT LDS RZ, [RZ] ;  /* 0x00000000fffff984 */ /* 0x000fe20000000800 */
[----:B------:R-:W-:Y:S01]  /*1840*/  @!PT LDS RZ, [RZ] ;  /* 0x00000000fffff984 */ /* 0x000fe20000000800 */
[----:B------:R1:W-:Y:S01]  /*1850*/  LDGSTS.E [R2+0x80], desc[UR22][R18.64] ;  /* 0x0008000012027fae */ /* 0x0003e2000b9a1016 */
[----:B------:R-:W-:-:S05]  /*1860*/  IMAD.X R17, R11, 0x1, R26, P0 ;  /* 0x000000010b117824 */ /* 0x000fca00000e061a */
[----:B------:R2:W-:Y:S01]  /*1870*/  LDGSTS.E [R24+0x80], desc[UR22][R16.64] ;  /* 0x0008000010187fae */ /* 0x0005e2000b9a1016 */
[----:B-1----:R-:W-:Y:S01]  /*1880*/  IMAD R2, R21, 0x10, R2 ;  /* 0x0000001015027824 */ /* 0x002fe200078e0202 */
[----:B--2---:R-:W-:Y:S01]  /*1890*/  IADD3 R16, P0, PT, R7, R22, RZ ;  /* 0x0000001607107210 */ /* 0x004fe20007f1e0ff */
[----:B------:R-:W-:-:S04]  /*18a0*/  IMAD R24, R21, 0x10, R24 ;  /* 0x0000001015187824 */ /* 0x000fc800078e0218 */
[----:B------:R-:W-:Y:S01]  /*18b0*/  IMAD.X R17, R11, 0x1, R28, P0 ;  /* 0x000000010b117824 */ /* 0x000fe200000e061c */
[----:B------:R-:W-:Y:S02]  /*18c0*/  IADD3 R18, P0, PT, R7, R14, RZ ;  /* 0x0000000e07127210 */ /* 0x000fe40007f1e0ff */
[----:B------:R-:W-:Y:S02]  /*18d0*/  LEA R7, P1, R8, R7, 0x4 ;  /* 0x0000000708077211 */ /* 0x000fe400078220ff */
[----:B------:R1:W-:Y:S01]  /*18e0*/  LDGSTS.E [R25+0x80], desc[UR22][R16.64] ;  /* 0x0008000010197fae */ /* 0x0003e2000b9a1016 */
[----:B------:R-:W-:Y:S01]  /*18f0*/  IMAD.X R19, R11, 0x1, R23, P0 ;  /* 0x000000010b137824 */ /* 0x000fe200000e0617 */
[----:B------:R-:W-:Y:S02]  /*1900*/  IADD3 R3, P0, PT, R12, R3, RZ ;  /* 0x000000030c037210 */ /* 0x000fe40007f1e0ff */
[----:B------:R-:W-:Y:S02]  /*1910*/  LEA.HI.X R11, R8, R11, RZ, 0x4, P1 ;  /* 0x0000000b080b7211 */ /* 0x000fe400008f24ff */
[----:B------:R2:W-:Y:S01]  /*1920*/  LDGSTS.E [R27+0x80], desc[UR22][R18.64] ;  /* 0x00080000121b7fae */ /* 0x0005e2000b9a1016 */
[----:B------:R-:W-:Y:S01]  /*1930*/  IMAD.X R6, R13, 0x1, R6, P0 ;  /* 0x000000010d067824 */ /* 0x000fe200000e0606 */
[----:B------:R-:W-:-:S04]  /*1940*/  ISETP.GE.U32.AND P0, PT, R3, R4, PT ;  /* 0x000000040300720c */ /* 0x000fc80003f06070 */
[----:B------:R-:W-:Y:S01]  /*1950*/  ISETP.GE.U32.AND.EX P0, PT, R6, R5, PT, P0 ;  /* 0x000000050600720c */ /* 0x000fe20003f06100 */
[C---:B-1----:R-:W-:Y:S01]  /*1960*/  IMAD R25, R21.reuse, 0x10, R25 ;  /* 0x0000001015197824 */ /* 0x042fe200078e0219 */
[----:B--2---:R-:W-:-:S11]  /*1970*/  LEA R27, R21, R27, 0x4 ;  /* 0x0000001b151b7211 */ /* 0x004fd600078e20ff */
[----:B------:R-:W-:Y:S05]  /*1980*/  @!P0 BRA `(.L_x_22) ;  /* 0xfffffffc00988947 */ /* 0x000fea000383ffff */
.L_x_15:
[----:B------:R-:W-:Y:S05]  /*1990*/  BSYNC.RECONVERGENT B0 ;  /* 0x0000000000007941 */ /* 0x000fea0003800200 */
.L_x_14:
[----:B------:R-:W0:Y:S01]  /*19a0*/  LDGDEPBAR ;  /* 0x00000000000079af */ /* 0x000e220000000000 */
[----:B------:R-:W-:-:S04]  /*19b0*/  DEPBAR.LE SB0, 0x0 ;  /* 0x000080000000791a */ /* 0x000fc80000000000 */
[----:B------:R-:W-:Y:S06]  /*19c0*/  BAR.SYNC.DEFER_BLOCKING 0x0 ;  /* 0x0000000000007b1d */ /* 0x000fec0000010000 */
.L_x_4:
[----:B------:R-:W-:-:S13]  /*19d0*/  ISETP.NE.AND P0, PT, R0, UR19, PT ;  /* 0x0000001300007c0c */ /* 0x000fda000bf05270 */
[----:B------:R-:W-:Y:S05]  /*19e0*/  @!P0 BRA `(.L_x_23) ;  /* 0x0000000000ec8947 */ /* 0x000fea0003800000 */
[----:B------:R-:W1:Y:S02]  /*19f0*/  LDC R6, c[0x0][0x388] ;  /* 0x0000e200ff067b82 */ /* 0x000e640000000800 */
[----:B-1----:R-:W-:-:S13]  /*1a00*/  ISETP.GE.AND P0, PT, R6, 0x1, PT ;  /* 0x000000010600780c */ /* 0x002fda0003f06270 */
[----:B------:R-:W-:Y:S05]  /*1a10*/  @!P0 EXIT ;  /* 0x000000000000894d */ /* 0x000fea0003800000 */
[----:B------:R-:W1:Y:S01]  /*1a20*/  S2R R7, SR_CgaCtaId ;  /* 0x0000000000077919 */ /* 0x000e620000008800 */
[----:B------:R-:W2:Y:S01]  /*1a30*/  LDC R5, c[0x0][0x3b0] ;  /* 0x0000ec00ff057b82 */ /* 0x000ea20000000800 */
[----:B------:R-:W3:Y:S01]  /*1a40*/  LDCU UR7, c[0x0][0x3a0] ;  /* 0x00007400ff0777ac */ /* 0x000ee20008000800 */
[----:B------:R-:W-:Y:S01]  /*1a50*/  MOV R2, 0x400 ;  /* 0x0000040000027802 */ /* 0x000fe20000000f00 */
[----:B------:R-:W3:Y:S01]  /*1a60*/  S2R R3, SR_TID.X ;  /* 0x0000000000037919 */ /* 0x000ee20000002100 */
[----:B------:R-:W4:Y:S03]  /*1a70*/  LDCU.64 UR4, c[0x0][0x390] ;  /* 0x00007200ff0477ac */ /* 0x000f260008000a00 */
[----:B------:R-:W-:Y:S01]  /*1a80*/  VIADD R4, R2, 0x80 ;  /* 0x0000008002047836 */ /* 0x000fe20000000000 */
[----:B----4-:R-:W-:Y:S01]  /*1a90*/  ULEA UR4, UP0, UR20, UR4, 0x2 ;  /* 0x0000000414047291 */ /* 0x010fe2000f8010ff */
[----:B--2---:R-:W-:-:S03]  /*1aa0*/  IMAD R2, R6, 0x200, R5 ;  /* 0x0000020006027824 */ /* 0x004fc600078e0205 */
[----:B------:R-:W-:Y:S01]  /*1ab0*/  ULEA.HI.X UR5, UR20, UR5, UR6, 0x2, UP0 ;  /* 0x0000000514057291 */ /* 0x000fe200080f1406 */
[----:B-1----:R-:W-:Y:S02]  /*1ac0*/  LEA R7, R7, R4, 0x18 ;  /* 0x0000000407077211 */ /* 0x002fe400078ec0ff */
[C---:B---3--:R-:W-:Y:S01]  /*1ad0*/  LEA R5, R3.reuse, UR7, 0x2 ;  /* 0x0000000703057c11 */ /* 0x048fe2000f8e10ff */
[----:B------:R-:W-:-:S04]  /*1ae0*/  IMAD R4, R3, 0x4, R2 ;  /* 0x0000000403047824 */ /* 0x000fc800078e0202 */
[----:B------:R-:W-:Y:S01]  /*1af0*/  IMAD.IADD R2, R7, 0x1, R5 ;  /* 0x0000000107027824 */ /* 0x000fe200078e0205 */
[----:B------:R-:W-:Y:S01]  /*1b00*/  IADD3 R4, PT, PT, R4, 0x80, R7 ;  /* 0x0000008004047810 */ /* 0x000fe20007ffe007 */
[----:B------:R-:W-:-:S07]  /*1b10*/  IMAD.MOV R5, RZ, RZ, -R6 ;  /* 0x000000ffff057224 */ /* 0x000fce00078e0a06 */
.L_x_26:
[----:B------:R-:W-:Y:S01]  /*1b20*/  ISETP.GE.AND P1, PT, R3, R0, PT ;  /* 0x000000000300720c */ /* 0x000fe20003f26270 */
[----:B------:R-:W-:Y:S01]  /*1b30*/  VIADD R5, R5, 0x1 ;  /* 0x0000000105057836 */ /* 0x000fe20000000000 */
[----:B------:R-:W-:Y:S04]  /*1b40*/  BSSY.RECONVERGENT B0, `(.L_x_24) ;  /* 0x0000020000007945 */ /* 0x000fe80003800200 */
[----:B------:R-:W-:-:S07]  /*1b50*/  ISETP.NE.AND P0, PT, R5, RZ, PT ;  /* 0x000000ff0500720c */ /* 0x000fce0003f05270 */
[----:B-1----:R-:W-:Y:S06]  /*1b60*/  @P1 BRA `(.L_x_25) ;  /* 0x0000000000741947 */ /* 0x002fec0003800000 */
[----:B------:R-:W1:Y:S04]  /*1b70*/  LDS R14, [R4] ;  /* 0x00000000040e7984 */ /* 0x000e680000000800 */
[----:B------:R-:W2:Y:S01]  /*1b80*/  LDS R8, [R2] ;  /* 0x0000000002087984 */ /* 0x000ea20000000800 */
[-C--:B-1----:R-:W-:Y:S02]  /*1b90*/  IABS R10, R14.reuse ;  /* 0x0000000e000a7213 */ /* 0x082fe40000000000 */
[----:B------:R-:W-:Y:S02]  /*1ba0*/  IABS R13, R14 ;  /* 0x0000000e000d7213 */ /* 0x000fe40000000000 */
[----:B------:R-:W1:Y:S01]  /*1bb0*/  I2F.RP R9, R10 ;  /* 0x0000000a00097306 */ /* 0x000e620000209400 */
[----:B--2---:R-:W-:-:S02]  /*1bc0*/  IABS R12, R8 ;  /* 0x00000008000c7213 */ /* 0x004fc40000000000 */
[----:B------:R-:W-:-:S05]  /*1bd0*/  ISETP.GE.AND P3, PT, R8, RZ, PT ;  /* 0x000000ff0800720c */ /* 0x000fca0003f66270 */
[----:B-1----:R-:W1:Y:S02]  /*1be0*/  MUFU.RCP R9, R9 ;  /* 0x0000000900097308 */ /* 0x002e640000001000 */
[----:B-1----:R-:W-:Y:S01]  /*1bf0*/  VIADD R6, R9, 0xffffffe ;  /* 0x0ffffffe09067836 */ /* 0x002fe20000000000 */
[----:B------:R-:W-:-:S05]  /*1c00*/  IADD3 R9, PT, PT, RZ, -R13, RZ ;  /* 0x8000000dff097210 */ /* 0x000fca0007ffe0ff */
[----:B------:R1:W2:Y:S02]  /*1c10*/  F2I.FTZ.U32.TRUNC.NTZ R7, R6 ;  /* 0x0000000600077305 */ /* 0x0002a4000021f000 */
[----:B-1----:R-:W-:Y:S02]  /*1c20*/  IMAD.MOV.U32 R6, RZ, RZ, RZ ;  /* 0x000000ffff067224 */ /* 0x002fe400078e00ff */
[----:B--2---:R-:W-:-:S04]  /*1c30*/  IMAD.MOV R11, RZ, RZ, -R7 ;  /* 0x000000ffff0b7224 */ /* 0x004fc800078e0a07 */
[----:B------:R-:W-:-:S04]  /*1c40*/  IMAD R11, R11, R10, RZ ;  /* 0x0000000a0b0b7224 */ /* 0x000fc800078e02ff */
[----:B------:R-:W-:-:S04]  /*1c50*/  IMAD.HI.U32 R7, R7, R11, R6 ;  /* 0x0000000b07077227 */ /* 0x000fc800078e0006 */
[----:B------:R-:W-:Y:S02]  /*1c60*/  IMAD.U32 R6, RZ, RZ, UR4 ;  /* 0x00000004ff067e24 */ /* 0x000fe4000f8e00ff */
[----:B------:R-:W-:-:S04]  /*1c70*/  IMAD.HI.U32 R7, R7, R12, RZ ;  /* 0x0000000c07077227 */ /* 0x000fc800078e00ff */
[----:B------:R-:W-:-:S05]  /*1c80*/  IMAD R7, R7, R9, R12 ;  /* 0x0000000907077224 */ /* 0x000fca00078e020c */
[----:B------:R-:W-:-:S13]  /*1c90*/  ISETP.GT.U32.AND P1, PT, R10, R7, PT ;  /* 0x000000070a00720c */ /* 0x000fda0003f24070 */
[----:B------:R-:W-:Y:S01]  /*1ca0*/  @!P1 IMAD.IADD R7, R7, 0x1, -R10 ;  /* 0x0000000107079824 */ /* 0x000fe200078e0a0a */
[----:B------:R-:W-:-:S04]  /*1cb0*/  ISETP.NE.AND P1, PT, R14, RZ, PT ;  /* 0x000000ff0e00720c */ /* 0x000fc80003f25270 */
[----:B------:R-:W-:-:S13]  /*1cc0*/  ISETP.GT.U32.AND P2, PT, R10, R7, PT ;  /* 0x000000070a00720c */ /* 0x000fda0003f44070 */
[----:B------:R-:W-:-:S04]  /*1cd0*/  @!P2 IMAD.IADD R7, R7, 0x1, -R10 ;  /* 0x000000010707a824 */ /* 0x000fc800078e0a0a */
[----:B------:R-:W-:Y:S02]  /*1ce0*/  IMAD.MOV.U32 R9, RZ, RZ, R7 ;  /* 0x000000ffff097224 */ /* 0x000fe400078e0007 */
[----:B------:R-:W-:Y:S02]  /*1cf0*/  IMAD.U32 R7, RZ, RZ, UR5 ;  /* 0x00000005ff077e24 */ /* 0x000fe4000f8e00ff */
[----:B------:R-:W-:Y:S01]  /*1d00*/  @!P3 IMAD.MOV R9, RZ, RZ, -R9 ;  /* 0x000000ffff09b224 */ /* 0x000fe200078e0a09 */
[----:B------:R-:W-:Y:S01]  /*1d10*/  @!P1 LOP3.LUT R9, RZ, R14, RZ, 0x33, !PT ;  /* 0x0000000eff099212 */ /* 0x000fe200078e33ff */
[----:B------:R-:W-:-:S05]  /*1d20*/  IMAD.WIDE R6, R3, 0x4, R6 ;  /* 0x0000000403067825 */ /* 0x000fca00078e0206 */
[----:B------:R1:W-:Y:S02]  /*1d30*/  STG.E desc[UR22][R6.64], R9 ;  /* 0x0000000906007986 */ /* 0x0003e4000c101916 */
.L_x_25:
[----:B------:R-:W-:Y:S05]  /*1d40*/  BSYNC.RECONVERGENT B0 ;  /* 0x0000000000007941 */ /* 0x000fea0003800200 */
.L_x_24:
[----:B------:R-:W-:Y:S01]  /*1d50*/  VIADD R4, R4, 0x200 ;  /* 0x0000020004047836 */ /* 0x000fe20000000000 */
[----:B------:R-:W-:Y:S01]  /*1d60*/  IADD3 R3, PT, PT, R3, 0x80, RZ ;  /* 0x0000008003037810 */ /* 0x000fe20007ffe0ff */
[----:B------:R-:W-:Y:S01]  /*1d70*/  VIADD R2, R2, 0x200 ;  /* 0x0000020002027836 */ /* 0x000fe20000000000 */
[----:B------:R-:W-:Y:S06]  /*1d80*/  @P0 BRA `(.L_x_26) ;  /* 0xfffffffc00640947 */ /* 0x000fec000383ffff */
[----:B------:R-:W-:Y:S05]  /*1d90*/  EXIT ;  /* 0x000000000000794d */ /* 0x000fea0003800000 */
.L_x_23:
        /* <DEDUP_REMOVED lines=11> */
[----:B--2---:R-:W-:-:S02]  /*1e50*/  IMAD R3, R6, 0x200, R3 ;  /* 0x0000020006037824 */ /* 0x004fc400078e0203 */
[----:B------:R-:W-:Y:S01]  /*1e60*/  IMAD.MOV R6, RZ, RZ, -R6 ;  /* 0x000000ffff067224 */ /* 0x000fe200078e0a06 */
[----:B------:R-:W-:Y:S01]  /*1e70*/  ULEA.HI.X UR5, UR20, UR5, UR6, 0x2, UP0 ;  /* 0x0000000514057291 */ /* 0x000fe200080f1406 */
[----:B-1----:R-:W-:Y:S02]  /*1e80*/  LEA R4, R5, R2, 0x18 ;  /* 0x0000000205047211 */ /* 0x002fe400078ec0ff */
[C---:B---3--:R-:W-:Y:S01]  /*1e90*/  LEA R5, R0.reuse, UR7, 0x2 ;  /* 0x0000000700057c11 */ /* 0x048fe2000f8e10ff */
[----:B------:R-:W-:-:S04]  /*1ea0*/  IMAD R3, R0, 0x4, R3 ;  /* 0x0000000400037824 */ /* 0x000fc800078e0203 */
[----:B------:R-:W-:Y:S01]  /*1eb0*/  IMAD.IADD R2, R4, 0x1, R5 ;  /* 0x0000000104027824 */ /* 0x000fe200078e0205 */
[----:B------:R-:W-:-:S07]  /*1ec0*/  IADD3 R3, PT, PT, R3, 0x80, R4 ;  /* 0x0000008003037810 */ /* 0x000fce0007ffe004 */
.L_x_27:
[----:B-1----:R-:W1:Y:S01]  /*1ed0*/  LDS R13, [R3] ;  /* 0x00000000030d7984 */ /* 0x002e620000000800 */
[----:B------:R-:W-:-:S03]  /*1ee0*/  VIADD R6, R6, 0x1 ;  /* 0x0000000106067836 */ /* 0x000fc60000000000 */
[----:B------:R-:W2:Y:S01]  /*1ef0*/  LDS R7, [R2] ;  /* 0x0000000002077984 */ /* 0x000ea20000000800 */
[-C--:B-1----:R-:W-:Y:S02]  /*1f00*/  IABS R10, R13.reuse ;  /* 0x0000000d000a7213 */ /* 0x082fe40000000000 */
[----:B------:R-:W-:Y:S02]  /*1f10*/  IABS R11, R13 ;  /* 0x0000000d000b7213 */ /* 0x000fe40000000000 */
[----:B------:R-:W1:Y:S01]  /*1f20*/  I2F.RP R8, R10 ;  /* 0x0000000a00087306 */ /* 0x000e620000209400 */
[----:B--2---:R-:W-:Y:S02]  /*1f30*/  IABS R12, R7 ;  /* 0x00000007000c7213 */ /* 0x004fe40000000000 */
        /* <DEDUP_REMOVED lines=21> */
[----:B------:R-:W-:Y:S01]  /*2090*/  IMAD.WIDE R4, R0, 0x4, R4 ;  /* 0x0000000400047825 */ /* 0x000fe200078e0204 */
[----:B------:R-:W-:-:S04]  /*20a0*/  ISETP.NE.AND P0, PT, R6, RZ, PT ;  /* 0x000000ff0600720c */ /* 0x000fc80003f05270 */
[----:B------:R1:W-:Y:S09]  /*20b0*/  STG.E desc[UR22][R4.64], R7 ;  /* 0x0000000704007986 */ /* 0x0003f2000c101916 */
[----:B------:R-:W-:Y:S05]  /*20c0*/  @!P0 EXIT ;  /* 0x000000000000894d */ /* 0x000fea0003800000 */
[----:B------:R-:W-:Y:S01]  /*20d0*/  VIADD R3, R3, 0x200 ;  /* 0x0000020003037836 */ /* 0x000fe20000000000 */
[----:B------:R-:W-:Y:S01]  /*20e0*/  IADD3 R2, PT, PT, R2, 0x200, RZ ;  /* 0x0000020002027810 */ /* 0x000fe20007ffe0ff */
[----:B------:R-:W-:Y:S01]  /*20f0*/  VIADD R0, R0, 0x80 ;  /* 0x0000008000007836 */ /* 0x000fe20000000000 */
[----:B------:R-:W-:Y:S06]  /*2100*/  BRA `(.L_x_27) ;  /* 0xfffffffc00707947 */ /* 0x000fec000383ffff */
        .weak           $__internal_0_$__cuda_sm20_div_u64
        .type           $__internal_0_$__cuda_sm20_div_u64,@function
        .size           $__internal_0_$__cuda_sm20_div_u64,(.L_x_257 - $__internal_0_$__cuda_sm20_div_u64)
$__internal_0_$__cuda_sm20_div_u64:
[----:B------:R-:W-:Y:S02]  /*2110*/  IMAD.MOV.U32 R16, RZ, RZ, R8 ;  /* 0x000000ffff107224 */ /* 0x000fe400078e0008 */
[----:B------:R-:W-:-:S04]  /*2120*/  IMAD.U32 R17, RZ, RZ, UR4 ;  /* 0x00000004ff117e24 */ /* 0x000fc8000f8e00ff */
[----:B------:R-:W1:Y:S08]  /*2130*/  I2F.U64.RP R16, R16 ;  /* 0x0000001000107312 */ /* 0x000e700000309000 */
[----:B-1----:R-:W1:Y:S02]  /*2140*/  MUFU.RCP R10, R16 ;  /* 0x00000010000a7308 */ /* 0x002e640000001000 */
[----:B-1----:R-:W-:-:S06]  /*2150*/  VIADD R10, R10, 0x1ffffffe ;  /* 0x1ffffffe0a0a7836 */ /* 0x002fcc0000000000 */
[----:B------:R-:W1:Y:S02]  /*2160*/  F2I.U64.TRUNC R10, R10 ;  /* 0x0000000a000a7311 */ /* 0x000e64000020d800 */
[----:B-1----:R-:W-:-:S04]  /*2170*/  IMAD.WIDE.U32 R12, R10, R8, RZ ;  /* 0x000000080a0c7225 */ /* 0x002fc800078e00ff */
[----:B------:R-:W-:Y:S01]  /*2180*/  IMAD R13, R10, UR4, R13 ;  /* 0x000000040a0d7c24 */ /* 0x000fe2000f8e020d */
[----:B------:R-:W-:-:S03]  /*2190*/  IADD3 R19, P0, PT, RZ, -R12, RZ ;  /* 0x8000000cff137210 */ /* 0x000fc60007f1e0ff */
[----:B------:R-:W-:Y:S02]  /*21a0*/  IMAD R13, R11, R8, R13 ;  /* 0x000000080b0d7224 */ /* 0x000fe400078e020d */
[----:B------:R-:W-:-:S04]  /*21b0*/  IMAD.HI.U32 R12, R10, R19, RZ ;  /* 0x000000130a0c7227 */ /* 0x000fc800078e00ff */
[----:B------:R-:W-:Y:S02]  /*21c0*/  IMAD.X R21, RZ, RZ, ~R13, P0 ;  /* 0x000000ffff157224 */ /* 0x000fe400000e0e0d */
[----:B------:R-:W-:Y:S02]  /*21d0*/  IMAD.MOV.U32 R13, RZ, RZ, R10 ;  /* 0x000000ffff0d7224 */ /* 0x000fe400078e000a */
[-C--:B------:R-:W-:Y:S02]  /*21e0*/  IMAD R17, R11, R21.reuse, RZ ;  /* 0x000000150b117224 */ /* 0x080fe400078e02ff */
[----:B------:R-:W-:-:S04]  /*21f0*/  IMAD.WIDE.U32 R12, P0, R10, R21, R12 ;  /* 0x000000150a0c7225 */ /* 0x000fc8000780000c */
[----:B------:R-:W-:-:S04]  /*2200*/  IMAD.HI.U32 R21, R11, R21, RZ ;  /* 0x000000150b157227 */ /* 0x000fc800078e00ff */
[----:B------:R-:W-:-:S05]  /*2210*/  IMAD.HI.U32 R12, P1, R11, R19, R12 ;  /* 0x000000130b0c7227 */ /* 0x000fca000782000c */
[----:B------:R-:W-:Y:S01]  /*2220*/  IADD3 R13, P2, PT, R17, R12, RZ ;  /* 0x0000000c110d7210 */ /* 0x000fe20007f5e0ff */
[----:B------:R-:W-:-:S04]  /*2230*/  IMAD.X R12, R21, 0x1, R11, P0 ;  /* 0x00000001150c7824 */ /* 0x000fc800000e060b */
[----:B------:R-:W-:Y:S01]  /*2240*/  IMAD.WIDE.U32 R10, R13, R8, RZ ;  /* 0x000000080d0a7225 */ /* 0x000fe200078e00ff */
[----:B------:R-:W-:-:S03]  /*2250*/  IADD3.X R17, PT, PT, RZ, RZ, R12, P2, P1 ;  /* 0x000000ffff117210 */ /* 0x000fc600017e240c */
[----:B------:R-:W-:Y:S01]  /*2260*/  IMAD R11, R13, UR4, R11 ;  /* 0x000000040d0b7c24 */ /* 0x000fe2000f8e020b */
[----:B------:R-:W-:-:S03]  /*2270*/  IADD3 R19, P0, PT, RZ, -R10, RZ ;  /* 0x8000000aff137210 */ /* 0x000fc60007f1e0ff */
[----:B------:R-:W-:Y:S02]  /*2280*/  IMAD R11, R17, R8, R11 ;  /* 0x00000008110b7224 */ /* 0x000fe400078e020b */
[----:B------:R-:W-:-:S04]  /*2290*/  IMAD.HI.U32 R12, R13, R19, RZ ;  /* 0x000000130d0c7227 */ /* 0x000fc800078e00ff */
[----:B------:R-:W-:-:S04]  /*22a0*/  IMAD.X R10, RZ, RZ, ~R11, P0 ;  /* 0x000000ffff0a7224 */ /* 0x000fc800000e0e0b */
[----:B------:R-:W-:-:S04]  /*22b0*/  IMAD.WIDE.U32 R12, P0, R13, R10, R12 ;  /* 0x0000000a0d0c7225 */ /* 0x000fc8000780000c */
[C---:B------:R-:W-:Y:S02]  /*22c0*/  IMAD R11, R17.reuse, R10, RZ ;  /* 0x0000000a110b7224 */ /* 0x040fe400078e02ff */
[----:B------:R-:W-:-:S04]  /*22d0*/  IMAD.HI.U32 R12, P1, R17, R19, R12 ;  /* 0x00000013110c7227 */ /* 0x000fc8000782000c */
[----:B------:R-:W-:Y:S01]  /*22e0*/  IMAD.HI.U32 R10, R17, R10, RZ ;  /* 0x0000000a110a7227 */ /* 0x000fe200078e00ff */
[----:B------:R-:W-:-:S03]  /*22f0*/  IADD3 R12, P2, PT, R11, R12, RZ ;  /* 0x0000000c0b0c7210 */ /* 0x000fc60007f5e0ff */
[----:B------:R-:W-:Y:S01]  /*2300*/  IMAD.MOV.U32 R11, RZ, RZ, RZ ;  /* 0x000000ffff0b7224 */ /* 0x000fe200078e00ff */
[----:B------:R-:W-:Y:S01]  /*2310*/  IADD3.X R17, PT, PT, R10, R17, RZ, P0, !PT ;  /* 0x000000110a117210 */ /* 0x000fe200007fe4ff */
[----:B------:R-:W-:-:S03]  /*2320*/  IMAD.HI.U32 R10, R12, R9, RZ ;  /* 0x000000090c0a7227 */ /* 0x000fc600078e00ff */
[----:B------:R-:W-:Y:S01]  /*2330*/  IADD3.X R16, PT, PT, RZ, RZ, R17, P2, P1 ;  /* 0x000000ffff107210 */ /* 0x000fe200017e2411 */
[----:B------:R-:W-:-:S04]  /*2340*/  IMAD.WIDE.U32 R10, R12, R15, R10 ;  /* 0x0000000f0c0a7225 */ /* 0x000fc800078e000a */
[C---:B------:R-:W-:Y:S02]  /*2350*/  IMAD R13, R16.reuse, R15, RZ ;  /* 0x0000000f100d7224 */ /* 0x040fe400078e02ff */
[----:B------:R-:W-:-:S04]  /*2360*/  IMAD.HI.U32 R10, P0, R16, R9, R10 ;  /* 0x00000009100a7227 */ /* 0x000fc8000780000a */
[----:B------:R-:W-:Y:S01]  /*2370*/  IMAD.HI.U32 R12, R16, R15, RZ ;  /* 0x0000000f100c7227 */ /* 0x000fe200078e00ff */
[----:B------:R-:W-:-:S03]  /*2380*/  IADD3 R13, P1, PT, R13, R10, RZ ;  /* 0x0000000a0d0d7210 */ /* 0x000fc60007f3e0ff */
[----:B------:R-:W-:Y:S02]  /*2390*/  IMAD.X R12, RZ, RZ, R12, P0 ;  /* 0x000000ffff0c7224 */ /* 0x000fe400000e060c */
[----:B------:R-:W-:-:S04]  /*23a0*/  IMAD.WIDE.U32 R10, R13, R8, RZ ;  /* 0x000000080d0a7225 */ /* 0x000fc800078e00ff */
[----:B------:R-:W-:Y:S01]  /*23b0*/  IMAD.X R17, RZ, RZ, R12, P1 ;  /* 0x000000ffff117224 */ /* 0x000fe200008e060c */
[----:B------:R-:W-:Y:S01]  /*23c0*/  IADD3 R19, P1, PT, -R10, R9, RZ ;  /* 0x000000090a137210 */ /* 0x000fe20007f3e1ff */
[----:B------:R-:W-:-:S03]  /*23d0*/  IMAD R11, R13, UR4, R11 ;  /* 0x000000040d0b7c24 */ /* 0x000fc6000f8e020b */
[-C--:B------:R-:W-:Y:S01]  /*23e0*/  ISETP.GE.U32.AND P0, PT, R19, R8.reuse, PT ;  /* 0x000000081300720c */ /* 0x080fe20003f06070 */
[----:B------:R-:W-:-:S04]  /*23f0*/  IMAD R10, R17, R8, R11 ;  /* 0x00000008110a7224 */ /* 0x000fc800078e020b */
[----:B------:R-:W-:Y:S01]  /*2400*/  IMAD.X R16, R15, 0x1, ~R10, P1 ;  /* 0x000000010f107824 */ /* 0x000fe200008e0e0a */
[----:B------:R-:W-:Y:S01]  /*2410*/  IADD3 R10, P2, PT, R13, 0x1, RZ ;  /* 0x000000010d0a7810 */ /* 0x000fe20007f5e0ff */
[----:B------:R-:W-:Y:S01]  /*2420*/  IMAD.MOV.U32 R15, RZ, RZ, 0x0 ;  /* 0x00000000ff0f7424 */ /* 0x000fe200078e00ff */
[-C--:B------:R-:W-:Y:S02]  /*2430*/  IADD3 R9, P1, PT, -R8, R19.reuse, RZ ;  /* 0x0000001308097210 */ /* 0x080fe40007f3e1ff */
[C---:B------:R-:W-:Y:S01]  /*2440*/  ISETP.GE.U32.AND.EX P0, PT, R16.reuse, UR4, PT, P0 ;  /* 0x0000000410007c0c */ /* 0x040fe2000bf06100 */
[----:B------:R-:W-:Y:S01]  /*2450*/  IMAD.X R12, RZ, RZ, R17, P2 ;  /* 0x000000ffff0c7224 */ /* 0x000fe200010e0611 */
[----:B------:R-:W-:Y:S02]  /*2460*/  IADD3.X R11, PT, PT, R16, ~UR4, RZ, P1, !PT ;  /* 0x80000004100b7c10 */ /* 0x000fe40008ffe4ff */
[----:B------:R-:W-:Y:S02]  /*2470*/  SEL R9, R9, R19, P0 ;  /* 0x0000001309097207 */ /* 0x000fe40000000000 */
[----:B------:R-:W-:-:S02]  /*2480*/  SEL R13, R10, R13, P0 ;  /* 0x0000000d0a0d7207 */ /* 0x000fc40000000000 */
[----:B------:R-:W-:Y:S02]  /*2490*/  SEL R11, R11, R16, P0 ;  /* 0x000000100b0b7207 */ /* 0x000fe40000000000 */
[----:B------:R-:W-:Y:S02]  /*24a0*/  SEL R12, R12, R17, P0 ;  /* 0x000000110c0c7207 */ /* 0x000fe40000000000 */
[----:B------:R-:W-:Y:S02]  /*24b0*/  ISETP.GE.U32.AND P0, PT, R9, R8, PT ;  /* 0x000000080900720c */ /* 0x000fe40003f06070 */
[----:B------:R-:W-:Y:S02]  /*24c0*/  IADD3 R10, P2, PT, R13, 0x1, RZ ;  /* 0x000000010d0a7810 */ /* 0x000fe40007f5e0ff */
[----:B------:R-:W-:Y:S02]  /*24d0*/  ISETP.GE.U32.AND.EX P0, PT, R11, UR4, PT, P0 ;  /* 0x000000040b007c0c */ /* 0x000fe4000bf06100 */
[----:B------:R-:W-:Y:S01]  /*24e0*/  ISETP.NE.U32.AND P1, PT, R8, RZ, PT ;  /* 0x000000ff0800720c */ /* 0x000fe20003f25070 */
[----:B------:R-:W-:Y:S01]  /*24f0*/  IMAD.X R11, RZ, RZ, R12, P2 ;  /* 0x000000ffff0b7224 */ /* 0x000fe200010e060c */
[----:B------:R-:W-:-:S02]  /*2500*/  SEL R10, R10, R13, P0 ;  /* 0x0000000d0a0a7207 */ /* 0x000fc40000000000 */
[----:B------:R-:W-:Y:S02]  /*2510*/  ISETP.NE.AND.EX P1, PT, RZ, UR4, PT, P1 ;  /* 0x00000004ff007c0c */ /* 0x000fe4000bf25310 */
[----:B------:R-:W-:Y:S02]  /*2520*/  SEL R11, R11, R12, P0 ;  /* 0x0000000c0b0b7207 */ /* 0x000fe40000000000 */
[----:B------:R-:W-:Y:S02]  /*2530*/  SEL R10, R10, 0xffffffff, P1 ;  /* 0xffffffff0a0a7807 */ /* 0x000fe40000800000 */
[----:B------:R-:W-:Y:S01]  /*2540*/  SEL R11, R11, 0xffffffff, P1 ;  /* 0xffffffff0b0b7807 */ /* 0x000fe20000800000 */
[----:B------:R-:W-:Y:S06]  /*2550*/  RET.REL.NODEC R14 `(_ZN3cub18CUB_300001_SM_10006detail9transform16transform_kernelINS2_10policy_hubILb0EN4cuda3std3__45tupleIJN6thrust24THRUST_300001_SM_1000_NS6detail15normal_iteratorINSA_10device_ptrIiEEEESF_EEEE10policy1000ElNS7_7modulusIiEESF_JPiSL_EEEvT0_iT1_T2_DpNS2_10kernel_argIT3_EE) ;  /* 0xffffffd80ea87950 */ /* 0x000fec0003c3ffff */
.L_x_28:
[----:B------:R-:W-:-:S00]  /*2560*/  BRA `(.L_x_28) ;  /* 0xfffffffc00fc7947 */ /* 0x000fc0000383ffff */
[----:B------:R-:W-:-:S00]  /*2570*/  NOP ;  /* 0x0000000000007918 */ /* 0x000fc00000000000 */
        /* <DEDUP_REMOVED lines=8> */
.L_x_257:


//--------------------- .text._ZN3cub18CUB_300001_SM_10006detail9transform16transform_kernelINS2_10policy_hubILb0EN4cuda3std3__45tupleIJN6thrust24THRUST_300001_SM_1000_NS6detail15normal_iteratorINSA_10device_ptrIiEEEESF_EEEE10policy1000EiNS7_7modulusIiEESF_JPiSL_EEEvT0_iT1_T2_DpNS2_10kernel_argIT3_EE --------------------------
	.section	.text._ZN3cub18CUB_300001_SM_10006detail9transform16transform_kernelINS2_10policy_hubILb0EN4cuda3std3__45tupleIJN6thrust24THRUST_300001_SM_1000_NS6detail15normal_iteratorINSA_10device_ptrIiEEEESF_EEEE10policy1000EiNS7_7modulusIiEESF_JPiSL_EEEvT0_iT1_T2_DpNS2_10kernel_argIT3_EE,"ax",@progbits
	.align	128
        .global         _ZN3cub18CUB_300001_SM_10006detail9transform16transform_kernelINS2_10policy_hubILb0EN4cuda3std3__45tupleIJN6thrust24THRUST_300001_SM_1000_NS6detail15normal_iteratorINSA_10device_ptrIiEEEESF_EEEE10policy1000EiNS7_7modulusIiEESF_JPiSL_EEEvT0_iT1_T2_DpNS2_10kernel_argIT3_EE
        .type           _ZN3cub18CUB_300001_SM_10006detail9transform16transform_kernelINS2_10policy_hubILb0EN4cuda3std3__45tupleIJN6thrust24THRUST_300001_SM_1000_NS6detail15normal_iteratorINSA_10device_ptrIiEEEESF_EEEE10policy1000EiNS7_7modulusIiEESF_JPiSL_EEEvT0_iT1_T2_DpNS2_10kernel_argIT3_EE,@function
        .size           _ZN3cub18CUB_300001_SM_10006detail9transform16transform_kernelINS2_10policy_hubILb0EN4cuda3std3__45tupleIJN6thrust24THRUST_300001_SM_1000_NS6detail15normal_iteratorINSA_10device_ptrIiEEEESF_EEEE10policy1000EiNS7_7modulusIiEESF_JPiSL_EEEvT0_iT1_T2_DpNS2_10kernel_argIT3_EE,(.L_x_258 - _ZN3cub18CUB_300001_SM_10006detail9transform16transform_kernelINS2_10policy_hubILb0EN4cuda3std3__45tupleIJN6thrust24THRUST_300001_SM_1000_NS6detail15normal_iteratorINSA_10device_ptrIiEEEESF_EEEE10policy1000EiNS7_7modulusIiEESF_JPiSL_EEEvT0_iT1_T2_DpNS2_10kernel_argIT3_EE)
        .other          _ZN3cub18CUB_300001_SM_10006detail9transform16transform_kernelINS2_10policy_hubILb0EN4cuda3std3__45tupleIJN6thrust24THRUST_300001_SM_1000_NS6detail15normal_iteratorINSA_10device_ptrIiEEEESF_EEEE10policy1000EiNS7_7modulusIiEESF_JPiSL_EEEvT0_iT1_T2_DpNS2_10kernel_argIT3_EE,@"STO_CUDA_ENTRY STV_DEFAULT"
_ZN3cub18CUB_300001_SM_10006detail9transform16transform_kernelINS2_10policy_hubILb0EN4cuda3std3__45tupleIJN6thrust24THRUST_300001_SM_1000_NS6detail15normal_iteratorINSA_10device_ptrIiEEEESF_EEEE10policy1000EiNS7_7modulusIiEESF_JPiSL_EEEvT0_iT1_T2_DpNS2_10kernel_argIT3_EE:
.text._ZN3cub18CUB_300001_SM_10006detail9transform16transform_kernelINS2_10policy_hubILb0EN4cuda3std3__45tupleIJN6thrust24THRUST_300001_SM_1000_NS6detail15normal_iteratorINSA_10device_ptrIiEEEESF_EEEE10policy1000EiNS7_7modulusIiEESF_JPiSL_EEEvT0_iT1_T2_DpNS2_10kernel_argIT3_EE:
[----:B------:R-:W-:Y:S08]  /*0000*/  LDC R1, c[0x0][0x37c] ;  /* 0x0000df00ff017b82 */ /* 0x000ff00000000800 */
[----:B------:R-:W1:Y:S01]  /*0010*/  S2UR UR5, SR_CTAID.X ;  /* 0x00000000000579c3 */ /* 0x000e620000002500 */
[----:B------:R-:W2:Y:S01]  /*0020*/  LDCU UR7, c[0x0][0x370] ;  /* 0x00006e00ff0777ac */ /* 0x000ea20008000800 */
[----:B------:R-:W3:Y:S01]  /*0030*/  LDCU.64 UR16, c[0x0][0x380] ;  /* 0x00007000ff1077ac */ /* 0x000ee20008000a00 */
[----:B------:R-:W4:Y:S01]  /*0040*/  LDCU.64 UR20, c[0x0][0x358] ;  /* 0x00006b00ff1477ac */ /* 0x000f220008000a00 */
[----:B---3--:R-:W-:-:S02]  /*0050*/  USHF.L.U32 UR24, UR17, 0x7, URZ ;  /* 0x0000000711187899 */ /* 0x008fc400080006ff */
[----:B-1----:R-:W-:Y:S02]  /*0060*/  UIADD3 UR4, UPT, UPT, UR5, 0x2, URZ ;  /* 0x0000000205047890 */ /* 0x002fe4000fffe0ff */
[----:B------:R-:W-:Y:S02]  /*0070*/  UIMAD UR22, UR24, UR5, URZ ;  /* 0x00000005181672a4 */ /* 0x000fe4000f8e02ff */
[----:B--2---:R-:W-:Y:S02]  /*0080*/  UISETP.GE.U32.AND UP0, UPT, UR4, UR7, UPT ;  /* 0x000000070400728c */ /* 0x004fe4000bf06070 */
[----:B------:R-:W-:Y:S02]  /*0090*/  UIADD3 UR6, UPT, UPT, -UR22, UR16, URZ ;  /* 0x0000001016067290 */ /* 0x000fe4000fffe1ff */
[----:B------:R-:W-:Y:S02]  /*00a0*/  UISETP.EQ.OR UP0, UPT, UR5, URZ, UP0 ;  /* 0x000000ff0500728c */ /* 0x000fe40008702670 */
[----:B------:R-:W-:-:S04]  /*00b0*/  UISETP.LT.AND UP1, UPT, UR24, UR6, UPT ;  /* 0x000000061800728c */ /* 0x000fc8000bf21270 */
[----:B------:R-:W-:-:S03]  /*00c0*/  USEL UR23, UR24, UR6, UP1 ;  /* 0x0000000618177287 */ /* 0x000fc60008800000 */
[----:B----4-:R-:W-:Y:S09]  /*00d0*/  BRA.U UP0, `(.L_x_29) ;  /* 0x0000000100dc7547 */ /* 0x010ff2000b800000 */
        /* <DEDUP_REMOVED lines=20> */
[----:B------:R-:W-:Y:S02]  /*0220*/  ULOP3.LUT UR13, UR13, 0xfffffff0, URZ, 0xc0, !UPT ;  /* 0xfffffff00d0d7892 */ /* 0x000fe4000f8ec0ff */
[----:B------:R-:W-:Y:S02]  /*0230*/  ULOP3.LUT UR12, UR12, 0xfffffff0, URZ, 0xc0, !UPT ;  /* 0xfffffff00c0c7892 */ /* 0x000fe4000f8ec0ff */
[----:B------:R-:W-:Y:S02]  /*0240*/  ULEA UR14, UR16, UR14, 0x18 ;  /* 0x0000000e100e7291 */ /* 0x000fe4000f8ec0ff */
[----:B------:R-:W-:Y:S01]  /*0250*/  USHF.R.U32.HI UR7, URZ, 0x4, UR13 ;  /* 0x00000004ff077899 */ /* 0x000fe2000801160d */
        /* <DEDUP_REMOVED lines=8> */
[----:B------:R-:W-:-:S02]  /*02e0*/  UIADD3 UR13, UPT, UPT, UR13, UR12, URZ ;  /* 0x0000000c0d0d7290 */ /* 0x000fc4000fffe0ff */
[----:B------:R-:W-:Y:S02]  /*02f0*/  ULEA UR16, UR17, UR14, 0x9 ;  /* 0x0000000e11107291 */ /* 0x000fe4000f8e48ff */
[----:B------:R-:W-:Y:S02]  /*0300*/  USHF.R.U32.HI UR12, URZ, 0x4, UR12 ;  /* 0x00000004ff0c7899 */ /* 0x000fe4000801160c */
[----:B----4-:R-:W-:Y:S01]  /*0310*/  UIMAD.WIDE UR4, UR22, 0x4, UR4 ;  /* 0x00000004160478a5 */ /* 0x010fe2000f8e0204 */
[----:B------:R-:W-:Y:S01]  /*0320*/  IMAD.U32 R0, RZ, RZ, UR13 ;  /* 0x0000000dff007e24 */ /* 0x000fe2000f8e00ff */
[----:B------:R-:W-:Y:S02]  /*0330*/  UPRMT UR7, UR7, 0x5410, URZ ;  /* 0x0000541007077896 */ /* 0x000fe400080000ff */
[----:B--2---:R-:W-:Y:S02]  /*0340*/  UIMAD.WIDE UR8, UR22, 0x4, UR8 ;  /* 0x00000004160878a5 */ /* 0x004fe4000f8e0208 */
[----:B------:R-:W-:-:S02]  /*0350*/  UIADD3 UR18, UPT, UPT, UR16, 0x80, URZ ;  /* 0x0000008010127890 */ /* 0x000fc4000fffe0ff */
[----:B------:R-:W-:Y:S01]  /*0360*/  UPRMT UR12, UR12, 0x5410, URZ ;  /* 0x000054100c0c7896 */ /* 0x000fe200080000ff */
[----:B------:R-:W-:Y:S02]  /*0370*/  UMOV UR19, UR15 ;  /* 0x0000000f00137c82 */ /* 0x000fe40008000000 */
[----:B---3--:R1:W-:Y:S06]  /*0380*/  UBLKCP.S.G [UR14], [UR4], UR7 ;  /* 0x0000000e040073ba */ /* 0x0083ec0008000207 */
[----:B------:R1:W-:Y:S01]  /*0390*/  UBLKCP.S.G [UR18], [UR8], UR12 ;  /* 0x00000012080073ba */ /* 0x0003e2000800020c */
[----:B------:R1:W-:Y:S01]  /*03a0*/  SYNCS.ARRIVE.TRANS64 RZ, [UR15], R0 ;  /* 0x00000000ffff79a7 */ /* 0x0003e2000800000f */
[----:B------:R-:W-:Y:S01]  /*03b0*/  NOP ;  /* 0x0000000000007918 */ /* 0x000fe20000000000 */
.L_x_31:
[----:B-1----:R-:W-:Y:S05]  /*03c0*/  BSYNC.RECONVERGENT B0 ;  /* 0x0000000000007941 */ /* 0x002fea0003800200 */
.L_x_30:
[----:B------:R-:W1:Y:S08]  /*03d0*/  S2UR UR5, SR_CgaCtaId ;  /* 0x00000000000579c3 */ /* 0x000e700000008800 */
[----:B------:R-:W-:Y:S01]  /*03e0*/  BAR.SYNC.DEFER_BLOCKING 0x0 ;  /* 0x0000000000007b1d */ /* 0x000fe20000010000 */
[----:B------:R-:W-:-:S05]  /*03f0*/  SHF.L.U32 R0, RZ, 0x1f, RZ ;  /* 0x0000001fff007819 */ /* 0x000fca00000006ff */
[----:B------:R-:W-:Y:S02]  /*0400*/  UMOV UR4, 0x400 ;  /* 0x0000040000047882 */ /* 0x000fe40000000000 */
[----:B-1----:R-:W-:-:S12]  /*0410*/  ULEA UR4, UR5, UR4, 0x18 ;  /* 0x0000000405047291 */ /* 0x002fd8000f8ec0ff */
.L_x_32:
[----:B------:R-:W1:Y:S02]  /*0420*/  SYNCS.PHASECHK.TRANS64.TRYWAIT P0, [UR4], R0 ;  /* 0x00000000ff0075a7 */ /* 0x000e640008001104 */
[----:B-1----:R-:W-:Y:S05]  /*0430*/  @!P0 BRA `(.L_x_32) ;  /* 0xfffffffc00f88947 */ /* 0x002fea000383ffff */
[----:B------:R-:W-:Y:S05]  /*0440*/  BRA `(.L_x_33) ;  /* 0x0000001400687947 */ /* 0x000fea0003800000 */
.L_x_29:
[----:B------:R-:W1:Y:S01]  /*0450*/  S2R R2, SR_TID.Y ;  /* 0x0000000000027919 */ /* 0x000e620000002200 */
[----:B------:R-:W2:Y:S01]  /*0460*/  LDCU UR10, c[0x0][0x360] ;  /* 0x00006c00ff0a77ac */ /* 0x000ea20008000800 */
[----:B------:R-:W-:Y:S01]  /*0470*/  BSSY.RECONVERGENT B0, `(.L_x_34) ;  /* 0x00000b1000007945 */ /* 0x000fe20003800200 */
[----:B------:R-:W1:Y:S01]  /*0480*/  S2R R3, SR_TID.Z ;  /* 0x0000000000037919 */ /* 0x000e620000002300 */
[----:B------:R-:W2:Y:S01]  /*0490*/  LDCU UR11, c[0x0][0x364] ;  /* 0x00006c80ff0b77ac */ /* 0x000ea20008000800 */
[----:B------:R-:W3:Y:S01]  /*04a0*/  LDC R0, c[0x0][0x368] ;  /* 0x0000da00ff007b82 */ /* 0x000ee20000000800 */
[----:B------:R-:W4:Y:S01]  /*04b0*/  S2R R5, SR_TID.X ;  /* 0x0000000000057919 */ /* 0x000f220000002100 */
[----:B------:R-:W-:Y:S02]  /*04c0*/  USHF.L.U32 UR4, UR23, 0x2, URZ ;  /* 0x0000000217047899 */ /* 0x000fe400080006ff */
[----:B------:R-:W-:Y:S02]  /*04d0*/  USHF.R.S32.HI UR12, URZ, 0x1f, UR22 ;  /* 0x0000001fff0c7899 */ /* 0x000fe40008011416 */
[----:B------:R-:W-:-:S04]  /*04e0*/  USHF.R.S32.HI UR5, URZ, 0x1f, UR4 ;  /* 0x0000001fff057899 */ /* 0x000fc80008011404 */
[----:B------:R-:W-:Y:S02]  /*04f0*/  USHF.R.U32.HI UR13, URZ, 0x2, UR5 ;  /* 0x00000002ff0d7899 */ /* 0x000fe40008011605 */
[----:B------:R-:W-:Y:S02]  /*0500*/  USHF.R.U64 UR7, UR4, 0x2, UR5 ;  /* 0x0000000204077899 */ /* 0x000fe40008001205 */
[----:B--2---:R-:W-:Y:S02]  /*0510*/  UIMAD UR4, UR10, UR11, URZ ;  /* 0x0000000b0a0472a4 */ /* 0x004fe4000f8e02ff */
[----:B-1----:R-:W-:Y:S02]  /*0520*/  IMAD R2, R3, UR11, R2 ;  /* 0x0000000b03027c24 */ /* 0x002fe4000f8e0202 */
[----:B------:R-:W-:Y:S02]  /*0530*/  IMAD.U32 R3, RZ, RZ, UR13 ;  /* 0x0000000dff037e24 */ /* 0x000fe4000f8e00ff */
[----:B----4-:R-:W-:-:S02]  /*0540*/  IMAD R2, R2, UR10, R5 ;  /* 0x0000000a02027c24 */ /* 0x010fc4000f8e0205 */
[----:B---3--:R-:W-:Y:S01]  /*0550*/  IMAD R5, R0, UR4, RZ ;  /* 0x0000000400057c24 */ /* 0x008fe2000f8e02ff */
[----:B------:R-:W-:Y:S02]  /*0560*/  UMOV UR4, URZ ;  /* 0x000000ff00047c82 */ /* 0x000fe40008000000 */
[----:B------:R-:W-:-:S04]  /*0570*/  ISETP.LT.U32.AND P0, PT, R2, UR7, PT ;  /* 0x0000000702007c0c */ /* 0x000fc8000bf01070 */
[----:B------:R-:W-:Y:S01]  /*0580*/  ISETP.GT.U32.AND.EX P0, PT, R3, RZ, PT, P0 ;  /* 0x000000ff0300720c */ /* 0x000fe20003f04100 */
[----:B------:R-:W-:-:S12]  /*0590*/  IMAD.MOV.U32 R3, RZ, RZ, RZ ;  /* 0x000000ffff037224 */ /* 0x000fd800078e00ff */
[----:B------:R-:W-:Y:S05]  /*05a0*/  @!P0 BRA `(.L_x_35) ;  /* 0x0000000800748947 */ /* 0x000fea0003800000 */
[----:B------:R-:W-:Y:S01]  /*05b0*/  IMAD.IADD R7, R5, 0x1, R2 ;  /* 0x0000000105077824 */ /* 0x000fe200078e0202 */
[----:B------:R-:W-:Y:S01]  /*05c0*/  MOV R6, UR7 ;  /* 0x0000000700067c02 */ /* 0x000fe20008000f00 */
[----:B------:R-:W-:Y:S01]  /*05d0*/  IMAD.U32 R4, RZ, RZ, UR13 ;  /* 0x0000000dff047e24 */ /* 0x000fe2000f8e00ff */
[----:B------:R-:W-:Y:S01]  /*05e0*/  BSSY.RECONVERGENT B1, `(.L_x_36) ;  /* 0x0000029000017945 */ /* 0x000fe20003800200 */
[----:B------:R-:W-:Y:S01]  /*05f0*/  IMAD.U32 R8, RZ, RZ, UR13 ;  /* 0x0000000dff087e24 */ /* 0x000fe2000f8e00ff */
[C---:B------:R-:W-:Y:S01]  /*0600*/  ISETP.LT.U32.AND P1, PT, R7.reuse, UR7, PT ;  /* 0x0000000707007c0c */ /* 0x040fe2000bf21070 */
[----:B------:R-:W-:Y:S01]  /*0610*/  IMAD.MOV.U32 R9, RZ, RZ, -0x1 ;  /* 0xffffffffff097424 */ /* 0x000fe200078e00ff */
[----:B------:R-:W-:Y:S02]  /*0620*/  ISETP.LT.U32.AND P0, PT, R7, UR7, PT ;  /* 0x0000000707007c0c */ /* 0x000fe4000bf01070 */
[----:B------:R-:W-:Y:S02]  /*0630*/  ISETP.GT.U32.AND.EX P1, PT, R4, RZ, PT, P1 ;  /* 0x000000ff0400720c */ /* 0x000fe40003f24110 */
[----:B------:R-:W-:Y:S01]  /*0640*/  ISETP.GT.U32.AND.EX P0, PT, R8, RZ, PT, P0 ;  /* 0x000000ff0800720c */ /* 0x000fe20003f04100 */
[----:B------:R-:W-:Y:S01]  /*0650*/  IMAD.U32 R8, RZ, RZ, UR13 ;  /* 0x0000000dff087e24 */ /* 0x000fe2000f8e00ff */
[----:B------:R-:W-:-:S02]  /*0660*/  SEL R6, R6, R7, P1 ;  /* 0x0000000706067207 */ /* 0x000fc40000800000 */
[----:B------:R-:W-:Y:S02]  /*0670*/  SEL R4, RZ, 0x1, !P0 ;  /* 0x00000001ff047807 */ /* 0x000fe40004000000 */
        /* <DEDUP_REMOVED lines=13> */
[----:B------:R-:W-:-:S04]  /*0750*/  IMAD.HI.U32 R7, R7, R9, R6 ;  /* 0x0000000907077227 */ /* 0x000fc800078e0006 */
[----:B------:R-:W-:Y:S02]  /*0760*/  IMAD.MOV.U32 R9, RZ, RZ, RZ ;  /* 0x000000ffff097224 */ /* 0x000fe400078e00ff */
[----:B------:R-:W-:-:S04]  /*0770*/  IMAD.HI.U32 R7, R7, R12, RZ ;  /* 0x0000000c07077227 */ /* 0x000fc800078e00ff */
[----:B------:R-:W-:-:S04]  /*0780*/  IMAD.MOV R10, RZ, RZ, -R7 ;  /* 0x000000ffff0a7224 */ /* 0x000fc800078e0a07 */
[----:B------:R-:W-:-:S05]  /*0790*/  IMAD R10, R5, R10, R12 ;  /* 0x0000000a050a7224 */ /* 0x000fca00078e020c */
[----:B------:R-:W-:-:S13]  /*07a0*/  ISETP.GE.U32.AND P0, PT, R10, R5, PT ;  /* 0x000000050a00720c */ /* 0x000fda0003f06070 */
[----:B------:R-:W-:Y:S01]  /*07b0*/  @P0 IADD3 R10, PT, PT, -R5, R10, RZ ;  /* 0x0000000a050a0210 */ /* 0x000fe20007ffe1ff */
[----:B------:R-:W-:-:S03]  /*07c0*/  @P0 VIADD R7, R7, 0x1 ;  /* 0x0000000107070836 */ /* 0x000fc60000000000 */
[----:B------:R-:W-:-:S13]  /*07d0*/  ISETP.GE.U32.AND P1, PT, R10, R5, PT ;  /* 0x000000050a00720c */ /* 0x000fda0003f26070 */
[----:B------:R-:W-:Y:S01]  /*07e0*/  @P1 VIADD R7, R7, 0x1 ;  /* 0x0000000107071836 */ /* 0x000fe20000000000 */
[----:B------:R-:W-:-:S05]  /*07f0*/  @!P2 LOP3.LUT R7, RZ, R5, RZ, 0x33, !PT ;  /* 0x00000005ff07a212 */ /* 0x000fca00078e33ff */
[----:B------:R-:W-:Y:S01]  /*0800*/  IMAD.MOV.U32 R8, RZ, RZ, R7 ;  /* 0x000000ffff087224 */ /* 0x000fe200078e0007 */
[----:B------:R-:W-:Y:S06]  /*0810*/  BRA `(.L_x_38) ;  /* 0x0000000000147947 */ /* 0x000fec0003800000 */
.L_x_37:
[----:B------:R-:W-:Y:S01]  /*0820*/  IMAD.MOV.U32 R9, RZ, RZ, R12 ;  /* 0x000000ffff097224 */ /* 0x000fe200078e000c */
[----:B------:R-:W-:-:S07]  /*0830*/  MOV R8, 0x850 ;  /* 0x0000085000087802 */ /* 0x000fce0000000f00 */
[----:B------:R-:W-:Y:S05]  /*0840*/  CALL.REL.NOINC `($__internal_1_$__cuda_sm20_div_u64) ;  /* 0x0000001800307944 */ /* 0x000fea0003c00000 */
[----:B------:R-:W-:Y:S01]  /*0850*/  IMAD.MOV.U32 R8, RZ, RZ, R6 ;  /* 0x000000ffff087224 */ /* 0x000fe200078e0006 */
[----:B------:R-:W-:-:S07]  /*0860*/  MOV R9, R7 ;  /* 0x0000000700097202 */ /* 0x000fce0000000f00 */
.L_x_38:
[----:B------:R-:W-:Y:S05]  /*0870*/  BSYNC.RECONVERGENT B1 ;  /* 0x0000000000017941 */ /* 0x000fea0003800200 */
.L_x_36:
[----:B------:R-:W-:Y:S01]  /*0880*/  IADD3 R12, P0, PT, R8, R4, RZ ;  /* 0x00000004080c7210 */ /* 0x000fe20007f1e0ff */
[----:B------:R-:W1:Y:S01]  /*0890*/  LDC R6, c[0x0][0x3a0] ;  /* 0x0000e800ff067b82 */ /* 0x000e620000000800 */
[----:B------:R-:W-:Y:S01]  /*08a0*/  BSSY.RECONVERGENT B1, `(.L_x_39) ;  /* 0x0000030000017945 */ /* 0x000fe20003800200 */
[----:B------:R-:W-:Y:S01]  /*08b0*/  IMAD.MOV.U32 R27, RZ, RZ, R2 ;  /* 0x000000ffff1b7224 */ /* 0x000fe200078e0002 */
[C---:B------:R-:W-:Y:S01]  /*08c0*/  LOP3.LUT R4, R12.reuse, 0x3, RZ, 0xc0, !PT ;  /* 0x000000030c047812 */ /* 0x040fe200078ec0ff */
[----:B------:R-:W-:Y:S01]  /*08d0*/  IMAD.X R8, RZ, RZ, R9, P0 ;  /* 0x000000ffff087224 */ /* 0x000fe200000e0609 */
[----:B------:R-:W-:Y:S02]  /*08e0*/  ISETP.GE.U32.AND P0, PT, R12, 0x3, PT ;  /* 0x000000030c00780c */ /* 0x000fe40003f06070 */
[----:B------:R-:W-:Y:S01]  /*08f0*/  ISETP.NE.U32.AND P1, PT, R4, 0x3, PT ;  /* 0x000000030400780c */ /* 0x000fe20003f25070 */
[----:B------:R-:W-:Y:S01]  /*0900*/  IMAD.MOV.U32 R4, RZ, RZ, R3 ;  /* 0x000000ffff047224 */ /* 0x000fe200078e0003 */
[----:B------:R-:W-:-:S02]  /*0910*/  ISETP.GE.U32.AND.EX P0, PT, R8, RZ, PT, P0 ;  /* 0x000000ff0800720c */ /* 0x000fc40003f06100 */
[----:B------:R-:W-:Y:S02]  /*0920*/  ISETP.NE.AND.EX P1, PT, RZ, RZ, PT, P1 ;  /* 0x000000ffff00720c */ /* 0x000fe40003f25310 */
[----:B-1----:R-:W-:-:S11]  /*0930*/  SHF.R.S32.HI R11, RZ, 0x1f, R6 ;  /* 0x0000001fff0b7819 */ /* 0x002fd60000011406 */
[----:B------:R-:W-:Y:S05]  /*0940*/  @!P1 BRA `(.L_x_40) ;  /* 0x0000000000949947 */ /* 0x000fea0003800000 */
[----:B------:R-:W1:Y:S01]  /*0950*/  S2UR UR8, SR_CgaCtaId ;  /* 0x00000000000879c3 */ /* 0x000e620000008800 */
[----:B------:R-:W2:Y:S01]  /*0960*/  LDCU.64 UR14, c[0x0][0x398] ;  /* 0x00007300ff0e77ac */ /* 0x000ea20008000a00 */
[----:B------:R-:W-:Y:S02]  /*0970*/  VIADD R12, R12, 0x1 ;  /* 0x000000010c0c7836 */ /* 0x000fe40000000000 */
[----:B------:R-:W-:Y:S01]  /*0980*/  IMAD R8, R0, UR11, RZ ;  /* 0x0000000b00087c24 */ /* 0x000fe2000f8e02ff */
[----:B------:R-:W-:Y:S01]  /*0990*/  USHF.L.U32 UR5, UR22, 0x2, URZ ;  /* 0x0000000216057899 */ /* 0x000fe200080006ff */
[----:B------:R-:W-:Y:S01]  /*09a0*/  IMAD.MOV.U32 R27, RZ, RZ, R2 ;  /* 0x000000ffff1b7224 */ /* 0x000fe200078e0002 */
[----:B------:R-:W-:Y:S01]  /*09b0*/  USHF.L.U64.HI UR9, UR22, 0x2, UR12 ;  /* 0x0000000216097899 */ /* 0x000fe2000801020c */
[----:B------:R-:W-:Y:S01]  /*09c0*/  LOP3.LUT R12, R12, 0x3, RZ, 0xc0, !PT ;  /* 0x000000030c0c7812 */ /* 0x000fe200078ec0ff */
[----:B------:R-:W-:Y:S02]  /*09d0*/  IMAD R10, R8, UR10, RZ ;  /* 0x0000000a080a7c24 */ /* 0x000fe4000f8e02ff */
[----:B------:R-:W-:Y:S01]  /*09e0*/  LEA R7, P1, R2, UR5, 0x2 ;  /* 0x0000000502077c11 */ /* 0x000fe2000f8210ff */
[----:B------:R-:W-:-:S02]  /*09f0*/  UMOV UR5, 0x400 ;  /* 0x0000040000057882 */ /* 0x000fc40000000000 */
[----:B------:R-:W-:Y:S01]  /*0a00*/  UIADD3 UR5, UPT, UPT, UR5, 0x80, URZ ;  /* 0x0000008005057890 */ /* 0x000fe2000fffe0ff */
[----:B------:R-:W-:Y:S02]  /*0a10*/  LEA.HI.X R4, R2, UR9, R3, 0x2, P1 ;  /* 0x0000000902047c11 */ /* 0x000fe400088f1403 */
[----:B------:R-:W-:Y:S02]  /*0a20*/  IADD3 R12, P1, PT, RZ, -R12, RZ ;  /* 0x8000000cff0c7210 */ /* 0x000fe40007f3e0ff */
[----:B--2---:R-:W-:-:S03]  /*0a30*/  IADD3 R14, P2, P3, R7, UR14, R6 ;  /* 0x0000000e070e7c10 */ /* 0x004fc6000fb5e006 */
[----:B------:R-:W-:Y:S01]  /*0a40*/  IMAD.X R13, RZ, RZ, -0x1, P1 ;  /* 0xffffffffff0d7424 */ /* 0x000fe200008e06ff */
[----:B------:R-:W-:Y:S01]  /*0a50*/  IADD3.X R15, PT, PT, R4, UR15, R11, P2, P3 ;  /* 0x0000000f040f7c10 */ /* 0x000fe200097e640b */
[----:B-1----:R-:W-:Y:S01]  /*0a60*/  ULEA UR5, UR8, UR5, 0x18 ;  /* 0x0000000508057291 */ /* 0x002fe2000f8ec0ff */
[----:B------:R-:W-:-:S05]  /*0a70*/  MOV R4, R3 ;  /* 0x0000000300047202 */ /* 0x000fca0000000f00 */
[----:B------:R-:W-:-:S04]  /*0a80*/  VIADD R7, R6, UR5 ;  /* 0x0000000506077c36 */ /* 0x000fc80008000000 */
[----:B------:R-:W-:-:S07]  /*0a90*/  IMAD R7, R2, 0x4, R7 ;  /* 0x0000000402077824 */ /* 0x000fce00078e0207 */
.L_x_41:
        /* <DEDUP_REMOVED lines=11> */
[----:B------:R1:W-:Y:S01]  /*0b50*/  LDGSTS.E [R7], desc[UR20][R8.64] ;  /* 0x0000000008077fae */ /* 0x0003e2000b9a1014 */
[----:B------:R-:W-:Y:S02]  /*0b60*/  LEA.HI.X R15, R5, R15, RZ, 0x2, P3 ;  /* 0x0000000f050f7211 */ /* 0x000fe400018f14ff */
[----:B------:R-:W-:-:S02]  /*0b70*/  ISETP.NE.AND.EX P1, PT, R13, RZ, PT, P1 ;  /* 0x000000ff0d00720c */ /* 0x000fc40003f25310 */
[----:B-1----:R-:W-:-:S11]  /*0b80*/  LEA R7, R10, R7, 0x2 ;  /* 0x000000070a077211 */ /* 0x002fd600078e10ff */
[----:B------:R-:W-:Y:S05]  /*0b90*/  @P1 BRA `(.L_x_41) ;  /* 0xfffffffc00c01947 */ /* 0x000fea000383ffff */
.L_x_40:
[----:B------:R-:W-:Y:S05]  /*0ba0*/  BSYNC.RECONVERGENT B1 ;  /* 0x0000000000017941 */ /* 0x000fea0003800200 */
.L_x_39:
[----:B------:R-:W-:Y:S05]  /*0bb0*/  @!P0 BRA `(.L_x_35) ;  /* 0x0000000000f08947 */ /* 0x000fea0003800000 */
[----:B------:R-:W1:Y:S01]  /*0bc0*/  LDCU.64 UR14, c[0x0][0x398] ;  /* 0x00007300ff0e77ac */ /* 0x000e620008000a00 */
[----:B------:R-:W2:Y:S01]  /*0bd0*/  S2UR UR9, SR_CgaCtaId ;  /* 0x00000000000979c3 */ /* 0x000ea20000008800 */
[----:B------:R-:W-:Y:S01]  /*0be0*/  IMAD.SHL.U32 R9, R5, 0x4, RZ ;  /* 0x0000000405097824 */ /* 0x000fe200078e00ff */
[----:B------:R-:W-:Y:S01]  /*0bf0*/  UMOV UR8, 0x400 ;  /* 0x0000040000087882 */ /* 0x000fe20000000000 */
[----:B------:R-:W-:Y:S01]  /*0c00*/  IMAD R21, R0, UR11, RZ ;  /* 0x0000000b00157c24 */ /* 0x000fe2000f8e02ff */
[----:B------:R-:W-:Y:S01]  /*0c10*/  UIADD3 UR8, UPT, UPT, UR8, 0x80, URZ ;  /* 0x0000008008087890 */ /* 0x000fe2000fffe0ff */
[----:B------:R-:W-:Y:S02]  /*0c20*/  UMOV UR5, URZ ;  /* 0x000000ff00057c82 */ /* 0x000fe40008000000 */
[----:B------:R-:W-:Y:S01]  /*0c30*/  IMAD R21, R21, UR10, RZ ;  /* 0x0000000a15157c24 */ /* 0x000fe2000f8e02ff */
[----:B-1----:R-:W-:Y:S01]  /*0c40*/  IADD3 R25, P0, PT, R6, UR14, RZ ;  /* 0x0000000e06197c10 */ /* 0x002fe2000ff1e0ff */
[----:B------:R-:W-:-:S03]  /*0c50*/  USHF.L.U64.HI UR14, UR22, 0x2, UR12 ;  /* 0x00000002160e7899 */ /* 0x000fc6000801020c */
[----:B------:R-:W-:Y:S01]  /*0c60*/  IADD3.X R7, PT, PT, R11, UR15, RZ, P0, !PT ;  /* 0x0000000f0b077c10 */ /* 0x000fe200087fe4ff */
[----:B------:R-:W-:Y:S02]  /*0c70*/  USHF.L.U32 UR15, UR22, 0x2, URZ ;  /* 0x00000002160f7899 */ /* 0x000fe400080006ff */
[C---:B------:R-:W-:Y:S01]  /*0c80*/  IADD3 R8, P0, PT, R27.reuse, UR22, RZ ;  /* 0x000000161b087c10 */ /* 0x040fe2000ff1e0ff */
[----:B--2---:R-:W-:Y:S01]  /*0c90*/  ULEA UR8, UR9, UR8, 0x18 ;  /* 0x0000000809087291 */ /* 0x004fe2000f8ec0ff */
[----:B------:R-:W-:Y:S02]  /*0ca0*/  SHF.R.U32.HI R11, RZ, 0x1e, R5 ;  /* 0x0000001eff0b7819 */ /* 0x000fe40000011605 */
[----:B------:R-:W-:Y:S01]  /*0cb0*/  IADD3.X R15, PT, PT, R4, UR12, RZ, P0, !PT ;  /* 0x0000000c040f7c10 */ /* 0x000fe200087fe4ff */
[----:B------:R-:W-:Y:S01]  /*0cc0*/  IMAD.SHL.U32 R14, R8, 0x4, RZ ;  /* 0x00000004080e7824 */ /* 0x000fe200078e00ff */
[----:B------:R-:W-:Y:S01]  /*0cd0*/  LEA R10, P0, R27, UR15, 0x2 ;  /* 0x0000000f1b0a7c11 */ /* 0x000fe2000f8010ff */
[----:B------:R-:W-:Y:S01]  /*0ce0*/  VIADD R6, R6, UR8 ;  /* 0x0000000806067c36 */ /* 0x000fe20008000000 */
[----:B------:R-:W-:-:S02]  /*0cf0*/  SHF.L.U64.HI R15, R8, 0x2, R15 ;  /* 0x00000002080f7819 */ /* 0x000fc4000001020f */
[C---:B------:R-:W-:Y:S01]  /*0d00*/  LEA.HI.X R12, R27.reuse, UR14, R4, 0x2, P0 ;  /* 0x0000000e1b0c7c11 */ /* 0x040fe200080f1404 */
[----:B------:R-:W-:Y:S01]  /*0d10*/  IMAD R8, R27, 0x4, R6 ;  /* 0x000000041b087824 */ /* 0x000fe200078e0206 */
[-C--:B------:R-:W-:Y:S01]  /*0d20*/  IADD3 R20, P1, PT, R9, R10.reuse, RZ ;  /* 0x0000000a09147210 */ /* 0x080fe20007f3e0ff */
[C---:B------:R-:W-:Y:S01]  /*0d30*/  IMAD.WIDE.U32 R14, R5.reuse, 0xc, R14 ;  /* 0x0000000c050e7825 */ /* 0x040fe200078e000e */
[----:B------:R-:W-:-:S03]  /*0d40*/  LEA R13, P0, R5, R10, 0x3 ;  /* 0x0000000a050d7211 */ /* 0x000fc600078018ff */
[----:B------:R-:W-:Y:S01]  /*0d50*/  IMAD.X R26, R11, 0x1, R12, P1 ;  /* 0x000000010b1a7824 */ /* 0x000fe200008e060c */
[----:B------:R-:W-:Y:S01]  /*0d60*/  LEA.HI.X R24, R5, R12, RZ, 0x3, P0 ;  /* 0x0000000c05187211 */ /* 0x000fe200000f1cff */
[--C-:B------:R-:W-:Y:S01]  /*0d70*/  IMAD R22, R21, 0x4, R8.reuse ;  /* 0x0000000415167824 */ /* 0x100fe200078e0208 */
[----:B------:R-:W-:Y:S01]  /*0d80*/  IADD3 R28, PT, PT, R15, UR5, RZ ;  /* 0x000000050f1c7c10 */ /* 0x000fe2000fffe0ff */
[C-C-:B------:R-:W-:Y:S02]  /*0d90*/  IMAD R23, R21.reuse, 0x8, R8.reuse ;  /* 0x0000000815177824 */ /* 0x140fe400078e0208 */
[----:B------:R-:W-:-:S07]  /*0da0*/  IMAD R6, R21, 0xc, R8 ;  /* 0x0000000c15067824 */ /* 0x000fce00078e0208 */
.L_x_42:
[----:B------:R-:W-:-:S05]  /*0db0*/  IADD3 R18, P0, PT, R25, R10, RZ ;  /* 0x0000000a19127210 */ /* 0x000fca0007f1e0ff */
[----:B------:R-:W-:Y:S01]  /*0dc0*/  IMAD.X R19, R7, 0x1, R12, P0 ;  /* 0x0000000107137824 */ /* 0x000fe200000e060c */
[----:B------:R-:W-:-:S04]  /*0dd0*/  IADD3 R16, P0, PT, R25, R20, RZ ;  /* 0x0000001419107210 */ /* 0x000fc80007f1e0ff */
[----:B------:R-:W-:Y:S01]  /*0de0*/  @!PT LDS RZ, [RZ] ;  /* 0x00000000fffff984 */ /* 0x000fe20000000800 */
[----:B------:R-:W-:Y:S01]  /*0df0*/  @!PT LDS RZ, [RZ] ;  /* 0x00000000fffff984 */ /* 0x000fe20000000800 */
[----:B------:R-:W-:Y:S01]  /*0e00*/  @!PT LDS RZ, [RZ] ;  /* 0x00000000fffff984 */ /* 0x000fe20000000800 */
[----:B------:R1:W-:Y:S01]  /*0e10*/  LDGSTS.E [R8], desc[UR20][R18.64] ;  /* 0x0000000012087fae */ /* 0x0003e2000b9a1014 */
[----:B------:R-:W-:-:S05]  /*0e20*/  IMAD.X R17, R7, 0x1, R26, P0 ;  /* 0x0000000107117824 */ /* 0x000fca00000e061a */
[----:B------:R2:W-:Y:S01]  /*0e30*/  LDGSTS.E [R22], desc[UR20][R16.64] ;  /* 0x0000000010167fae */ /* 0x0005e2000b9a1014 */
[----:B-1----:R-:W-:Y:S02]  /*0e40*/  LEA R8, R21, R8, 0x4 ;  /* 0x0000000815087211 */ /* 0x002fe400078e20ff */
[----:B--2---:R-:W-:Y:S01]  /*0e50*/  IADD3 R16, P0, PT, R25, R13, RZ ;  /* 0x0000000d19107210 */ /* 0x004fe20007f1e0ff */
[----:B------:R-:W-:-:S04]  /*0e60*/  IMAD R22, R21, 0x10, R22 ;  /* 0x0000001015167824 */ /* 0x000fc800078e0216 */
[----:B------:R-:W-:Y:S01]  /*0e70*/  IMAD.X R17, R7, 0x1, R24, P0 ;  /* 0x0000000107117824 */ /* 0x000fe200000e0618 */
[----:B------:R-:W-:-:S04]  /*0e80*/  IADD3 R18, P0, PT, R25, R14, RZ ;  /* 0x0000000e19127210 */ /* 0x000fc80007f1e0ff */
[----:B------:R-:W-:Y:S01]  /*0e90*/  IADD3.X R19, PT, PT, R7, R28, RZ, P0, !PT ;  /* 0x0000001c07137210 */ /* 0x000fe200007fe4ff */
[----:B------:R1:W-:Y:S01]  /*0ea0*/  LDGSTS.E [R23], desc[UR20][R16.64] ;  /* 0x0000000010177fae */ /* 0x0003e2000b9a1014 */
[----:B------:R-:W-:-:S03]  /*0eb0*/  IADD3 R27, P0, PT, R9, R27, RZ ;  /* 0x0000001b091b7210 */ /* 0x000fc60007f1e0ff */
[----:B------:R2:W-:Y:S02]  /*0ec0*/  LDGSTS.E [R6], desc[UR20][R18.64] ;  /* 0x0000000012067fae */ /* 0x0005e4000b9a1014 */
[----:B------:R-:W-:Y:S01]  /*0ed0*/  IMAD.X R4, R11, 0x1, R4, P0 ;  /* 0x000000010b047824 */ /* 0x000fe200000e0604 */
[----:B------:R-:W-:-:S04]  /*0ee0*/  ISETP.GE.U32.AND P0, PT, R27, UR7, PT ;  /* 0x000000071b007c0c */ /* 0x000fc8000bf06070 */
[----:B------:R-:W-:Y:S01]  /*0ef0*/  ISETP.GE.U32.AND.EX P0, PT, R4, UR13, PT, P0 ;  /* 0x0000000d04007c0c */ /* 0x000fe2000bf06100 */
[----:B-1----:R-:W-:Y:S02]  /*0f00*/  IMAD.MOV.U32 R16, RZ, RZ, R25 ;  /* 0x000000ffff107224 */ /* 0x002fe400078e0019 */
[----:B------:R-:W-:Y:S02]  /*0f10*/  IMAD.MOV.U32 R17, RZ, RZ, R7 ;  /* 0x000000ffff117224 */ /* 0x000fe400078e0007 */
[----:B------:R-:W-:Y:S02]  /*0f20*/  IMAD R23, R21, 0x10, R23 ;  /* 0x0000001015177824 */ /* 0x000fe400078e0217 */
[----:B------:R-:W-:-:S04]  /*0f30*/  IMAD.WIDE.U32 R16, R5, 0x10, R16 ;  /* 0x0000001005107825 */ /* 0x000fc800078e0010 */
[----:B------:R-:W-:Y:S02]  /*0f40*/  IMAD.MOV.U32 R25, RZ, RZ, R16 ;  /* 0x000000ffff197224 */ /* 0x000fe400078e0010 */
[----:B------:R-:W-:Y:S02]  /*0f50*/  IMAD.MOV.U32 R7, RZ, RZ, R17 ;  /* 0x000000ffff077224 */ /* 0x000fe400078e0011 */
[----:B--2---:R-:W-:Y:S01]  /*0f60*/  IMAD R6, R21, 0x10, R6 ;  /* 0x0000001015067824 */ /* 0x004fe200078e0206 */
[----:B------:R-:W-:Y:S06]  /*0f70*/  @!P0 BRA `(.L_x_42) ;  /* 0xfffffffc008c8947 */ /* 0x000fec000383ffff */
.L_x_35:
[----:B------:R-:W-:Y:S05]  /*0f80*/  BSYNC.RECONVERGENT B0 ;  /* 0x0000000000007941 */ /* 0x000fea0003800200 */
.L_x_34:
[----:B------:R-:W-:Y:S01]  /*0f90*/  IMAD.U32 R4, RZ, RZ, UR13 ;  /* 0x0000000dff047e24 */ /* 0x000fe2000f8e00ff */
[----:B------:R-:W-:Y:S01]  /*0fa0*/  ISETP.LT.U32.AND P0, PT, R2, UR7, PT ;  /* 0x0000000702007c0c */ /* 0x000fe2000bf01070 */
[----:B------:R-:W0:Y:S01]  /*0fb0*/  LDGDEPBAR ;  /* 0x00000000000079af */ /* 0x000e220000000000 */
[----:B------:R-:W-:Y:S02]  /*0fc0*/  BSSY.RECONVERGENT B0, `(.L_x_43) ;  /* 0x000009f000007945 */ /* 0x000fe40003800200 */
[----:B------:R-:W-:-:S13]  /*0fd0*/  ISETP.GT.U32.AND.EX P0, PT, R4, R3, PT, P0 ;  /* 0x000000030400720c */ /* 0x000fda0003f04100 */
[----:B------:R-:W-:Y:S05]  /*0fe0*/  @!P0 BRA `(.L_x_44) ;  /* 0x0000000800708947 */ /* 0x000fea0003800000 */
[----:B------:R-:W-:Y:S01]  /*0ff0*/  IMAD.IADD R9, R5, 0x1, R2 ;  /* 0x0000000105097824 */ /* 0x000fe200078e0202 */
[----:B------:R-:W-:Y:S01]  /*1000*/  MOV R4, UR13 ;  /* 0x0000000d00047c02 */ /* 0x000fe20008000f00 */
[----:B------:R-:W-:Y:S01]  /*1010*/  IMAD.U32 R7, RZ, RZ, UR13 ;  /* 0x0000000dff077e24 */ /* 0x000fe2000f8e00ff */
[----:B------:R-:W-:Y:S01]  /*1020*/  BSSY.RECONVERGENT B1, `(.L_x_45) ;  /* 0x0000027000017945 */ /* 0x000fe20003800200 */
[----:B------:R-:W-:Y:S01]  /*1030*/  IMAD.U32 R6, RZ, RZ, UR7 ;  /* 0x00000007ff067e24 */ /* 0x000fe2000f8e00ff */
[C---:B------:R-:W-:Y:S01]  /*1040*/  ISETP.LT.U32.AND P0, PT, R9.reuse, UR7, PT ;  /* 0x0000000709007c0c */ /* 0x040fe2000bf01070 */
[----:B------:R-:W-:Y:S01]  /*1050*/  IMAD.U32 R10, RZ, RZ, UR13 ;  /* 0x0000000dff0a7e24 */ /* 0x000fe2000f8e00ff */
[----:B------:R-:W-:Y:S02]  /*1060*/  ISETP.LT.U32.AND P1, PT, R9, UR7, PT ;  /* 0x0000000709007c0c */ /* 0x000fe4000bf21070 */
[----:B------:R-:W-:Y:S02]  /*1070*/  ISETP.GT.U32.AND.EX P0, PT, R4, RZ, PT, P0 ;  /* 0x000000ff0400720c */ /* 0x000fe40003f04100 */
[----:B------:R-:W-:Y:S01]  /*1080*/  ISETP.GT.U32.AND.EX P1, PT, R7, RZ, PT, P1 ;  /* 0x000000ff0700720c */ /* 0x000fe20003f24110 */
[----:B------:R-:W-:Y:S01]  /*1090*/  IMAD.MOV.U32 R7, RZ, RZ, -0x1 ;  /* 0xffffffffff077424 */ /* 0x000fe200078e00ff */
        /* <DEDUP_REMOVED lines=8> */
[----:B------:R-:W-:Y:S01]  /*1120*/  IADD3 R11, PT, PT, RZ, -R5, RZ ;  /* 0x80000005ff0b7210 */ /* 0x000fe20007ffe0ff */
[----:B------:R-:W-:Y:S01]  /*1130*/  IMAD.MOV.U32 R6, RZ, RZ, RZ ;  /* 0x000000ffff067224 */ /* 0x000fe200078e00ff */
[----:B------:R-:W-:-:S05]  /*1140*/  ISETP.NE.U32.AND P2, PT, R5, RZ, PT ;  /* 0x000000ff0500720c */ /* 0x000fca0003f45070 */
[----:B-1----:R-:W1:Y:S02]  /*1150*/  MUFU.RCP R10, R10 ;  /* 0x0000000a000a7308 */ /* 0x002e640000001000 */
[----:B-1----:R-:W-:-:S06]  /*1160*/  VIADD R7, R10, 0xffffffe ;  /* 0x0ffffffe0a077836 */ /* 0x002fcc0000000000 */
[----:B------:R-:W1:Y:S02]  /*1170*/  F2I.FTZ.U32.TRUNC.NTZ R7, R7 ;  /* 0x0000000700077305 */ /* 0x000e64000021f000 */
[----:B-1----:R-:W-:-:S04]  /*1180*/  IMAD R11, R11, R7, RZ ;  /* 0x000000070b0b7224 */ /* 0x002fc800078e02ff */
[----:B------:R-:W-:-:S06]  /*1190*/  IMAD.HI.U32 R6, R7, R11, R6 ;  /* 0x0000000b07067227 */ /* 0x000fcc00078e0006 */
[----:B------:R-:W-:-:S04]  /*11a0*/  IMAD.HI.U32 R8, R6, R9, RZ ;  /* 0x0000000906087227 */ /* 0x000fc800078e00ff */
[----:B------:R-:W-:-:S04]  /*11b0*/  IMAD.MOV R6, RZ, RZ, -R8 ;  /* 0x000000ffff067224 */ /* 0x000fc800078e0a08 */
[----:B------:R-:W-:Y:S02]  /*11c0*/  IMAD R6, R5, R6, R9 ;  /* 0x0000000605067224 */ /* 0x000fe400078e0209 */
[----:B------:R-:W-:-:S03]  /*11d0*/  HFMA2 R9, -RZ, RZ, 0, 0 ;  /* 0x00000000ff097431 */ /* 0x000fc600000001ff */
[----:B------:R-:W-:-:S13]  /*11e0*/  ISETP.GE.U32.AND P0, PT, R6, R5, PT ;  /* 0x000000050600720c */ /* 0x000fda0003f06070 */
[----:B------:R-:W-:Y:S02]  /*11f0*/  @P0 IMAD.IADD R6, R6, 0x1, -R5 ;  /* 0x0000000106060824 */ /* 0x000fe400078e0a05 */
[----:B------:R-:W-:-:S03]  /*1200*/  @P0 VIADD R8, R8, 0x1 ;  /* 0x0000000108080836 */ /* 0x000fc60000000000 */
[----:B------:R-:W-:-:S13]  /*1210*/  ISETP.GE.U32.AND P1, PT, R6, R5, PT ;  /* 0x000000050600720c */ /* 0x000fda0003f26070 */
[----:B------:R-:W-:Y:S01]  /*1220*/  @P1 VIADD R8, R8, 0x1 ;  /* 0x0000000108081836 */ /* 0x000fe20000000000 */
[----:B------:R-:W-:Y:S01]  /*1230*/  @!P2 LOP3.LUT R8, RZ, R5, RZ, 0x33, !PT ;  /* 0x00000005ff08a212 */ /* 0x000fe200078e33ff */
[----:B------:R-:W-:Y:S06]  /*1240*/  BRA `(.L_x_47) ;  /* 0x0000000000107947 */ /* 0x000fec0003800000 */
.L_x_46:
[----:B------:R-:W-:-:S07]  /*1250*/  MOV R8, 0x1270 ;  /* 0x0000127000087802 */ /* 0x000fce0000000f00 */
[----:B------:R-:W-:Y:S05]  /*1260*/  CALL.REL.NOINC `($__internal_1_$__cuda_sm20_div_u64) ;  /* 0x0000000c00a87944 */ /* 0x000fea0003c00000 */
[----:B------:R-:W-:Y:S02]  /*1270*/  IMAD.MOV.U32 R8, RZ, RZ, R6 ;  /* 0x000000ffff087224 */ /* 0x000fe400078e0006 */
[----:B------:R-:W-:-:S07]  /*1280*/  IMAD.MOV.U32 R9, RZ, RZ, R7 ;  /* 0x000000ffff097224 */ /* 0x000fce00078e0007 */
.L_x_47:
[----:B------:R-:W-:Y:S05]  /*1290*/  BSYNC.RECONVERGENT B1 ;  /* 0x0000000000017941 */ /* 0x000fea0003800200 */
.L_x_45:
[----:B------:R-:W-:Y:S01]  /*12a0*/  IADD3 R4, P0, PT, R8, R4, RZ ;  /* 0x0000000408047210 */ /* 0x000fe20007f1e0ff */
[----:B------:R-:W1:Y:S01]  /*12b0*/  LDC R6, c[0x0][0x3b0] ;  /* 0x0000ec00ff067b82 */ /* 0x000e620000000800 */
[----:B------:R-:W-:Y:S02]  /*12c0*/  BSSY.RECONVERGENT B1, `(.L_x_48) ;  /* 0x0000031000017945 */ /* 0x000fe40003800200 */
[C---:B------:R-:W-:Y:S01]  /*12d0*/  LOP3.LUT R7, R4.reuse, 0x3, RZ, 0xc0, !PT ;  /* 0x0000000304077812 */ /* 0x040fe200078ec0ff */
[----:B------:R-:W-:Y:S01]  /*12e0*/  IMAD.X R8, RZ, RZ, R9, P0 ;  /* 0x000000ffff087224 */ /* 0x000fe200000e0609 */
[----:B------:R-:W-:Y:S02]  /*12f0*/  ISETP.GE.U32.AND P0, PT, R4, 0x3, PT ;  /* 0x000000030400780c */ /* 0x000fe40003f06070 */
[----:B------:R-:W-:Y:S02]  /*1300*/  ISETP.NE.U32.AND P1, PT, R7, 0x3, PT ;  /* 0x000000030700780c */ /* 0x000fe40003f25070 */
[----:B------:R-:W-:Y:S01]  /*1310*/  ISETP.GE.U32.AND.EX P0, PT, R8, RZ, PT, P0 ;  /* 0x000000ff0800720c */ /* 0x000fe20003f06100 */
[----:B------:R-:W-:Y:S01]  /*1320*/  IMAD.U32 R8, RZ, RZ, UR22 ;  /* 0x00000016ff087e24 */ /* 0x000fe2000f8e00ff */
[----:B------:R-:W-:-:S04]  /*1330*/  ISETP.NE.AND.EX P1, PT, RZ, RZ, PT, P1 ;  /* 0x000000ffff00720c */ /* 0x000fc80003f25310 */
[----:B------:R-:W-:Y:S02]  /*1340*/  SHF.R.S32.HI R8, RZ, 0x1f, R8 ;  /* 0x0000001fff087819 */ /* 0x000fe40000011408 */
[----:B-1----:R-:W-:-:S07]  /*1350*/  SHF.R.S32.HI R16, RZ, 0x1f, R6 ;  /* 0x0000001fff107819 */ /* 0x002fce0000011406 */
[----:B------:R-:W-:Y:S05]  /*1360*/  @!P1 BRA `(.L_x_49) ;  /* 0x0000000000989947 */ /* 0x000fea0003800000 */
[----:B------:R-:W1:Y:S01]  /*1370*/  S2UR UR8, SR_CgaCtaId ;  /* 0x00000000000879c3 */ /* 0x000e620000008800 */
[----:B------:R-:W2:Y:S01]  /*1380*/  LDCU.64 UR14, c[0x0][0x3a8] ;  /* 0x00007500ff0e77ac */ /* 0x000ea20008000a00 */
[----:B------:R-:W-:Y:S01]  /*1390*/  IMAD.U32 R7, RZ, RZ, UR22 ;  /* 0x00000016ff077e24 */ /* 0x000fe2000f8e00ff */
[----:B------:R-:W-:Y:S01]  /*13a0*/  IADD3 R9, PT, PT, R4, 0x1, RZ ;  /* 0x0000000104097810 */ /* 0x000fe20007ffe0ff */
[----:B------:R-:W-:Y:S01]  /*13b0*/  IMAD R10, R0, UR11, RZ ;  /* 0x0000000b000a7c24 */ /* 0x000fe2000f8e02ff */
[----:B------:R-:W-:Y:S01]  /*13c0*/  UMOV UR5, 0x400 ;  /* 0x0000040000057882 */ /* 0x000fe20000000000 */
[----:B------:R-:W-:Y:S01]  /*13d0*/  USHF.L.U32 UR9, UR22, 0x2, URZ ;  /* 0x0000000216097899 */ /* 0x000fe200080006ff */
[----:B------:R-:W-:Y:S01]  /*13e0*/  SHF.L.U64.HI R4, R7, 0x2, R8 ;  /* 0x0000000207047819 */ /* 0x000fe20000010208 */
[----:B------:R-:W3:Y:S01]  /*13f0*/  LDC R11, c[0x0][0x384] ;  /* 0x0000e100ff0b7b82 */ /* 0x000ee20000000800 */
[----:B------:R-:W-:Y:S01]  /*1400*/  UIADD3 UR5, UPT, UPT, UR5, 0x80, URZ ;  /* 0x0000008005057890 */ /* 0x000fe2000fffe0ff */
[----:B------:R-:W-:Y:S01]  /*1410*/  LOP3.LUT R9, R9, 0x3, RZ, 0xc0, !PT ;  /* 0x0000000309097812 */ /* 0x000fe200078ec0ff */
[----:B------:R-:W-:Y:S01]  /*1420*/  IMAD R14, R10, UR10, RZ ;  /* 0x0000000a0a0e7c24 */ /* 0x000fe2000f8e02ff */
[----:B------:R-:W-:-:S02]  /*1430*/  LEA R7, P1, R2, UR9, 0x2 ;  /* 0x0000000902077c11 */ /* 0x000fc4000f8210ff */
[----:B------:R-:W-:Y:S02]  /*1440*/  IADD3 R9, P3, PT, RZ, -R9, RZ ;  /* 0x80000009ff097210 */ /* 0x000fe40007f7e0ff */
[----:B------:R-:W-:Y:S02]  /*1450*/  LEA.HI.X R13, R2, R4, R3, 0x2, P1 ;  /* 0x00000004020d7211 */ /* 0x000fe400008f1403 */
[----:B--2---:R-:W-:-:S04]  /*1460*/  IADD3 R12, P1, P2, R7, UR14, R6 ;  /* 0x0000000e070c7c10 */ /* 0x004fc8000fa3e006 */
[----:B------:R-:W-:Y:S01]  /*1470*/  IADD3.X R13, PT, PT, R13, UR15, R16, P1, P2 ;  /* 0x0000000f0d0d7c10 */ /* 0x000fe20008fe4410 */
[----:B-1----:R-:W-:-:S06]  /*1480*/  ULEA UR5, UR8, UR5, 0x18 ;  /* 0x0000000508057291 */ /* 0x002fcc000f8ec0ff */
[----:B------:R-:W-:-:S04]  /*1490*/  VIADD R4, R6, UR5 ;  /* 0x0000000506047c36 */ /* 0x000fc80008000000 */
[----:B---3--:R-:W-:Y:S02]  /*14a0*/  IMAD R7, R11, 0x200, R4 ;  /* 0x000002000b077824 */ /* 0x008fe400078e0204 */
[----:B------:R-:W-:Y:S02]  /*14b0*/  IMAD.X R4, RZ, RZ, -0x1, P3 ;  /* 0xffffffffff047424 */ /* 0x000fe400018e06ff */
[----:B------:R-:W-:-:S07]  /*14c0*/  IMAD R7, R2, 0x4, R7 ;  /* 0x0000000402077824 */ /* 0x000fce00078e0207 */
.L_x_50:
[----:B------:R-:W-:Y:S01]  /*14d0*/  IADD3 R9, P1, PT, R9, 0x1, RZ ;  /* 0x0000000109097810 */ /* 0x000fe20007f3e0ff */
[----:B------:R-:W-:Y:S01]  /*14e0*/  IMAD.MOV.U32 R10, RZ, RZ, R12 ;  /* 0x000000ffff0a7224 */ /* 0x000fe200078e000c */
[----:B------:R-:W-:Y:S02]  /*14f0*/  MOV R11, R13 ;  /* 0x0000000d000b7202 */ /* 0x000fe40000000f00 */
[----:B------:R-:W-:Y:S01]  /*1500*/  IADD3 R2, P2, PT, R5, R2, RZ ;  /* 0x0000000205027210 */ /* 0x000fe20007f5e0ff */
[----:B------:R-:W-:Y:S01]  /*1510*/  IMAD.X R4, RZ, RZ, R4, P1 ;  /* 0x000000ffff047224 */ /* 0x000fe200008e0604 */
[----:B------:R-:W-:Y:S01]  /*1520*/  ISETP.NE.U32.AND P1, PT, R9, RZ, PT ;  /* 0x000000ff0900720c */ /* 0x000fe20003f25070 */
[----:B------:R-:W-:Y:S01]  /*1530*/  @!PT LDS RZ, [RZ] ;  /* 0x00000000fffff984 */ /* 0x000fe20000000800 */
[----:B------:R-:W-:Y:S01]  /*1540*/  @!PT LDS RZ, [RZ] ;  /* 0x00000000fffff984 */ /* 0x000fe20000000800 */
[----:B------:R-:W-:Y:S01]  /*1550*/  @!PT LDS RZ, [RZ] ;  /* 0x00000000fffff984 */ /* 0x000fe20000000800 */
[----:B------:R1:W-:Y:S01]  /*1560*/  LDGSTS.E [R7+0x80], desc[UR20][R10.64] ;  /* 0x000800000a077fae */ /* 0x0003e2000b9a1014 */
[----:B------:R-:W-:Y:S01]  /*1570*/  LEA R12, P3, R5, R12, 0x2 ;  /* 0x0000000c050c7211 */ /* 0x000fe200078610ff */
[----:B------:R-:W-:Y:S01]  /*1580*/  IMAD.X R3, RZ, RZ, R3, P2 ;  /* 0x000000ffff037224 */ /* 0x000fe200010e0603 */
[----:B------:R-:W-:-:S02]  /*1590*/  ISETP.NE.AND.EX P1, PT, R4, RZ, PT, P1 ;  /* 0x000000ff0400720c */ /* 0x000fc40003f25310 */
[----:B------:R-:W-:Y:S01]  /*15a0*/  LEA.HI.X R13, R5, R13, RZ, 0x2, P3 ;  /* 0x0000000d050d7211 */ /* 0x000fe200018f14ff */
[----:B-1----:R-:W-:-:S10]  /*15b0*/  IMAD R7, R14, 0x4, R7 ;  /* 0x000000040e077824 */ /* 0x002fd400078e0207 */
[----:B------:R-:W-:Y:S05]  /*15c0*/  @P1 BRA `(.L_x_50) ;  /* 0xfffffffc00c01947 */ /* 0x000fea000383ffff */
.L_x_49:
[----:B------:R-:W-:Y:S05]  /*15d0*/  BSYNC.RECONVERGENT B1 ;  /* 0x0000000000017941 */ /* 0x000fea0003800200 */
.L_x_48:
[----:B------:R-:W-:Y:S05]  /*15e0*/  @!P0 BRA `(.L_x_44) ;  /* 0x0000000000f08947 */ /* 0x000fea0003800000 */
[----:B------:R-:W1:Y:S01]  /*15f0*/  S2UR UR8, SR_CgaCtaId ;  /* 0x00000000000879c3 */ /* 0x000e620000008800 */
[----:B------:R-:W2:Y:S01]  /*1600*/  LDCU.64 UR14, c[0x0][0x3a8] ;  /* 0x00007500ff0e77ac */ /* 0x000ea20008000a00 */
[----:B------:R-:W-:Y:S01]  /*1610*/  IMAD.U32 R9, RZ, RZ, UR22 ;  /* 0x00000016ff097e24 */ /* 0x000fe2000f8e00ff */
[----:B------:R-:W-:Y:S01]  /*1620*/  SHF.R.U32.HI R20, RZ, 0x1e, R5 ;  /* 0x0000001eff147819 */ /* 0x000fe20000011605 */
[----:B------:R-:W-:Y:S01]  /*1630*/  IMAD R22, R0, UR11, RZ ;  /* 0x0000000b00167c24 */ /* 0x000fe2000f8e02ff */
[----:B------:R-:W-:Y:S01]  /*1640*/  UMOV UR5, 0x400 ;  /* 0x0000040000057882 */ /* 0x000fe20000000000 */
[----:B------:R-:W-:Y:S01]  /*1650*/  IMAD.SHL.U32 R17, R5, 0x4, RZ ;  /* 0x0000000405117824 */ /* 0x000fe200078e00ff */
[----:B------:R-:W-:Y:S01]  /*1660*/  UIADD3 UR5, UPT, UPT, UR5, 0x80, URZ ;  /* 0x0000008005057890 */ /* 0x000fe2000fffe0ff */
[----:B------:R-:W3:Y:S01]  /*1670*/  LDC R7, c[0x0][0x384] ;  /* 0x0000e100ff077b82 */ /* 0x000ee20000000800 */
[----:B------:R-:W-:Y:S01]  /*1680*/  SHF.L.U64.HI R18, R9, 0x2, R8 ;  /* 0x0000000209127819 */ /* 0x000fe20000010208 */
[----:B------:R-:W-:Y:S01]  /*1690*/  IMAD R22, R22, UR10, RZ ;  /* 0x0000000a16167c24 */ /* 0x000fe2000f8e02ff */
[----:B--2---:R-:W-:-:S04]  /*16a0*/  IADD3 R4, P0, PT, R6, UR14, RZ ;  /* 0x0000000e06047c10 */ /* 0x004fc8000ff1e0ff */
[----:B------:R-:W-:Y:S01]  /*16b0*/  IADD3.X R16, PT, PT, R16, UR15, RZ, P0, !PT ;  /* 0x0000000f10107c10 */ /* 0x000fe200087fe4ff */
[----:B-1----:R-:W-:Y:S02]  /*16c0*/  ULEA UR5, UR8, UR5, 0x18 ;  /* 0x0000000508057291 */ /* 0x002fe4000f8ec0ff */
[----:B------:R-:W-:-:S04]  /*16d0*/  USHF.L.U32 UR8, UR22, 0x2, URZ ;  /* 0x0000000216087899 */ /* 0x000fc800080006ff */
[----:B------:R-:W-:Y:S01]  /*16e0*/  VIADD R6, R6, UR5 ;  /* 0x0000000506067c36 */ /* 0x000fe20008000000 */
[----:B------:R-:W-:-:S04]  /*16f0*/  UMOV UR5, URZ ;  /* 0x000000ff00057c82 */ /* 0x000fc80008000000 */
[----:B---3--:R-:W-:Y:S02]  /*1700*/  LEA R23, R7, R6, 0x9 ;  /* 0x0000000607177211 */ /* 0x008fe400078e48ff */
[----:B------:R-:W-:-:S03]  /*1710*/  IADD3 R6, P0, PT, R2, UR22, RZ ;  /* 0x0000001602067c10 */ /* 0x000fc6000ff1e0ff */
[----:B------:R-:W-:Y:S02]  /*1720*/  IMAD R23, R2, 0x4, R23 ;  /* 0x0000000402177824 */ /* 0x000fe400078e0217 */
[----:B------:R-:W-:Y:S01]  /*1730*/  IMAD.X R7, R8, 0x1, R3, P0 ;  /* 0x0000000108077824 */ /* 0x000fe200000e0603 */
[----:B------:R-:W-:Y:S01]  /*1740*/  LEA R0, P0, R2, UR8, 0x2 ;  /* 0x0000000802007c11 */ /* 0x000fe2000f8010ff */
[C-C-:B------:R-:W-:Y:S02]  /*1750*/  IMAD R25, R22.reuse, 0x4, R23.reuse ;  /* 0x0000000416197824 */ /* 0x140fe400078e0217 */
[----:B------:R-:W-:Y:S01]  /*1760*/  IMAD R27, R22, 0x8, R23 ;  /* 0x00000008161b7824 */ /* 0x000fe200078e0217 */
[C---:B------:R-:W-:Y:S01]  /*1770*/  SHF.L.U64.HI R7, R6.reuse, 0x2, R7 ;  /* 0x0000000206077819 */ /* 0x040fe20000010207 */
[----:B------:R-:W-:Y:S01]  /*1780*/  IMAD.SHL.U32 R6, R6, 0x4, RZ ;  /* 0x0000000406067824 */ /* 0x000fe200078e00ff */
[----:B------:R-:W-:Y:S01]  /*1790*/  LEA.HI.X R18, R2, R18, R3, 0x2, P0 ;  /* 0x0000001202127211 */ /* 0x000fe200000f1403 */
[----:B------:R-:W-:Y:S01]  /*17a0*/  IMAD R29, R22, 0xc, R23 ;  /* 0x0000000c161d7824 */ /* 0x000fe200078e0217 */
[-C--:B------:R-:W-:Y:S01]  /*17b0*/  IADD3 R21, P0, PT, R17, R0.reuse, RZ ;  /* 0x0000000011157210 */ /* 0x080fe20007f1e0ff */
[C---:B------:R-:W-:Y:S01]  /*17c0*/  IMAD.WIDE.U32 R6, R5.reuse, 0xc, R6 ;  /* 0x0000000c05067825 */ /* 0x040fe200078e0006 */
[----:B------:R-:W-:-:S03]  /*17d0*/  LEA R19, P1, R5, R0, 0x3 ;  /* 0x0000000005137211 */ /* 0x000fc600078218ff */
[----:B------:R-:W-:Y:S01]  /*17e0*/  IMAD.X R24, R20, 0x1, R18, P0 ;  /* 0x0000000114187824 */ /* 0x000fe200000e0612 */
[----:B------:R-:W-:Y:S02]  /*17f0*/  LEA.HI.X R26, R5, R18, RZ, 0x3, P1 ;  /* 0x00000012051a7211 */ /* 0x000fe400008f1cff */
[----:B------:R-:W-:-:S07]  /*1800*/  IADD3 R28, PT, PT, R7, UR5, RZ ;  /* 0x00000005071c7c10 */ /* 0x000fce000fffe0ff */
.L_x_51:
[C---:B------:R-:W-:Y:S02]  /*1810*/  IADD3 R12, P0, PT, R4.reuse, R0, RZ ;  /* 0x00000000040c7210 */ /* 0x040fe40007f1e0ff */
[----:B------:R-:W-:-:S03]  /*1820*/  IADD3 R8, P1, PT, R4, R21, RZ ;  /* 0x0000001504087210 */ /* 0x000fc60007f3e0ff */
[----:B------:R-:W-:Y:S01]  /*1830*/  IMAD.X R13, R16, 0x1, R18, P0 ;  /* 0x00000001100d7824 */ /* 0x000fe200000e0612 */
[----:B------:R-:W-:Y:S01]  /*1840*/  IADD3 R10, P0, PT, R4, R19, RZ ;  /* 0x00000013040a7210 */ /* 0x000fe20007f1e0ff */
[----:B------:R-:W-:Y:S01]  /*1850*/  IMAD.X R9, R16, 0x1, R24, P1 ;  /* 0x0000000110097824 */ /* 0x000fe200008e0618 */
[----:B------:R-:W-:Y:S02]  /*1860*/  IADD3 R14, P1, PT, R4, R6, RZ ;  /* 0x00000006040e7210 */ /* 0x000fe40007f3e0ff */
[----:B------:R-:W-:Y:S01]  /*1870*/  @!PT LDS RZ, [RZ] ;  /* 0x00000000fffff984 */ /* 0x000fe20000000800 */
[----:B------:R-:W-:Y:S01]  /*1880*/  @!PT LDS RZ, [RZ] ;  /* 0x00000000fffff984 */ /* 0x000fe20000000800 */
[----:B------:R-:W-:Y:S01]  /*1890*/  @!PT LDS RZ, [RZ] ;  /* 0x00000000fffff984 */ /* 0x000fe20000000800 */
[----:B------:R1:W-:Y:S01]  /*18a0*/  LDGSTS.E [R23+0x80], desc[UR20][R12.64] ;  /* 0x000800000c177fae */ /* 0x0003e2000b9a1014 */
[C---:B------:R-:W-:Y:S01]  /*18b0*/  IMAD.X R11, R16.reuse, 0x1, R26, P0 ;  /* 0x00000001100b7824 */ /* 0x040fe200000e061a */
[----:B------:R-:W-:Y:S02]  /*18c0*/  IADD3 R2, P0, PT, R17, R2, RZ ;  /* 0x0000000211027210 */ /* 0x000fe40007f1e0ff */
[----:B------:R-:W-:Y:S01]  /*18d0*/  IADD3.X R15, PT, PT, R16, R28, RZ, P1, !PT ;  /* 0x0000001c100f7210 */ /* 0x000fe20000ffe4ff */
[----:B------:R2:W-:Y:S01]  /*18e0*/  LDGSTS.E [R25+0x80], desc[UR20][R8.64] ;  /* 0x0008000008197fae */ /* 0x0005e2000b9a1014 */
[C---:B------:R-:W-:Y:S01]  /*18f0*/  LEA R4, P1, R5.reuse, R4, 0x4 ;  /* 0x0000000405047211 */ /* 0x040fe200078220ff */
[----:B------:R-:W-:Y:S01]  /*1900*/  IMAD.X R3, R20, 0x1, R3, P0 ;  /* 0x0000000114037824 */ /* 0x000fe200000e0603 */
[----:B------:R-:W-:Y:S01]  /*1910*/  ISETP.GE.U32.AND P0, PT, R2, UR7, PT ;  /* 0x0000000702007c0c */ /* 0x000fe2000bf06070 */
[----:B------:R3:W-:Y:S01]  /*1920*/  LDGSTS.E [R27+0x80], desc[UR20][R10.64] ;  /* 0x000800000a1b7fae */ /* 0x0007e2000b9a1014 */
[----:B------:R-:W-:-:S02]  /*1930*/  LEA.HI.X R16, R5, R16, RZ, 0x4, P1 ;  /* 0x0000001005107211 */ /* 0x000fc400008f24ff */
[----:B------:R-:W-:Y:S01]  /*1940*/  ISETP.GE.U32.AND.EX P0, PT, R3, UR13, PT, P0 ;  /* 0x0000000d03007c0c */ /* 0x000fe2000bf06100 */
[----:B------:R4:W-:Y:S01]  /*1950*/  LDGSTS.E [R29+0x80], desc[UR20][R14.64] ;  /* 0x000800000e1d7fae */ /* 0x0009e2000b9a1014 */
[C---:B-1----:R-:W-:Y:S02]  /*1960*/  IMAD R23, R22.reuse, 0x10, R23 ;  /* 0x0000001016177824 */ /* 0x042fe400078e0217 */
[C---:B--2---:R-:W-:Y:S02]  /*1970*/  IMAD R25, R22.reuse, 0x10, R25 ;  /* 0x0000001016197824 */ /* 0x044fe400078e0219 */
[C---:B---3--:R-:W-:Y:S02]  /*1980*/  IMAD R27, R22.reuse, 0x10, R27 ;  /* 0x00000010161b7824 */ /* 0x048fe400078e021b */
[----:B----4-:R-:W-:-:S05]  /*1990*/  IMAD R29, R22, 0x10, R29 ;  /* 0x00000010161d7824 */ /* 0x010fca00078e021d */
[----:B------:R-:W-:Y:S05]  /*19a0*/  @!P0 BRA `(.L_x_51) ;  /* 0xfffffffc00988947 */ /* 0x000fea000383ffff */
.L_x_44:
[----:B------:R-:W-:Y:S05]  /*19b0*/  BSYNC.RECONVERGENT B0 ;  /* 0x0000000000007941 */ /* 0x000fea0003800200 */
.L_x_43:
[----:B------:R-:W0:Y:S01]  /*19c0*/  LDGDEPBAR ;  /* 0x00000000000079af */ /* 0x000e220000000000 */
[----:B------:R-:W-:-:S04]  /*19d0*/  DEPBAR.LE SB0, 0x0 ;  /* 0x000080000000791a */ /* 0x000fc80000000000 */
[----:B------:R-:W-:Y:S06]  /*19e0*/  BAR.SYNC.DEFER_BLOCKING 0x0 ;  /* 0x0000000000007b1d */ /* 0x000fec0000010000 */
.L_x_33:
[----:B------:R-:W-:-:S09]  /*19f0*/  UISETP.GT.AND UP0, UPT, UR24, UR6, UPT ;  /* 0x000000061800728c */ /* 0x000fd2000bf04270 */
[----:B------:R-:W-:Y:S05]  /*1a00*/  BRA.U UP0, `(.L_x_52) ;  /* 0x0000000100d87547 */ /* 0x000fea000b800000 */
        /* <DEDUP_REMOVED lines=8> */
[----:B------:R-:W4:Y:S02]  /*1a90*/  LDCU.64 UR4, c[0x0][0x390] ;  /* 0x00007200ff0477ac */ /* 0x000f240008000a00 */
[----:B------:R-:W-:Y:S01]  /*1aa0*/  IADD3 R2, PT, PT, R2, 0x80, RZ ;  /* 0x0000008002027810 */ /* 0x000fe20007ffe0ff */
[----:B----4-:R-:W-:Y:S01]  /*1ab0*/  UIMAD.WIDE UR4, UR22, 0x4, UR4 ;  /* 0x00000004160478a5 */ /* 0x010fe2000f8e0204 */
[----:B--2---:R-:W-:Y:S02]  /*1ac0*/  IMAD R3, R6, 0x200, R3 ;  /* 0x0000020006037824 */ /* 0x004fe400078e0203 */
[----:B------:R-:W-:Y:S01]  /*1ad0*/  IMAD.MOV R6, RZ, RZ, -R6 ;  /* 0x000000ffff067224 */ /* 0x000fe200078e0a06 */
[----:B-1----:R-:W-:-:S02]  /*1ae0*/  LEA R5, R5, R2, 0x18 ;  /* 0x0000000205057211 */ /* 0x002fc400078ec0ff */
[C---:B---3--:R-:W-:Y:S01]  /*1af0*/  LEA R2, R0.reuse, UR6, 0x2 ;  /* 0x0000000600027c11 */ /* 0x048fe2000f8e10ff */
[----:B------:R-:W-:-:S04]  /*1b00*/  IMAD R3, R0, 0x4, R3 ;  /* 0x0000000400037824 */ /* 0x000fc800078e0203 */
[----:B------:R-:W-:Y:S01]  /*1b10*/  IMAD.IADD R2, R5, 0x1, R2 ;  /* 0x0000000105027824 */ /* 0x000fe200078e0202 */
[----:B------:R-:W-:-:S07]  /*1b20*/  IADD3 R3, PT, PT, R3, 0x80, R5 ;  /* 0x0000008003037810 */ /* 0x000fce0007ffe005 */
.L_x_53:
        /* <DEDUP_REMOVED lines=9> */
[----:B-1----:R-:W-:Y:S02]  /*1bc0*/  VIADD R4, R8, 0xffffffe ;  /* 0x0ffffffe08047836 */ /* 0x002fe40000000000 */
[----:B------:R-:W-:-:S04]  /*1bd0*/  IMAD.MOV R8, RZ, RZ, -R11 ;  /* 0x000000ffff087224 */ /* 0x000fc800078e0a0b */
[----:B------:R1:W2:Y:S02]  /*1be0*/  F2I.FTZ.U32.TRUNC.NTZ R5, R4 ;  /* 0x0000000400057305 */ /* 0x0002a4000021f000 */
[----:B-1----:R-:W-:Y:S01]  /*1bf0*/  IMAD.MOV.U32 R4, RZ, RZ, RZ ;  /* 0x000000ffff047224 */ /* 0x002fe200078e00ff */
[----:B--2---:R-:W-:-:S05]  /*1c00*/  IADD3 R9, PT, PT, RZ, -R5, RZ ;  /* 0x80000005ff097210 */ /* 0x004fca0007ffe0ff */
[----:B------:R-:W-:-:S04]  /*1c10*/  IMAD R9, R9, R10, RZ ;  /* 0x0000000a09097224 */ /* 0x000fc800078e02ff */
[----:B------:R-:W-:Y:S01]  /*1c20*/  IMAD.HI.U32 R5, R5, R9, R4 ;  /* 0x0000000905057227 */ /* 0x000fe200078e0004 */
[----:B------:R-:W-:-:S05]  /*1c30*/  MOV R4, UR4 ;  /* 0x0000000400047c02 */ /* 0x000fca0008000f00 */
        /* <DEDUP_REMOVED lines=19> */
.L_x_52:
        /* <DEDUP_REMOVED lines=10> */
[----:B----4-:R-:W-:Y:S01]  /*1e10*/  UIMAD.WIDE UR4, UR22, 0x4, UR4 ;  /* 0x00000004160478a5 */ /* 0x010fe2000f8e0204 */
[----:B--2---:R-:W-:-:S02]  /*1e20*/  IMAD R3, R6, 0x200, R3 ;  /* 0x0000020006037824 */ /* 0x004fc400078e0203 */
[----:B------:R-:W-:Y:S01]  /*1e30*/  IMAD.MOV R6, RZ, RZ, -R6 ;  /* 0x000000ffff067224 */ /* 0x000fe200078e0a06 */
[----:B-1----:R-:W-:Y:S02]  /*1e40*/  LEA R4, R5, R2, 0x18 ;  /* 0x0000000205047211 */ /* 0x002fe400078ec0ff */
[C---:B---3--:R-:W-:Y:S01]  /*1e50*/  LEA R5, R0.reuse, UR6, 0x2 ;  /* 0x0000000600057c11 */ /* 0x048fe2000f8e10ff */
[----:B------:R-:W-:-:S04]  /*1e60*/  IMAD R3, R0, 0x4, R3 ;  /* 0x0000000400037824 */ /* 0x000fc800078e0203 */
[----:B------:R-:W-:Y:S01]  /*1e70*/  IMAD.IADD R2, R4, 0x1, R5 ;  /* 0x0000000104027824 */ /* 0x000fe200078e0205 */
[----:B------:R-:W-:-:S07]  /*1e80*/  IADD3 R3, PT, PT, R3, 0x80, R4 ;  /* 0x0000008003037810 */ /* 0x000fce0007ffe004 */
.L_x_56:
[----:B------:R-:W-:Y:S01]  /*1e90*/  ISETP.GE.AND P1, PT, R0, UR23, PT ;  /* 0x0000001700007c0c */ /* 0x000fe2000bf26270 */
[----:B------:R-:W-:Y:S01]  /*1ea0*/  BSSY.RECONVERGENT B0, `(.L_x_54) ;  /* 0x0000021000007945 */ /* 0x000fe20003800200 */
[----:B------:R-:W-:-:S04]  /*1eb0*/  IADD3 R6, PT, PT, R6, 0x1, RZ ;  /* 0x0000000106067810 */ /* 0x000fc80007ffe0ff */
        /* <DEDUP_REMOVED lines=10> */
[----:B-1----:R-:W-:Y:S02]  /*1f60*/  VIADD R4, R8, 0xffffffe ;  /* 0x0ffffffe08047836 */ /* 0x002fe40000000000 */
[----:B------:R-:W-:-:S04]  /*1f70*/  IMAD.MOV R8, RZ, RZ, -R11 ;  /* 0x000000ffff087224 */ /* 0x000fc800078e0a0b */
        /* <DEDUP_REMOVED lines=12> */
[----:B------:R-:W-:-:S05]  /*2040*/  @!P2 IADD3 R5, PT, PT, R5, -R10, RZ ;  /* 0x8000000a0505a210 */ /* 0x000fca0007ffe0ff */
[----:B------:R-:W-:Y:S02]  /*2050*/  IMAD.MOV.U32 R7, RZ, RZ, R5 ;  /* 0x000000ffff077224 */ /* 0x000fe400078e0005 */
[----:B------:R-:W-:Y:S02]  /*2060*/  IMAD.U32 R5, RZ, RZ, UR5 ;  /* 0x00000005ff057e24 */ /* 0x000fe4000f8e00ff */
[----:B------:R-:W-:Y:S01]  /*2070*/  @!P3 IMAD.MOV R7, RZ, RZ, -R7 ;  /* 0x000000ffff07b224 */ /* 0x000fe200078e0a07 */
[----:B------:R-:W-:Y:S01]  /*2080*/  @!P1 LOP3.LUT R7, RZ, R13, RZ, 0x33, !PT ;  /* 0x0000000dff079212 */ /* 0x000fe200078e33ff */
[----:B------:R-:W-:-:S05]  /*2090*/  IMAD.WIDE R4, R0, 0x4, R4 ;  /* 0x0000000400047825 */ /* 0x000fca00078e0204 */
[----:B------:R1:W-:Y:S02]  /*20a0*/  STG.E desc[UR20][R4.64], R7 ;  /* 0x0000000704007986 */ /* 0x0003e4000c101914 */
.L_x_55:
[----:B------:R-:W-:Y:S05]  /*20b0*/  BSYNC.RECONVERGENT B0 ;  /* 0x0000000000007941 */ /* 0x000fea0003800200 */
.L_x_54:
[----:B------:R-:W-:Y:S01]  /*20c0*/  VIADD R3, R3, 0x200 ;  /* 0x0000020003037836 */ /* 0x000fe20000000000 */
[----:B------:R-:W-:Y:S01]  /*20d0*/  IADD3 R2, PT, PT, R2, 0x200, RZ ;  /* 0x0000020002027810 */ /* 0x000fe20007ffe0ff */
[----:B------:R-:W-:Y:S01]  /*20e0*/  VIADD R0, R0, 0x80 ;  /* 0x0000008000007836 */ /* 0x000fe20000000000 */
[----:B------:R-:W-:Y:S06]  /*20f0*/  @P0 BRA `(.L_x_56) ;  /* 0xfffffffc00640947 */ /* 0x000fec000383ffff */
[----:B------:R-:W-:Y:S05]  /*2100*/  EXIT ;  /* 0x000000000000794d */ /* 0x000fea0003800000 */
        .weak           $__internal_1_$__cuda_sm20_div_u64
        .type           $__internal_1_$__cuda_sm20_div_u64,@function
        .size           $__internal_1_$__cuda_sm20_div_u64,(.L_x_258 - $__internal_1_$__cuda_sm20_div_u64)
$__internal_1_$__cuda_sm20_div_u64:
[----:B------:R-:W-:Y:S02]  /*2110*/  IMAD.U32 R15, RZ, RZ, UR4 ;  /* 0x00000004ff0f7e24 */ /* 0x000fe4000f8e00ff */
[----:B------:R-:W-:-:S04]  /*2120*/  IMAD.MOV.U32 R14, RZ, RZ, R5 ;  /* 0x000000ffff0e7224 */ /* 0x000fc800078e0005 */
        /* <DEDUP_REMOVED lines=9> */
[----:B------:R-:W-:Y:S01]  /*21c0*/  IMAD.X R19, RZ, RZ, ~R13, P0 ;  /* 0x000000ffff137224 */ /* 0x000fe200000e0e0d */
[----:B------:R-:W-:-:S03]  /*21d0*/  MOV R13, R6 ;  /* 0x00000006000d7202 */ /* 0x000fc60000000f00 */
[-C--:B------:R-:W-:Y:S02]  /*21e0*/  IMAD R15, R7, R19.reuse, RZ ;  /* 0x00000013070f7224 */ /* 0x080fe400078e02ff */
[----:B------:R-:W-:-:S04]  /*21f0*/  IMAD.WIDE.U32 R12, P0, R6, R19, R12 ;  /* 0x00000013060c7225 */ /* 0x000fc8000780000c */
[----:B------:R-:W-:-:S04]  /*2200*/  IMAD.HI.U32 R11, R7, R19, RZ ;  /* 0x00000013070b7227 */ /* 0x000fc800078e00ff */
[----:B------:R-:W-:-:S04]  /*2210*/  IMAD.HI.U32 R12, P1, R7, R17, R12 ;  /* 0x00000011070c7227 */ /* 0x000fc8000782000c */
[----:B------:R-:W-:Y:S01]  /*2220*/  IMAD.X R11, R11, 0x1, R7, P0 ;  /* 0x000000010b0b7824 */ /* 0x000fe200000e0607 */
[----:B------:R-:W-:-:S04]  /*2230*/  IADD3 R13, P2, PT, R15, R12, RZ ;  /* 0x0000000c0f0d7210 */ /* 0x000fc80007f5e0ff */
[----:B------:R-:W-:Y:S01]  /*2240*/  IADD3.X R11, PT, PT, RZ, RZ, R11, P2, P1 ;  /* 0x000000ffff0b7210 */ /* 0x000fe200017e240b */
[----:B------:R-:W-:-:S04]  /*2250*/  IMAD.WIDE.U32 R6, R13, R5, RZ ;  /* 0x000000050d067225 */ /* 0x000fc800078e00ff */
        /* <DEDUP_REMOVED lines=10> */
[----:B------:R-:W-:Y:S02]  /*2300*/  IMAD.X R11, R6, 0x1, R11, P0 ;  /* 0x00000001060b7824 */ /* 0x000fe400000e060b */
[----:B------:R-:W-:-:S03]  /*2310*/  IMAD.HI.U32 R6, R13, R9, RZ ;  /* 0x000000090d067227 */ /* 0x000fc600078e00ff */
[----:B------:R-:W-:Y:S01]  /*2320*/  IADD3.X R11, PT, PT, RZ, RZ, R11, P2, P1 ;  /* 0x000000ffff0b7210 */ /* 0x000fe200017e240b */
[----:B------:R-:W-:Y:S02]  /*2330*/  IMAD.MOV.U32 R7, RZ, RZ, RZ ;  /* 0x000000ffff077224 */ /* 0x000fe400078e00ff */
[----:B------:R-:W-:-:S04]  /*2340*/  IMAD.WIDE.U32 R6, R13, R10, R6 ;  /* 0x0000000a0d067225 */ /* 0x000fc800078e0006 */
[C---:B------:R-:W-:Y:S02]  /*2350*/  IMAD R13, R11.reuse, R10, RZ ;  /* 0x0000000a0b0d7224 */ /* 0x040fe400078e02ff */
[----:B------:R-:W-:-:S04]  /*2360*/  IMAD.HI.U32 R6, P0, R11, R9, R6 ;  /* 0x000000090b067227 */ /* 0x000fc80007800006 */
[----:B------:R-:W-:Y:S01]  /*2370*/  IMAD.HI.U32 R11, R11, R10, RZ ;  /* 0x0000000a0b0b7227 */ /* 0x000fe200078e00ff */
[----:B------:R-:W-:-:S03]  /*2380*/  IADD3 R12, P1, PT, R13, R6, RZ ;  /* 0x000000060d0c7210 */ /* 0x000fc60007f3e0ff */
[----:B------:R-:W-:Y:S02]  /*2390*/  IMAD.X R11, RZ, RZ, R11, P0 ;  /* 0x000000ffff0b7224 */ /* 0x000fe400000e060b */
[----:B------:R-:W-:-:S03]  /*23a0*/  IMAD.WIDE.U32 R6, R12, R5, RZ ;  /* 0x000000050c067225 */ /* 0x000fc600078e00ff */
[----:B------:R-:W-:Y:S01]  /*23b0*/  IADD3.X R14, PT, PT, RZ, R11, RZ, P1, !PT ;  /* 0x0000000bff0e7210 */ /* 0x000fe20000ffe4ff */
[----:B------:R-:W-:Y:S01]  /*23c0*/  IMAD R7, R12, UR4, R7 ;  /* 0x000000040c077c24 */ /* 0x000fe2000f8e0207 */
[----:B------:R-:W-:Y:S02]  /*23d0*/  IADD3 R16, P1, PT, -R6, R9, RZ ;  /* 0x0000000906107210 */ /* 0x000fe40007f3e1ff */
[----:B------:R-:W-:Y:S01]  /*23e0*/  IADD3 R9, P2, PT, R12, 0x1, RZ ;  /* 0x000000010c097810 */ /* 0x000fe20007f5e0ff */
[-C--:B------:R-:W-:Y:S01]  /*23f0*/  IMAD R7, R14, R5.reuse, R7 ;  /* 0x000000050e077224 */ /* 0x080fe200078e0207 */
[----:B------:R-:W-:-:S03]  /*2400*/  ISETP.GE.U32.AND P0, PT, R16, R5, PT ;  /* 0x000000051000720c */ /* 0x000fc60003f06070 */
[----:B------:R-:W-:Y:S01]  /*2410*/  IMAD.X R11, R10, 0x1, ~R7, P1 ;  /* 0x000000010a0b7824 */ /* 0x000fe200008e0e07 */
[----:B------:R-:W-:Y:S01]  /*2420*/  IADD3 R6, P1, PT, -R5, R16, RZ ;  /* 0x0000001005067210 */ /* 0x000fe20007f3e1ff */
[----:B------:R-:W-:-:S03]  /*2430*/  IMAD.X R7, RZ, RZ, R14, P2 ;  /* 0x000000ffff077224 */ /* 0x000fc600010e060e */
[C---:B------:R-:W-:Y:S02]  /*2440*/  ISETP.GE.U32.AND.EX P0, PT, R11.reuse, UR4, PT, P0 ;  /* 0x000000040b007c0c */ /* 0x040fe4000bf06100 */
[----:B------:R-:W-:Y:S02]  /*2450*/  IADD3.X R10, PT, PT, R11, ~UR4, RZ, P1, !PT ;  /* 0x800000040b0a7c10 */ /* 0x000fe40008ffe4ff */
[----:B------:R-:W-:Y:S02]  /*2460*/  SEL R6, R6, R16, P0 ;  /* 0x0000001006067207 */ /* 0x000fe40000000000 */
[----:B------:R-:W-:Y:S02]  /*2470*/  SEL R9, R9, R12, P0 ;  /* 0x0000000c09097207 */ /* 0x000fe40000000000 */
[----:B------:R-:W-:Y:S02]  /*2480*/  SEL R10, R10, R11, P0 ;  /* 0x0000000b0a0a7207 */ /* 0x000fe40000000000 */
[----:B------:R-:W-:-:S02]  /*2490*/  SEL R14, R7, R14, P0 ;  /* 0x0000000e070e7207 */ /* 0x000fc40000000000 */
[----:B------:R-:W-:Y:S02]  /*24a0*/  ISETP.GE.U32.AND P0, PT, R6, R5, PT ;  /* 0x000000050600720c */ /* 0x000fe40003f06070 */
[----:B------:R-:W-:Y:S02]  /*24b0*/  IADD3 R6, P2, PT, R9, 0x1, RZ ;  /* 0x0000000109067810 */ /* 0x000fe40007f5e0ff */
[----:B------:R-:W-:Y:S02]  /*24c0*/  ISETP.GE.U32.AND.EX P0, PT, R10, UR4, PT, P0 ;  /* 0x000000040a007c0c */ /* 0x000fe4000bf06100 */
[----:B------:R-:W-:Y:S01]  /*24d0*/  ISETP.NE.U32.AND P1, PT, R5, RZ, PT ;  /* 0x000000ff0500720c */ /* 0x000fe20003f25070 */
[----:B------:R-:W-:Y:S01]  /*24e0*/  IMAD.X R7, RZ, RZ, R14, P2 ;  /* 0x000000ffff077224 */ /* 0x000fe200010e060e */
[----:B------:R-:W-:Y:S01]  /*24f0*/  SEL R6, R6, R9, P0 ;  /* 0x0000000906067207 */ /* 0x000fe20000000000 */
[----:B------:R-:W-:Y:S01]  /*2500*/  IMAD.MOV.U32 R9, RZ, RZ, 0x0 ;  /* 0x00000000ff097424 */ /* 0x000fe200078e00ff */
[----:B------:R-:W-:-:S02]  /*2510*/  ISETP.NE.AND.EX P1, PT, RZ, UR4, PT, P1 ;  /* 0x00000004ff007c0c */ /* 0x000fc4000bf25310 */
[----:B------:R-:W-:Y:S02]  /*2520*/  SEL R7, R7, R14, P0 ;  /* 0x0000000e07077207 */ /* 0x000fe40000000000 */
[----:B------:R-:W-:Y:S02]  /*2530*/  SEL R6, R6, 0xffffffff, P1 ;  /* 0xffffffff06067807 */ /* 0x000fe40000800000 */
[----:B------:R-:W-:Y:S01]  /*2540*/  SEL R7, R7, 0xffffffff, P1 ;  /* 0xffffffff07077807 */ /* 0x000fe20000800000 */
[----:B------:R-:W-:Y:S06]  /*2550*/  RET.REL.NODEC R8 `(_ZN3cub18CUB_300001_SM_10006detail9transform16transform_kernelINS2_10policy_hubILb0EN4cuda3std3__45tupleIJN6thrust24THRUST_300001_SM_1000_NS6detail15normal_iteratorINSA_10device_ptrIiEEEESF_EEEE10policy1000EiNS7_7modulusIiEESF_JPiSL_EEEvT0_iT1_T2_DpNS2_10kernel_argIT3_EE) ;  /* 0xffffffd808a87950 */ /* 0x000fec0003c3ffff */
.L_x_57:
        /* <DEDUP_REMOVED lines=10> */
.L_x_258:


//--------------------- .text._ZN3cub18CUB_300001_SM_10006detail9transform16transform_kernelINS2_10policy_hubILb0EN4cuda3std3__45tupleIJN6thrust24THRUST_300001_SM_1000_NS6detail15normal_iteratorINSA_10device_ptrIiEEEEEEEE10policy1000ElNS7_6negateIiEESF_JPiEEEvT0_iT1_T2_DpNS2_10kernel_argIT3_EE --------------------------
	.section	.text._ZN3cub18CUB_300001_SM_10006detail9transform16transform_kernelINS2_10policy_hubILb0EN4cuda3std3__45tupleIJN6thrust24THRUST_300001_SM_1000_NS6detail15normal_iteratorINSA_10device_ptrIiEEEEEEEE10policy1000ElNS7_6negateIiEESF_JPiEEEvT0_iT1_T2_DpNS2_10kernel_argIT3_EE,"ax",@progbits
	.align	128
        .global         _ZN3cub18CUB_300001_SM_10006detail9transform16transform_kernelINS2_10policy_hubILb0EN4cuda3std3__45tupleIJN6thrust24THRUST_300001_SM_1000_NS6detail15normal_iteratorINSA_10device_ptrIiEEEEEEEE10policy1000ElNS7_6negateIiEESF_JPiEEEvT0_iT1_T2_DpNS2_10kernel_argIT3_EE
        .type           _ZN3cub18CUB_300001_SM_10006detail9transform16transform_kernelINS2_10policy_hubILb0EN4cuda3std3__45tupleIJN6thrust24THRUST_300001_SM_1000_NS6detail15normal_iteratorINSA_10device_ptrIiEEEEEEEE10policy1000ElNS7_6negateIiEESF_JPiEEEvT0_iT1_T2_DpNS2_10kernel_argIT3_EE,@function
        .size           _ZN3cub18CUB_300001_SM_10006detail9transform16transform_kernelINS2_10policy_hubILb0EN4cuda3std3__45tupleIJN6thrust24THRUST_300001_SM_1000_NS6detail15normal_iteratorINSA_10device_ptrIiEEEEEEEE10policy1000ElNS7_6negateIiEESF_JPiEEEvT0_iT1_T2_DpNS2_10kernel_argIT3_EE,(.L_x_259 - _ZN3cub18CUB_300001_SM_10006detail9transform16transform_kernelINS2_10policy_hubILb0EN4cuda3std3__45tupleIJN6thrust24THRUST_300001_SM_1000_NS6detail15normal_iteratorINSA_10device_ptrIiEEEEEEEE10policy1000ElNS7_6negateIiEESF_JPiEEEvT0_iT1_T2_DpNS2_10kernel_argIT3_EE)
        .other          _ZN3cub18CUB_300001_SM_10006detail9transform16transform_kernelINS2_10policy_hubILb0EN4cuda3std3__45tupleIJN6thrust24THRUST_300001_SM_1000_NS6detail15normal_iteratorINSA_10device_ptrIiEEEEEEEE10policy1000ElNS7_6negateIiEESF_JPiEEEvT0_iT1_T2_DpNS2_10kernel_argIT3_EE,@"STO_CUDA_ENTRY STV_DEFAULT"
_ZN3cub18CUB_300001_SM_10006detail9transform16transform_kernelINS2_10policy_hubILb0EN4cuda3std3__45tupleIJN6thrust24THRUST_300001_SM_1000_NS6detail15normal_iteratorINSA_10device_ptrIiEEEEEEEE10policy1000ElNS7_6negateIiEESF_JPiEEEvT0_iT1_T2_DpNS2_10kernel_argIT3_EE:
.text._ZN3cub18CUB_300001_SM_10006detail9transform16transform_kernelINS2_10policy_hubILb0EN4cuda3std3__45tupleIJN6thrust24THRUST_300001_SM_1000_NS6detail15normal_iteratorINSA_10device_ptrIiEEEEEEEE10policy1000ElNS7_6negateIiEESF_JPiEEEvT0_iT1_T2_DpNS2_10kernel_argIT3_EE:
        /* <DEDUP_REMOVED lines=27> */
[----:B------:R-:W-:Y:S01]  /*01b0*/  UMOV UR8, 0x400 ;  /* 0x0000040000087882 */ /* 0x000fe20000000000 */
[----:B------:R-:W-:Y:S01]  /*01c0*/  UMOV UR4, 0x1 ;  /* 0x0000000100047882 */ /* 0x000fe20000000000 */
[----:B------:R-:W3:Y:S01]  /*01d0*/  LDCU.64 UR6, c[0x0][0x398] ;  /* 0x00007300ff0677ac */ /* 0x000ee20008000a00 */
[----:B------:R-:W-:-:S04]  /*01e0*/  UIADD3 UR4, UPT, UPT, -UR4, 0x100000, URZ ;  /* 0x0010000004047890 */ /* 0x000fc8000fffe1ff */
[----:B------:R-:W-:Y:S02]  /*01f0*/  USHF.L.U32 UR5, UR4, 0xb, URZ ;  /* 0x0000000b04057899 */ /* 0x000fe400080006ff */
[----:B------:R-:W-:Y:S02]  /*0200*/  USHF.L.U32 UR4, UR4, 0x1, URZ ;  /* 0x0000000104047899 */ /* 0x000fe400080006ff */
[----:B--2---:R-:W-:-:S04]  /*0210*/  ULEA UR9, UR18, UR9, 0x9 ;  /* 0x0000000912097291 */ /* 0x004fc8000f8e48ff */
[----:B------:R-:W-:Y:S02]  /*0220*/  UIADD3 UR9, UPT, UPT, UR9, 0xf, URZ ;  /* 0x0000000f09097890 */ /* 0x000fe4000fffe0ff */
[----:B-1----:R-:W-:Y:S02]  /*0230*/  ULEA UR11, UR10, UR8, 0x18 ;  /* 0x000000080a0b7291 */ /* 0x002fe4000f8ec0ff */
[----:B------:R-:W-:Y:S02]  /*0240*/  UIADD3 UR8, UPT, UPT, UR8, 0x80, URZ ;  /* 0x0000008008087890 */ /* 0x000fe4000fffe0ff */
[----:B------:R-:W-:Y:S02]  /*0250*/  ULOP3.LUT UR9, UR9, 0xfffffff0, URZ, 0xc0, !UPT ;  /* 0xfffffff009097892 */ /* 0x000fe4000f8ec0ff */
[----:B------:R-:W-:Y:S02]  /*0260*/  ULEA UR10, UR10, UR8, 0x18 ;  /* 0x000000080a0a7291 */ /* 0x000fe4000f8ec0ff */
[----:B---3--:R-:W-:-:S02]  /*0270*/  ULEA UR6, UP0, UR14, UR6, 0x2 ;  /* 0x000000060e067291 */ /* 0x008fc4000f8010ff */
[----:B------:R-:W-:Y:S02]  /*0280*/  USHF.R.U32.HI UR8, URZ, 0x4, UR9 ;  /* 0x00000004ff087899 */ /* 0x000fe40008011609 */
[----:B------:R-:W-:Y:S01]  /*0290*/  IMAD.U32 R2, RZ, RZ, UR9 ;  /* 0x00000009ff027e24 */ /* 0x000fe2000f8e00ff */
[----:B------:R-:W1:Y:S02]  /*02a0*/  FENCE.VIEW.ASYNC.S ;  /* 0x00000000000073c6 */ /* 0x000e640000000000 */
[----:B-1----:R1:W2:Y:S02]  /*02b0*/  SYNCS.EXCH.64 URZ, [UR11], UR4 ;  /* 0x000000040bff75b2 */ /* 0x0022a40008000100 */
[----:B------:R-:W-:Y:S01]  /*02c0*/  @!PT LDS RZ, [RZ] ;  /* 0x00000000fffff984 */ /* 0x000fe20000000800 */
[----:B------:R-:W-:Y:S01]  /*02d0*/  @!PT LDS RZ, [RZ] ;  /* 0x00000000fffff984 */ /* 0x000fe20000000800 */
[----:B------:R-:W-:Y:S01]  /*02e0*/  @!PT LDS RZ, [RZ] ;  /* 0x00000000fffff984 */ /* 0x000fe20000000800 */
[----:B------:R-:W-:Y:S01]  /*02f0*/  @!PT LDS RZ, [RZ] ;  /* 0x00000000fffff984 */ /* 0x000fe20000000800 */
[----:B--2---:R2:W-:Y:S06]  /*0300*/  MEMBAR.ALL.CTA ;  /* 0x0000000000007992 */ /* 0x0045ec0000008000 */
[----:B--2---:R-:W2:Y:S01]  /*0310*/  FENCE.VIEW.ASYNC.S ;  /* 0x00000000000073c6 */ /* 0x004ea20000000000 */
[----:B------:R-:W-:-:S02]  /*0320*/  ULEA.HI.X UR7, UR14, UR7, UR12, 0x2, UP0 ;  /* 0x000000070e077291 */ /* 0x000fc400080f140c */
[----:B------:R-:W-:-:S09]  /*0330*/  UPRMT UR8, UR8, 0x5410, URZ ;  /* 0x0000541008087896 */ /* 0x000fd200080000ff */
[----:B--2---:R1:W-:Y:S01]  /*0340*/  UBLKCP.S.G [UR10], [UR6], UR8 ;  /* 0x0000000a060073ba */ /* 0x0043e20008000208 */
[----:B------:R1:W-:Y:S01]  /*0350*/  SYNCS.ARRIVE.TRANS64 RZ, [UR11], R2 ;  /* 0x00000002ffff79a7 */ /* 0x0003e2000800000b */
[----:B------:R-:W-:Y:S01]  /*0360*/  NOP ;  /* 0x0000000000007918 */ /* 0x000fe20000000000 */
.L_x_60:
[----:B-1----:R-:W-:Y:S05]  /*0370*/  BSYNC.RECONVERGENT B0 ;  /* 0x0000000000007941 */ /* 0x002fea0003800200 */
.L_x_59:
[----:B------:R-:W1:Y:S08]  /*0380*/  S2UR UR5, SR_CgaCtaId ;  /* 0x00000000000579c3 */ /* 0x000e700000008800 */
[----:B------:R-:W-:Y:S01]  /*0390*/  BAR.SYNC.DEFER_BLOCKING 0x0 ;  /* 0x0000000000007b1d */ /* 0x000fe20000010000 */
[----:B------:R-:W-:-:S05]  /*03a0*/  SHF.L.U32 R2, RZ, 0x1f, RZ ;  /* 0x0000001fff027819 */ /* 0x000fca00000006ff */
[----:B------:R-:W-:Y:S02]  /*03b0*/  UMOV UR4, 0x400 ;  /* 0x0000040000047882 */ /* 0x000fe40000000000 */
[----:B-1----:R-:W-:-:S12]  /*03c0*/  ULEA UR4, UR5, UR4, 0x18 ;  /* 0x0000000405047291 */ /* 0x002fd8000f8ec0ff */
.L_x_61:
[----:B------:R-:W1:Y:S02]  /*03d0*/  SYNCS.PHASECHK.TRANS64.TRYWAIT P0, [UR4], R2 ;  /* 0x00000002ff0075a7 */ /* 0x000e640008001104 */
[----:B-1----:R-:W-:Y:S05]  /*03e0*/  @!P0 BRA `(.L_x_61) ;  /* 0xfffffffc00f88947 */ /* 0x002fea000383ffff */
[----:B------:R-:W-:Y:S05]  /*03f0*/  BRA `(.L_x_62) ;  /* 0x0000000800b87947 */ /* 0x000fea0003800000 */
.L_x_58:
[----:B------:R-:W1:Y:S01]  /*0400*/  S2R R3, SR_TID.Y ;  /* 0x0000000000037919 */ /* 0x000e620000002200 */
[----:B------:R-:W2:Y:S01]  /*0410*/  LDCU UR10, c[0x0][0x360] ;  /* 0x00006c00ff0a77ac */ /* 0x000ea20008000800 */
[----:B------:R-:W-:Y:S01]  /*0420*/  IMAD.SHL.U32 R2, R0, 0x4, RZ ;  /* 0x0000000400027824 */ /* 0x000fe200078e00ff */
[----:B------:R-:W-:Y:S01]  /*0430*/  BSSY.RECONVERGENT B0, `(.L_x_63) ;  /* 0x00000a7000007945 */ /* 0x000fe20003800200 */
[----:B------:R-:W1:Y:S01]  /*0440*/  S2R R4, SR_TID.Z ;  /* 0x0000000000047919 */ /* 0x000e620000002300 */
[----:B------:R-:W1:Y:S01]  /*0450*/  LDCU UR11, c[0x0][0x364] ;  /* 0x00006c80ff0b77ac */ /* 0x000e620008000800 */
[----:B------:R-:W3:Y:S01]  /*0460*/  LDC R5, c[0x0][0x368] ;  /* 0x0000da00ff057b82 */ /* 0x000ee20000000800 */
[----:B------:R-:W-:Y:S01]  /*0470*/  SHF.R.S32.HI R7, RZ, 0x1f, R2 ;  /* 0x0000001fff077819 */ /* 0x000fe20000011402 */
[----:B------:R-:W2:Y:S03]  /*0480*/  S2R R6, SR_TID.X ;  /* 0x0000000000067919 */ /* 0x000ea60000002100 */
[----:B------:R-:W-:Y:S01]  /*0490*/  SHF.R.U64 R2, R2, 0x2, R7 ;  /* 0x0000000202027819 */ /* 0x000fe20000001207 */
[----:B-1----:R-:W-:-:S04]  /*04a0*/  IMAD R3, R4, UR11, R3 ;  /* 0x0000000b04037c24 */ /* 0x002fc8000f8e0203 */
[----:B--2---:R-:W-:Y:S01]  /*04b0*/  IMAD R27, R3, UR10, R6 ;  /* 0x0000000a031b7c24 */ /* 0x004fe2000f8e0206 */
[----:B------:R-:W-:-:S04]  /*04c0*/  SHF.R.U32.HI R3, RZ, 0x2, R7 ;  /* 0x00000002ff037819 */ /* 0x000fc80000011607 */
[----:B------:R-:W-:-:S04]  /*04d0*/  ISETP.GT.U32.AND P0, PT, R2, R27, PT ;  /* 0x0000001b0200720c */ /* 0x000fc80003f04070 */
[----:B------:R-:W-:-:S13]  /*04e0*/  ISETP.GT.U32.AND.EX P0, PT, R3, RZ, PT, P0 ;  /* 0x000000ff0300720c */ /* 0x000fda0003f04100 */
[----:B---3--:R-:W-:Y:S05]  /*04f0*/  @!P0 BRA `(.L_x_64) ;  /* 0x0000000800688947 */ /* 0x008fea0003800000 */
[----:B------:R-:W-:Y:S01]  /*0500*/  UIMAD UR4, UR10, UR11, URZ ;  /* 0x0000000b0a0472a4 */ /* 0x000fe2000f8e02ff */
[----:B------:R-:W-:Y:S01]  /*0510*/  IMAD.MOV.U32 R8, RZ, RZ, -0x1 ;  /* 0xffffffffff087424 */ /* 0x000fe200078e00ff */
[----:B------:R-:W-:Y:S04]  /*0520*/  BSSY.RECONVERGENT B1, `(.L_x_65) ;  /* 0x0000025000017945 */ /* 0x000fe80003800200 */
[----:B------:R-:W-:-:S04]  /*0530*/  IMAD R4, R5, UR4, RZ ;  /* 0x0000000405047c24 */ /* 0x000fc8000f8e02ff */
[----:B------:R-:W-:-:S05]  /*0540*/  IMAD.IADD R13, R4, 0x1, R27 ;  /* 0x00000001040d7824 */ /* 0x000fca00078e021b */
[CC--:B------:R-:W-:Y:S02]  /*0550*/  ISETP.GT.U32.AND P1, PT, R2.reuse, R13.reuse, PT ;  /* 0x0000000d0200720c */ /* 0x0c0fe40003f24070 */
[CC--:B------:R-:W-:Y:S02]  /*0560*/  ISETP.GT.U32.AND P0, PT, R2.reuse, R13.reuse, PT ;  /* 0x0000000d0200720c */ /* 0x0c0fe40003f04070 */
[C---:B------:R-:W-:Y:S02]  /*0570*/  ISETP.GT.U32.AND.EX P1, PT, R3.reuse, RZ, PT, P1 ;  /* 0x000000ff0300720c */ /* 0x040fe40003f24110 */
[----:B------:R-:W-:Y:S02]  /*0580*/  ISETP.GT.U32.AND.EX P0, PT, R3, RZ, PT, P0 ;  /* 0x000000ff0300720c */ /* 0x000fe40003f04100 */
[----:B------:R-:W-:Y:S02]  /*0590*/  SEL R6, R2, R13, P1 ;  /* 0x0000000d02067207 */ /* 0x000fe40000800000 */
[----:B------:R-:W-:-:S02]  /*05a0*/  SEL R7, RZ, 0x1, !P0 ;  /* 0x00000001ff077807 */ /* 0x000fc40004000000 */
[----:B------:R-:W-:Y:S02]  /*05b0*/  SEL R11, R3, RZ, P1 ;  /* 0x000000ff030b7207 */ /* 0x000fe40000800000 */
[----:B------:R-:W-:Y:S01]  /*05c0*/  IADD3 R13, P0, P1, R6, -R7, -R13 ;  /* 0x80000007060d7210 */ /* 0x000fe2000791e80d */
[----:B------:R-:W-:-:S03]  /*05d0*/  IMAD.MOV.U32 R6, RZ, RZ, RZ ;  /* 0x000000ffff067224 */ /* 0x000fc600078e00ff */
        /* <DEDUP_REMOVED lines=14> */
[----:B------:R-:W-:Y:S02]  /*06c0*/  IMAD R13, R4, R9, R13 ;  /* 0x00000009040d7224 */ /* 0x000fe400078e020d */
[----:B------:R-:W-:-:S03]  /*06d0*/  IMAD.MOV.U32 R9, RZ, RZ, RZ ;  /* 0x000000ffff097224 */ /* 0x000fc600078e00ff */
[----:B------:R-:W-:-:S13]  /*06e0*/  ISETP.GE.U32.AND P0, PT, R13, R4, PT ;  /* 0x000000040d00720c */ /* 0x000fda0003f06070 */
[----:B------:R-:W-:Y:S02]  /*06f0*/  @P0 IMAD.IADD R13, R13, 0x1, -R4 ;  /* 0x000000010d0d0824 */ /* 0x000fe400078e0a04 */
[----:B------:R-:W-:-:S03]  /*0700*/  @P0 VIADD R8, R8, 0x1 ;  /* 0x0000000108080836 */ /* 0x000fc60000000000 */
[----:B------:R-:W-:-:S13]  /*0710*/  ISETP.GE.U32.AND P1, PT, R13, R4, PT ;  /* 0x000000040d00720c */ /* 0x000fda0003f26070 */
[----:B------:R-:W-:Y:S02]  /*0720*/  @P1 IADD3 R8, PT, PT, R8, 0x1, RZ ;  /* 0x0000000108081810 */ /* 0x000fe40007ffe0ff */
[----:B------:R-:W-:Y:S01]  /*0730*/  @!P2 LOP3.LUT R8, RZ, R4, RZ, 0x33, !PT ;  /* 0x00000004ff08a212 */ /* 0x000fe200078e33ff */
[----:B------:R-:W-:Y:S06]  /*0740*/  BRA `(.L_x_67) ;  /* 0x0000000000087947 */ /* 0x000fec0003800000 */
.L_x_66:
[----:B------:R-:W-:-:S07]  /*0750*/  MOV R10, 0x770 ;  /* 0x00000770000a7802 */ /* 0x000fce0000000f00 */
[----:B------:R-:W-:Y:S05]  /*0760*/  CALL.REL.NOINC `($__internal_2_$__cuda_sm20_div_u64) ;  /* 0x0000000800c07944 */ /* 0x000fea0003c00000 */
.L_x_67:
[----:B------:R-:W-:Y:S05]  /*0770*/  BSYNC.RECONVERGENT B1 ;  /* 0x0000000000017941 */ /* 0x000fea0003800200 */
.L_x_65:
[----:B------:R-:W-:Y:S01]  /*0780*/  IADD3 R12, P0, PT, R8, R7, RZ ;  /* 0x00000007080c7210 */ /* 0x000fe20007f1e0ff */
[----:B------:R-:W-:Y:S03]  /*0790*/  BSSY.RECONVERGENT B1, `(.L_x_68) ;  /* 0x0000030000017945 */ /* 0x000fe60003800200 */
[C---:B------:R-:W-:Y:S01]  /*07a0*/  LOP3.LUT R7, R12.reuse, 0x3, RZ, 0xc0, !PT ;  /* 0x000000030c077812 */ /* 0x040fe200078ec0ff */
[----:B------:R-:W-:Y:S01]  /*07b0*/  IMAD.X R8, RZ, RZ, R9, P0 ;  /* 0x000000ffff087224 */ /* 0x000fe200000e0609 */
[----:B------:R-:W-:Y:S02]  /*07c0*/  ISETP.GE.U32.AND P0, PT, R12, 0x3, PT ;  /* 0x000000030c00780c */ /* 0x000fe40003f06070 */
[----:B------:R-:W-:Y:S02]  /*07d0*/  ISETP.NE.U32.AND P1, PT, R7, 0x3, PT ;  /* 0x000000030700780c */ /* 0x000fe40003f25070 */
[----:B------:R-:W-:-:S02]  /*07e0*/  ISETP.GE.U32.AND.EX P0, PT, R8, RZ, PT, P0 ;  /* 0x000000ff0800720c */ /* 0x000fc40003f06100 */
[----:B------:R-:W-:-:S13]  /*07f0*/  ISETP.NE.AND.EX P1, PT, RZ, RZ, PT, P1 ;  /* 0x000000ffff00720c */ /* 0x000fda0003f25310 */
[----:B------:R-:W-:Y:S05]  /*0800*/  @!P1 BRA `(.L_x_69) ;  /* 0x0000000000a09947 */ /* 0x000fea0003800000 */
[----:B------:R-:W1:Y:S01]  /*0810*/  S2UR UR6, SR_CgaCtaId ;  /* 0x00000000000679c3 */ /* 0x000e620000008800 */
[----:B------:R-:W2:Y:S01]  /*0820*/  LDCU UR4, c[0x0][0x3a0] ;  /* 0x00007400ff0477ac */ /* 0x000ea20008000800 */
[C---:B------:R-:W-:Y:S01]  /*0830*/  IMAD.SHL.U32 R13, R27.reuse, 0x4, RZ ;  /* 0x000000041b0d7824 */ /* 0x040fe200078e00ff */
[----:B------:R-:W-:Y:S01]  /*0840*/  SHF.L.U64.HI R7, R27, 0x2, R6 ;  /* 0x000000021b077819 */ /* 0x000fe20000010206 */
[----:B------:R-:W-:Y:S01]  /*0850*/  IMAD.U32 R10, RZ, RZ, UR14 ;  /* 0x0000000eff0a7e24 */ /* 0x000fe2000f8e00ff */
[----:B------:R-:W-:Y:S01]  /*0860*/  UMOV UR5, 0x400 ;  /* 0x0000040000057882 */ /* 0x000fe20000000000 */
[----:B------:R-:W-:Y:S01]  /*0870*/  IMAD.U32 R11, RZ, RZ, UR15 ;  /* 0x0000000fff0b7e24 */ /* 0x000fe2000f8e00ff */
[----:B------:R-:W-:Y:S01]  /*0880*/  UIADD3 UR5, UPT, UPT, UR5, 0x80, URZ ;  /* 0x0000008005057890 */ /* 0x000fe2000fffe0ff */
[----:B------:R-:W3:Y:S01]  /*0890*/  LDC.64 R8, c[0x0][0x398] ;  /* 0x0000e600ff087b82 */ /* 0x000ee20000000a00 */
[----:B------:R-:W-:Y:S01]  /*08a0*/  VIADD R11, R12, 0x1 ;  /* 0x000000010c0b7836 */ /* 0x000fe20000000000 */
[----:B------:R-:W-:Y:S01]  /*08b0*/  LEA R13, P1, R10, R13, 0x2 ;  /* 0x0000000d0a0d7211 */ /* 0x000fe200078210ff */
[----:B------:R-:W-:-:S03]  /*08c0*/  IMAD.U32 R14, RZ, RZ, UR12 ;  /* 0x0000000cff0e7e24 */ /* 0x000fc6000f8e00ff */
[----:B------:R-:W-:Y:S02]  /*08d0*/  LOP3.LUT R11, R11, 0x3, RZ, 0xc0, !PT ;  /* 0x000000030b0b7812 */ /* 0x000fe400078ec0ff */
[----:B------:R-:W-:Y:S01]  /*08e0*/  LEA.HI.X R10, R10, R7, R14, 0x2, P1 ;  /* 0x000000070a0a7211 */ /* 0x000fe200008f140e */
[----:B------:R-:W-:Y:S01]  /*08f0*/  IMAD R7, R5, UR11, RZ ;  /* 0x0000000b05077c24 */ /* 0x000fe2000f8e02ff */
[----:B------:R-:W-:-:S03]  /*0900*/  IADD3 R11, P3, PT, RZ, -R11, RZ ;  /* 0x8000000bff0b7210 */ /* 0x000fc60007f7e0ff */
[----:B------:R-:W-:Y:S02]  /*0910*/  IMAD R7, R7, UR10, RZ ;  /* 0x0000000a07077c24 */ /* 0x000fe4000f8e02ff */
[----:B------:R-:W-:Y:S01]  /*0920*/  IMAD.X R12, RZ, RZ, -0x1, P3 ;  /* 0xffffffffff0c7424 */ /* 0x000fe200018e06ff */
[----:B-1----:R-:W-:Y:S02]  /*0930*/  ULEA UR5, UR6, UR5, 0x18 ;  /* 0x0000000506057291 */ /* 0x002fe4000f8ec0ff */
[----:B--2---:R-:W-:Y:S02]  /*0940*/  USHF.R.S32.HI UR6, URZ, 0x1f, UR4 ;  /* 0x0000001fff067899 */ /* 0x004fe40008011404 */
[----:B---3--:R-:W-:Y:S01]  /*0950*/  IADD3 R13, P1, P2, R13, UR4, R8 ;  /* 0x000000040d0d7c10 */ /* 0x008fe2000fa3e008 */
[----:B------:R-:W-:-:S03]  /*0960*/  UIADD3 UR4, UPT, UPT, UR5, UR4, URZ ;  /* 0x0000000405047290 */ /* 0x000fc6000fffe0ff */
[----:B------:R-:W-:-:S03]  /*0970*/  IADD3.X R14, PT, PT, R10, UR6, R9, P1, P2 ;  /* 0x000000060a0e7c10 */ /* 0x000fc60008fe4409 */
[----:B------:R-:W-:-:S07]  /*0980*/  LEA R10, R27, UR4, 0x2 ;  /* 0x000000041b0a7c11 */ /* 0x000fce000f8e10ff */
.L_x_70:
[----:B------:R-:W-:Y:S01]  /*0990*/  IADD3 R11, P1, PT, R11, 0x1, RZ ;  /* 0x000000010b0b7810 */ /* 0x000fe20007f3e0ff */
[----:B------:R-:W-:Y:S01]  /*09a0*/  IMAD.MOV.U32 R8, RZ, RZ, R13 ;  /* 0x000000ffff087224 */ /* 0x000fe200078e000d */
[----:B------:R-:W-:Y:S02]  /*09b0*/  MOV R9, R14 ;  /* 0x0000000e00097202 */ /* 0x000fe40000000f00 */
[C---:B------:R-:W-:Y:S01]  /*09c0*/  IADD3 R27, P2, PT, R4.reuse, R27, RZ ;  /* 0x0000001b041b7210 */ /* 0x040fe20007f5e0ff */
[----:B------:R-:W-:Y:S01]  /*09d0*/  IMAD.X R12, RZ, RZ, R12, P1 ;  /* 0x000000ffff0c7224 */ /* 0x000fe200008e060c */
[----:B------:R-:W-:Y:S01]  /*09e0*/  ISETP.NE.U32.AND P1, PT, R11, RZ, PT ;  /* 0x000000ff0b00720c */ /* 0x000fe20003f25070 */
[----:B------:R-:W-:Y:S01]  /*09f0*/  @!PT LDS RZ, [RZ] ;  /* 0x00000000fffff984 */ /* 0x000fe20000000800 */
[----:B------:R-:W-:Y:S01]  /*0a00*/  @!PT LDS RZ, [RZ] ;  /* 0x00000000fffff984 */ /* 0x000fe20000000800 */
[----:B------:R-:W-:Y:S01]  /*0a10*/  @!PT LDS RZ, [RZ] ;  /* 0x00000000fffff984 */ /* 0x000fe20000000800 */
[----:B------:R1:W-:Y:S01]  /*0a20*/  LDGSTS.E [R10], desc[UR16][R8.64] ;  /* 0x00000000080a7fae */ /* 0x0003e2000b9a1010 */
[----:B------:R-:W-:Y:S01]  /*0a30*/  LEA R13, P3, R4, R13, 0x2 ;  /* 0x0000000d040d7211 */ /* 0x000fe200078610ff */
[----:B------:R-:W-:Y:S01]  /*0a40*/  IMAD.X R6, RZ, RZ, R6, P2 ;  /* 0x000000ffff067224 */ /* 0x000fe200010e0606 */
[----:B------:R-:W-:-:S02]  /*0a50*/  ISETP.NE.AND.EX P1, PT, R12, RZ, PT, P1 ;  /* 0x000000ff0c00720c */ /* 0x000fc40003f25310 */
[----:B------:R-:W-:Y:S01]  /*0a60*/  LEA.HI.X R14, R4, R14, RZ, 0x2, P3 ;  /* 0x0000000e040e7211 */ /* 0x000fe200018f14ff */
[----:B-1----:R-:W-:-:S10]  /*0a70*/  IMAD R10, R7, 0x4, R10 ;  /* 0x00000004070a7824 */ /* 0x002fd400078e020a */
[----:B------:R-:W-:Y:S05]  /*0a80*/  @P1 BRA `(.L_x_70) ;  /* 0xfffffffc00c01947 */ /* 0x000fea000383ffff */
.L_x_69:
[----:B------:R-:W-:Y:S05]  /*0a90*/  BSYNC.RECONVERGENT B1 ;  /* 0x0000000000017941 */ /* 0x000fea0003800200 */
.L_x_68:
[----:B------:R-:W-:Y:S05]  /*0aa0*/  @!P0 BRA `(.L_x_64) ;  /* 0x0000000000fc8947 */ /* 0x000fea0003800000 */
[----:B------:R-:W1:Y:S01]  /*0ab0*/  LDCU UR9, c[0x0][0x3a0] ;  /* 0x00007400ff0977ac */ /* 0x000e620008000800 */
[----:B------:R-:W2:Y:S01]  /*0ac0*/  S2UR UR8, SR_CgaCtaId ;  /* 0x00000000000879c3 */ /* 0x000ea20000008800 */
[C---:B------:R-:W-:Y:S01]  /*0ad0*/  IMAD.SHL.U32 R7, R27.reuse, 0x4, RZ ;  /* 0x000000041b077824 */ /* 0x040fe200078e00ff */
[----:B------:R-:W1:Y:S01]  /*0ae0*/  LDCU.64 UR6, c[0x0][0x398] ;  /* 0x00007300ff0677ac */ /* 0x000e620008000a00 */
[----:B------:R-:W-:Y:S02]  /*0af0*/  IMAD.U32 R8, RZ, RZ, UR14 ;  /* 0x0000000eff087e24 */ /* 0x000fe4000f8e00ff */
[----:B------:R-:W-:Y:S01]  /*0b00*/  IMAD.U32 R9, RZ, RZ, UR15 ;  /* 0x0000000fff097e24 */ /* 0x000fe2000f8e00ff */
[----:B------:R-:W-:Y:S01]  /*0b10*/  SHF.L.U64.HI R9, R27, 0x2, R6 ;  /* 0x000000021b097819 */ /* 0x000fe20000010206 */
[----:B------:R-:W-:Y:S01]  /*0b20*/  IMAD.U32 R10, RZ, RZ, UR12 ;  /* 0x0000000cff0a7e24 */ /* 0x000fe2000f8e00ff */
[----:B------:R-:W-:Y:S01]  /*0b30*/  LEA R7, P0, R8, R7, 0x2 ;  /* 0x0000000708077211 */ /* 0x000fe200078010ff */
[----:B------:R-:W-:Y:S01]  /*0b40*/  IMAD R11, R5, UR11, RZ ;  /* 0x0000000b050b7c24 */ /* 0x000fe2000f8e02ff */
[----:B------:R-:W-:-:S02]  /*0b50*/  UMOV UR4, URZ ;  /* 0x000000ff00047c82 */ /* 0x000fc40008000000 */
[----:B------:R-:W-:Y:S01]  /*0b60*/  LEA.HI.X R9, R8, R9, R10, 0x2, P0 ;  /* 0x0000000908097211 */ /* 0x000fe200000f140a */
[----:B------:R-:W-:Y:S01]  /*0b70*/  IMAD.SHL.U32 R8, R4, 0x4, RZ ;  /* 0x0000000404087824 */ /* 0x000fe200078e00ff */
[----:B------:R-:W-:Y:S01]  /*0b80*/  IADD3 R12, P0, PT, R27, UR14, RZ ;  /* 0x0000000e1b0c7c10 */ /* 0x000fe2000ff1e0ff */
[----:B------:R-:W-:Y:S01]  /*0b90*/  IMAD R11, R11, UR10, RZ ;  /* 0x0000000a0b0b7c24 */ /* 0x000fe2000f8e02ff */
[----:B------:R-:W-:Y:S02]  /*0ba0*/  SHF.R.U32.HI R10, RZ, 0x1e, R4 ;  /* 0x0000001eff0a7819 */ /* 0x000fe40000011604 */
[----:B------:R-:W-:Y:S01]  /*0bb0*/  IADD3.X R15, PT, PT, R6, UR12, RZ, P0, !PT ;  /* 0x0000000c060f7c10 */ /* 0x000fe200087fe4ff */
[----:B------:R-:W-:Y:S01]  /*0bc0*/  IMAD.SHL.U32 R14, R12, 0x4, RZ ;  /* 0x000000040c0e7824 */ /* 0x000fe200078e00ff */
[----:B-1----:R-:W-:Y:S01]  /*0bd0*/  UIADD3 UR5, UP0, UPT, UR9, UR6, URZ ;  /* 0x0000000609057290 */ /* 0x002fe2000ff1e0ff */
[-C--:B------:R-:W-:Y:S02]  /*0be0*/  IADD3 R20, P1, PT, R8, R7.reuse, RZ ;  /* 0x0000000708147210 */ /* 0x080fe40007f3e0ff */
[----:B------:R-:W-:Y:S01]  /*0bf0*/  SHF.L.U64.HI R15, R12, 0x2, R15 ;  /* 0x000000020c0f7819 */ /* 0x000fe2000001020f */
[----:B------:R-:W-:Y:S01]  /*0c00*/  ULEA.HI.X.SX32 UR6, UR9, UR7, 0x1, UP0 ;  /* 0x0000000709067291 */ /* 0x000fe200080f0eff */
[----:B------:R-:W-:Y:S01]  /*0c10*/  LEA R12, P0, R4, R7, 0x3 ;  /* 0x00000007040c7211 */ /* 0x000fe200078018ff */
[----:B------:R-:W-:Y:S01]  /*0c20*/  IMAD.X R28, R10, 0x1, R9, P1 ;  /* 0x000000010a1c7824 */ /* 0x000fe200008e0609 */
[----:B------:R-:W-:Y:S01]  /*0c30*/  UMOV UR7, 0x400 ;  /* 0x0000040000077882 */ /* 0x000fe20000000000 */
[----:B------:R-:W-:Y:S01]  /*0c40*/  IMAD.WIDE.U32 R14, R4, 0xc, R14 ;  /* 0x0000000c040e7825 */ /* 0x000fe200078e000e */
[----:B------:R-:W-:Y:S01]  /*0c50*/  UIADD3 UR7, UPT, UPT, UR7, 0x80, URZ ;  /* 0x0000008007077890 */ /* 0x000fe2000fffe0ff */
[----:B------:R-:W-:-:S02]  /*0c60*/  MOV R5, UR5 ;  /* 0x0000000500057c02 */ /* 0x000fc40008000f00 */
[----:B------:R-:W-:Y:S01]  /*0c70*/  LEA.HI.X R22, R4, R9, RZ, 0x3, P0 ;  /* 0x0000000904167211 */ /* 0x000fe200000f1cff */
[----:B--2---:R-:W-:Y:S01]  /*0c80*/  ULEA UR7, UR8, UR7, 0x18 ;  /* 0x0000000708077291 */ /* 0x004fe2000f8ec0ff */
[----:B------:R-:W-:Y:S02]  /*0c90*/  IMAD.U32 R13, RZ, RZ, UR6 ;  /* 0x00000006ff0d7e24 */ /* 0x000fe4000f8e00ff */
[----:B------:R-:W-:Y:S01]  /*0ca0*/  VIADD R21, R15, UR4 ;  /* 0x000000040f157c36 */ /* 0x000fe20008000000 */
[----:B------:R-:W-:-:S06]  /*0cb0*/  UIADD3 UR7, UPT, UPT, UR7, UR9, URZ ;  /* 0x0000000907077290 */ /* 0x000fcc000fffe0ff */
[----:B------:R-:W-:-:S05]  /*0cc0*/  LEA R26, R27, UR7, 0x2 ;  /* 0x000000071b1a7c11 */ /* 0x000fca000f8e10ff */
[C-C-:B------:R-:W-:Y:S02]  /*0cd0*/  IMAD R24, R11.reuse, 0x4, R26.reuse ;  /* 0x000000040b187824 */ /* 0x140fe400078e021a */
[C-C-:B------:R-:W-:Y:S02]  /*0ce0*/  IMAD R23, R11.reuse, 0x8, R26.reuse ;  /* 0x000000080b177824 */ /* 0x140fe400078e021a */
[----:B------:R-:W-:-:S07]  /*0cf0*/  IMAD R25, R11, 0xc, R26 ;  /* 0x0000000c0b197824 */ /* 0x000fce00078e021a */
.L_x_71:
        /* <DEDUP_REMOVED lines=9> */
[----:B-1----:R-:W-:Y:S01]  /*0d90*/  IMAD R26, R11, 0x10, R26 ;  /* 0x000000100b1a7824 */ /* 0x002fe200078e021a */
[----:B--2---:R-:W-:Y:S01]  /*0da0*/  IADD3 R16, P0, PT, R5, R12, RZ ;  /* 0x0000000c05107210 */ /* 0x004fe20007f1e0ff */
[----:B------:R-:W-:-:S04]  /*0db0*/  IMAD R24, R11, 0x10, R24 ;  /* 0x000000100b187824 */ /* 0x000fc800078e0218 */
[----:B------:R-:W-:Y:S01]  /*0dc0*/  IMAD.X R17, R13, 0x1, R22, P0 ;  /* 0x000000010d117824 */ /* 0x000fe200000e0616 */
[----:B------:R-:W-:Y:S02]  /*0dd0*/  IADD3 R18, P0, PT, R5, R14, RZ ;  /* 0x0000000e05127210 */ /* 0x000fe40007f1e0ff */
[----:B------:R-:W-:Y:S02]  /*0de0*/  LEA R5, P1, R4, R5, 0x4 ;  /* 0x0000000504057211 */ /* 0x000fe400078220ff */
[----:B------:R1:W-:Y:S01]  /*0df0*/  LDGSTS.E [R23], desc[UR16][R16.64] ;  /* 0x0000000010177fae */ /* 0x0003e2000b9a1010 */
[----:B------:R-:W-:Y:S01]  /*0e00*/  IMAD.X R19, R13, 0x1, R21, P0 ;  /* 0x000000010d137824 */ /* 0x000fe200000e0615 */
[----:B------:R-:W-:Y:S02]  /*0e10*/  IADD3 R27, P0, PT, R8, R27, RZ ;  /* 0x0000001b081b7210 */ /* 0x000fe40007f1e0ff */
[----:B------:R-:W-:Y:S02]  /*0e20*/  LEA.HI.X R13, R4, R13, RZ, 0x4, P1 ;  /* 0x0000000d040d7211 */ /* 0x000fe400008f24ff */
[----:B------:R-:W-:Y:S01]  /*0e30*/  IADD3.X R6, PT, PT, R10, R6, RZ, P0, !PT ;  /* 0x000000060a067210 */ /* 0x000fe200007fe4ff */
[----:B------:R2:W-:Y:S01]  /*0e40*/  LDGSTS.E [R25], desc[UR16][R18.64] ;  /* 0x0000000012197fae */ /* 0x0005e2000b9a1010 */
[----:B------:R-:W-:-:S04]  /*0e50*/  ISETP.GE.U32.AND P0, PT, R27, R2, PT ;  /* 0x000000021b00720c */ /* 0x000fc80003f06070 */
[----:B------:R-:W-:Y:S01]  /*0e60*/  ISETP.GE.U32.AND.EX P0, PT, R6, R3, PT, P0 ;  /* 0x000000030600720c */ /* 0x000fe20003f06100 */
[C---:B-1----:R-:W-:Y:S02]  /*0e70*/  IMAD R23, R11.reuse, 0x10, R23 ;  /* 0x000000100b177824 */ /* 0x042fe400078e0217 */
[----:B--2---:R-:W-:-:S10]  /*0e80*/  IMAD R25, R11, 0x10, R25 ;  /* 0x000000100b197824 */ /* 0x004fd400078e0219 */
[----:B------:R-:W-:Y:S05]  /*0e90*/  @!P0 BRA `(.L_x_71) ;  /* 0xfffffffc00988947 */ /* 0x000fea000383ffff */
.L_x_64:
[----:B------:R-:W-:Y:S05]  /*0ea0*/  BSYNC.RECONVERGENT B0 ;  /* 0x0000000000007941 */ /* 0x000fea0003800200 */
.L_x_63:
[----:B------:R-:W0:Y:S01]  /*0eb0*/  LDGDEPBAR ;  /* 0x00000000000079af */ /* 0x000e220000000000 */
[----:B------:R-:W-:-:S04]  /*0ec0*/  DEPBAR.LE SB0, 0x0 ;  /* 0x000080000000791a */ /* 0x000fc80000000000 */
[----:B------:R-:W-:Y:S06]  /*0ed0*/  BAR.SYNC.DEFER_BLOCKING 0x0 ;  /* 0x0000000000007b1d */ /* 0x000fec0000010000 */
.L_x_62:
[----:B------:R-:W-:-:S13]  /*0ee0*/  ISETP.NE.AND P0, PT, R0, UR13, PT ;  /* 0x0000000d00007c0c */ /* 0x000fda000bf05270 */
[----:B------:R-:W-:Y:S05]  /*0ef0*/  @!P0 BRA `(.L_x_72) ;  /* 0x0000000000708947 */ /* 0x000fea0003800000 */
[----:B------:R-:W1:Y:S02]  /*0f00*/  LDC R4, c[0x0][0x388] ;  /* 0x0000e200ff047b82 */ /* 0x000e640000000800 */
[----:B-1----:R-:W-:-:S13]  /*0f10*/  ISETP.GE.AND P0, PT, R4, 0x1, PT ;  /* 0x000000010400780c */ /* 0x002fda0003f06270 */
[----:B------:R-:W-:Y:S05]  /*0f20*/  @!P0 EXIT ;  /* 0x000000000000894d */ /* 0x000fea0003800000 */
[----:B------:R-:W1:Y:S01]  /*0f30*/  S2R R5, SR_TID.X ;  /* 0x0000000000057919 */ /* 0x000e620000002100 */
[----:B------:R-:W2:Y:S01]  /*0f40*/  S2UR UR7, SR_CgaCtaId ;  /* 0x00000000000779c3 */ /* 0x000ea20000008800 */
[----:B------:R-:W1:Y:S01]  /*0f50*/  LDCU UR8, c[0x0][0x3a0] ;  /* 0x00007400ff0877ac */ /* 0x000e620008000800 */
[----:B------:R-:W-:Y:S01]  /*0f60*/  IMAD.MOV R4, RZ, RZ, -R4 ;  /* 0x000000ffff047224 */ /* 0x000fe200078e0a04 */
[----:B------:R-:W3:Y:S01]  /*0f70*/  LDCU.64 UR4, c[0x0][0x390] ;  /* 0x00007200ff0477ac */ /* 0x000ee20008000a00 */
[----:B------:R-:W-:Y:S02]  /*0f80*/  UMOV UR6, 0x400 ;  /* 0x0000040000067882 */ /* 0x000fe40000000000 */
[----:B------:R-:W-:Y:S02]  /*0f90*/  UIADD3 UR6, UPT, UPT, UR6, 0x80, URZ ;  /* 0x0000008006067890 */ /* 0x000fe4000fffe0ff */
[----:B---3--:R-:W-:Y:S02]  /*0fa0*/  ULEA UR4, UP0, UR14, UR4, 0x2 ;  /* 0x000000040e047291 */ /* 0x008fe4000f8010ff */
[----:B--2---:R-:W-:-:S02]  /*0fb0*/  ULEA UR6, UR7, UR6, 0x18 ;  /* 0x0000000607067291 */ /* 0x004fc4000f8ec0ff */
[----:B------:R-:W-:Y:S01]  /*0fc0*/  ULEA.HI.X UR5, UR14, UR5, UR12, 0x2, UP0 ;  /* 0x000000050e057291 */ /* 0x000fe200080f140c */
[----:B-1----:R-:W-:-:S05]  /*0fd0*/  LEA R2, R5, UR8, 0x2 ;  /* 0x0000000805027c11 */ /* 0x002fca000f8e10ff */
[----:B------:R-:W-:-:S07]  /*0fe0*/  VIADD R6, R2, UR6 ;  /* 0x0000000602067c36 */ /* 0x000fce0008000000 */
.L_x_73:
[----:B------:R-:W-:Y:S01]  /*0ff0*/  ISETP.GE.AND P0, PT, R5, R0, PT ;  /* 0x000000000500720c */ /* 0x000fe20003f06270 */
[----:B------:R-:W-:Y:S01]  /*1000*/  IMAD.U32 R2, RZ, RZ, UR4 ;  /* 0x00000004ff027e24 */ /* 0x000fe2000f8e00ff */
[----:B------:R-:W-:Y:S01]  /*1010*/  IADD3 R4, PT, PT, R4, 0x1, RZ ;  /* 0x0000000104047810 */ /* 0x000fe20007ffe0ff */
[----:B------:R-:W-:-:S10]  /*1020*/  IMAD.U32 R3, RZ, RZ, UR5 ;  /* 0x00000005ff037e24 */ /* 0x000fd4000f8e00ff */
[----:B------:R1:W2:Y:S01]  /*1030*/  @!P0 LDS R7, [R6] ;  /* 0x0000000006078984 */ /* 0x0002a20000000800 */
[----:B------:R-:W-:-:S04]  /*1040*/  @!P0 IMAD.WIDE R2, R5, 0x4, R2 ;  /* 0x0000000405028825 */ /* 0x000fc800078e0202 */
[----:B------:R-:W-:Y:S02]  /*1050*/  VIADD R5, R5, 0x80 ;  /* 0x0000008005057836 */ /* 0x000fe40000000000 */
[----:B-1----:R-:W-:Y:S02]  /*1060*/  VIADD R6, R6, 0x200 ;  /* 0x0000020006067836 */ /* 0x002fe40000000000 */
[----:B--2---:R-:W-:-:S05]  /*1070*/  @!P0 IMAD.MOV R7, RZ, RZ, -R7 ;  /* 0x000000ffff078224 */ /* 0x004fca00078e0a07 */
[----:B------:R1:W-:Y:S01]  /*1080*/  @!P0 STG.E desc[UR16][R2.64], R7 ;  /* 0x0000000702008986 */ /* 0x0003e2000c101910 */
[----:B------:R-:W-:-:S13]  /*1090*/  ISETP.NE.AND P0, PT, R4, RZ, PT ;  /* 0x000000ff0400720c */ /* 0x000fda0003f05270 */
[----:B-1----:R-:W-:Y:S05]  /*10a0*/  @P0 BRA `(.L_x_73) ;  /* 0xfffffffc00d00947 */ /* 0x002fea000383ffff */
[----:B------:R-:W-:Y:S05]  /*10b0*/  EXIT ;  /* 0x000000000000794d */ /* 0x000fea0003800000 */
.L_x_72:
        /* <DEDUP_REMOVED lines=15> */
.L_x_74:
[----:B-1----:R-:W1:Y:S01]  /*11b0*/  LDS R6, [R4] ;  /* 0x0000000004067984 */ /* 0x002e620000000800 */
[----:B------:R-:W-:Y:S02]  /*11c0*/  VIADD R0, R0, 0x1 ;  /* 0x0000000100007836 */ /* 0x000fe40000000000 */
[----:B------:R-:W-:Y:S02]  /*11d0*/  IMAD.U32 R2, RZ, RZ, UR6 ;  /* 0x00000006ff027e24 */ /* 0x000fe4000f8e00ff */
[----:B------:R-:W-:Y:S01]  /*11e0*/  IMAD.U32 R3, RZ, RZ, UR7 ;  /* 0x00000007ff037e24 */ /* 0x000fe2000f8e00ff */
[----:B------:R-:W-:Y:S01]  /*11f0*/  ISETP.NE.AND P0, PT, R0, RZ, PT ;  /* 0x000000ff0000720c */ /* 0x000fe20003f05270 */
[----:B------:R-:W-:-:S04]  /*1200*/  IMAD.WIDE R2, R5, 0x4, R2 ;  /* 0x0000000405027825 */ /* 0x000fc800078e0202 */
[----:B-1----:R-:W-:-:S05]  /*1210*/  IMAD.MOV R7, RZ, RZ, -R6 ;  /* 0x000000ffff077224 */ /* 0x002fca00078e0a06 */
[----:B------:R1:W-:Y:S03]  /*1220*/  STG.E desc[UR16][R2.64], R7 ;  /* 0x0000000702007986 */ /* 0x0003e6000c101910 */
[----:B------:R-:W-:Y:S05]  /*1230*/  @!P0 EXIT ;  /* 0x000000000000894d */ /* 0x000fea0003800000 */
[----:B------:R-:W-:Y:S01]  /*1240*/  IADD3 R4, PT, PT, R4, 0x200, RZ ;  /* 0x0000020004047810 */ /* 0x000fe20007ffe0ff */
[----:B------:R-:W-:Y:S01]  /*1250*/  VIADD R5, R5, 0x80 ;  /* 0x0000008005057836 */ /* 0x000fe20000000000 */
[----:B------:R-:W-:Y:S06]  /*1260*/  BRA `(.L_x_74) ;  /* 0xfffffffc00d07947 */ /* 0x000fec000383ffff */
        .weak           $__internal_2_$__cuda_sm20_div_u64
        .type           $__internal_2_$__cuda_sm20_div_u64,@function
        .size           $__internal_2_$__cuda_sm20_div_u64,(.L_x_259 - $__internal_2_$__cuda_sm20_div_u64)
$__internal_2_$__cuda_sm20_div_u64:
[----:B------:R-:W-:Y:S02]  /*1270*/  IMAD.MOV.U32 R16, RZ, RZ, R4 ;  /* 0x000000ffff107224 */ /* 0x000fe400078e0004 */
[----:B------:R-:W-:-:S04]  /*1280*/  IMAD.MOV.U32 R17, RZ, RZ, RZ ;  /* 0x000000ffff117224 */ /* 0x000fc800078e00ff */
[----:B------:R-:W1:Y:S08]  /*1290*/  I2F.U64.RP R12, R16 ;  /* 0x00000010000c7312 */ /* 0x000e700000309000 */
[----:B-1----:R-:W1:Y:S02]  /*12a0*/  MUFU.RCP R12, R12 ;  /* 0x0000000c000c7308 */ /* 0x002e640000001000 */
[----:B-1----:R-:W-:-:S06]  /*12b0*/  VIADD R8, R12, 0x1ffffffe ;  /* 0x1ffffffe0c087836 */ /* 0x002fcc0000000000 */
[----:B------:R-:W1:Y:S02]  /*12c0*/  F2I.U64.TRUNC R8, R8 ;  /* 0x0000000800087311 */ /* 0x000e64000020d800 */
[----:B-1----:R-:W-:-:S04]  /*12d0*/  IMAD.WIDE.U32 R14, R8, R4, RZ ;  /* 0x00000004080e7225 */ /* 0x002fc800078e00ff */
[----:B------:R-:W-:Y:S01]  /*12e0*/  IMAD R15, R9, R4, R15 ;  /* 0x00000004090f7224 */ /* 0x000fe200078e020f */
[----:B------:R-:W-:-:S05]  /*12f0*/  IADD3 R19, P0, PT, RZ, -R14, RZ ;  /* 0x8000000eff137210 */ /* 0x000fca0007f1e0ff */
[----:B------:R-:W-:-:S04]  /*1300*/  IMAD.HI.U32 R14, R8, R19, RZ ;  /* 0x00000013080e7227 */ /* 0x000fc800078e00ff */
[----:B------:R-:W-:Y:S02]  /*1310*/  IMAD.X R21, RZ, RZ, ~R15, P0 ;  /* 0x000000ffff157224 */ /* 0x000fe400000e0e0f */
[----:B------:R-:W-:Y:S02]  /*1320*/  IMAD.MOV.U32 R15, RZ, RZ, R8 ;  /* 0x000000ffff0f7224 */ /* 0x000fe400078e0008 */
[-C--:B------:R-:W-:Y:S02]  /*1330*/  IMAD R17, R9, R21.reuse, RZ ;  /* 0x0000001509117224 */ /* 0x080fe400078e02ff */
[----:B------:R-:W-:-:S04]  /*1340*/  IMAD.WIDE.U32 R14, P0, R8, R21, R14 ;  /* 0x00000015080e7225 */ /* 0x000fc8000780000e */
[----:B------:R-:W-:-:S04]  /*1350*/  IMAD.HI.U32 R21, R9, R21, RZ ;  /* 0x0000001509157227 */ /* 0x000fc800078e00ff */
[----:B------:R-:W-:-:S04]  /*1360*/  IMAD.HI.U32 R14, P1, R9, R19, R14 ;  /* 0x00000013090e7227 */ /* 0x000fc8000782000e */
[----:B------:R-:W-:Y:S01]  /*1370*/  IMAD.X R12, R21, 0x1, R9, P0 ;  /* 0x00000001150c7824 */ /* 0x000fe200000e0609 */
[----:B------:R-:W-:-:S04]  /*1380*/  IADD3 R15, P2, PT, R17, R14, RZ ;  /* 0x0000000e110f7210 */ /* 0x000fc80007f5e0ff */
[----:B------:R-:W-:Y:S01]  /*1390*/  IADD3.X R17, PT, PT, RZ, RZ, R12, P2, P1 ;  /* 0x000000ffff117210 */ /* 0x000fe200017e240c */
[----:B------:R-:W-:-:S03]  /*13a0*/  IMAD.WIDE.U32 R8, R15, R4, RZ ;  /* 0x000000040f087225 */ /* 0x000fc600078e00ff */
[----:B------:R-:W-:Y:S01]  /*13b0*/  IADD3 R19, P0, PT, RZ, -R8, RZ ;  /* 0x80000008ff137210 */ /* 0x000fe20007f1e0ff */
[----:B------:R-:W-:-:S04]  /*13c0*/  IMAD R8, R17, R4, R9 ;  /* 0x0000000411087224 */ /* 0x000fc800078e0209 */
        /* <DEDUP_REMOVED lines=16> */
[----:B------:R-:W-:-:S04]  /*14d0*/  IMAD.X R8, RZ, RZ, R14, P0 ;  /* 0x000000ffff087224 */ /* 0x000fc800000e060e */
[----:B------:R-:W-:Y:S02]  /*14e0*/  IMAD.X R17, RZ, RZ, R8, P1 ;  /* 0x000000ffff117224 */ /* 0x000fe400008e0608 */
[----:B------:R-:W-:-:S04]  /*14f0*/  IMAD.WIDE.U32 R8, R15, R4, RZ ;  /* 0x000000040f087225 */ /* 0x000fc800078e00ff */
[-C--:B------:R-:W-:Y:S01]  /*1500*/  IMAD R12, R17, R4.reuse, R9 ;  /* 0x00000004110c7224 */ /* 0x080fe200078e0209 */
[----:B------:R-:W-:Y:S02]  /*1510*/  IADD3 R13, P0, PT, -R8, R13, RZ ;  /* 0x0000000d080d7210 */ /* 0x000fe40007f1e1ff */
[----:B------:R-:W-:Y:S02]  /*1520*/  IADD3 R8, P2, PT, R15, 0x1, RZ ;  /* 0x000000010f087810 */ /* 0x000fe40007f5e0ff */
[----:B------:R-:W-:Y:S01]  /*1530*/  IADD3 R9, P1, PT, -R4, R13, RZ ;  /* 0x0000000d04097210 */ /* 0x000fe20007f3e1ff */
[----:B------:R-:W-:Y:S01]  /*1540*/  IMAD.X R14, R11, 0x1, ~R12, P0 ;  /* 0x000000010b0e7824 */ /* 0x000fe200000e0e0c */
[----:B------:R-:W-:Y:S01]  /*1550*/  ISETP.GE.U32.AND P0, PT, R13, R4, PT ;  /* 0x000000040d00720c */ /* 0x000fe20003f06070 */
[----:B------:R-:W-:-:S03]  /*1560*/  IMAD.X R12, RZ, RZ, R17, P2 ;  /* 0x000000ffff0c7224 */ /* 0x000fc600010e0611 */
[C---:B------:R-:W-:Y:S02]  /*1570*/  ISETP.GE.U32.AND.EX P0, PT, R14.reuse, RZ, PT, P0 ;  /* 0x000000ff0e00720c */ /* 0x040fe40003f06100 */
[----:B------:R-:W-:Y:S02]  /*1580*/  IADD3.X R11, PT, PT, R14, -0x1, RZ, P1, !PT ;  /* 0xffffffff0e0b7810 */ /* 0x000fe40000ffe4ff */
[----:B------:R-:W-:Y:S02]  /*1590*/  SEL R15, R8, R15, P0 ;  /* 0x0000000f080f7207 */ /* 0x000fe40000000000 */
[----:B------:R-:W-:Y:S02]  /*15a0*/  SEL R9, R9, R13, P0 ;  /* 0x0000000d09097207 */ /* 0x000fe40000000000 */
[----:B------:R-:W-:Y:S02]  /*15b0*/  SEL R12, R12, R17, P0 ;  /* 0x000000110c0c7207 */ /* 0x000fe40000000000 */
[----:B------:R-:W-:-:S02]  /*15c0*/  IADD3 R8, P2, PT, R15, 0x1, RZ ;  /* 0x000000010f087810 */ /* 0x000fc40007f5e0ff */
[----:B------:R-:W-:Y:S02]  /*15d0*/  SEL R11, R11, R14, P0 ;  /* 0x0000000e0b0b7207 */ /* 0x000fe40000000000 */
[----:B------:R-:W-:Y:S01]  /*15e0*/  ISETP.GE.U32.AND P0, PT, R9, R4, PT ;  /* 0x000000040900720c */ /* 0x000fe20003f06070 */
[----:B------:R-:W-:Y:S01]  /*15f0*/  IMAD.X R9, RZ, RZ, R12, P2 ;  /* 0x000000ffff097224 */ /* 0x000fe200010e060c */
[----:B------:R-:W-:Y:S02]  /*1600*/  ISETP.NE.U32.AND P1, PT, R4, RZ, PT ;  /* 0x000000ff0400720c */ /* 0x000fe40003f25070 */
[----:B------:R-:W-:Y:S01]  /*1610*/  ISETP.GE.U32.AND.EX P0, PT, R11, RZ, PT, P0 ;  /* 0x000000ff0b00720c */ /* 0x000fe20003f06100 */
[----:B------:R-:W-:Y:S01]  /*1620*/  IMAD.MOV.U32 R11, RZ, RZ, 0x0 ;  /* 0x00000000ff0b7424 */ /* 0x000fe200078e00ff */
[----:B------:R-:W-:Y:S02]  /*1630*/  ISETP.NE.AND.EX P1, PT, RZ, RZ, PT, P1 ;  /* 0x000000ffff00720c */ /* 0x000fe40003f25310 */
[----:B------:R-:W-:-:S02]  /*1640*/  SEL R8, R8, R15, P0 ;  /* 0x0000000f08087207 */ /* 0x000fc40000000000 */
[----:B------:R-:W-:Y:S02]  /*1650*/  SEL R9, R9, R12, P0 ;  /* 0x0000000c09097207 */ /* 0x000fe40000000000 */
[----:B------:R-:W-:Y:S02]  /*1660*/  SEL R8, R8, 0xffffffff, P1 ;  /* 0xffffffff08087807 */ /* 0x000fe40000800000 */
[----:B------:R-:W-:Y:S01]  /*1670*/  SEL R9, R9, 0xffffffff, P1 ;  /* 0xffffffff09097807 */ /* 0x000fe20000800000 */
[----:B------:R-:W-:Y:S06]  /*1680*/  RET.REL.NODEC R10 `(_ZN3cub18CUB_300001_SM_10006detail9transform16transform_kernelINS2_10policy_hubILb0EN4cuda3std3__45tupleIJN6thrust24THRUST_300001_SM_1000_NS6detail15normal_iteratorINSA_10device_ptrIiEEEEEEEE10policy1000ElNS7_6negateIiEESF_JPiEEEvT0_iT1_T2_DpNS2_10kernel_argIT3_EE) ;  /* 0xffffffe80a5c7950 */ /* 0x000fec0003c3ffff */
.L_x_75:
        /* <DEDUP_REMOVED lines=15> */
.L_x_259:


//--------------------- .text._ZN3cub18CUB_300001_SM_10006detail9transform16transform_kernelINS2_10policy_hubILb0EN4cuda3std3__45tupleIJN6thrust24THRUST_300001_SM_1000_NS6detail15normal_iteratorINSA_10device_ptrIiEEEEEEEE10policy1000EiNS7_6negateIiEESF_JPiEEEvT0_iT1_T2_DpNS2_10kernel_argIT3_EE --------------------------
	.section	.text._ZN3cub18CUB_300001_SM_10006detail9transform16transform_kernelINS2_10policy_hubILb0EN4cuda3std3__45tupleIJN6thrust24THRUST_300001_SM_1000_NS6detail15normal_iteratorINSA_10device_ptrIiEEEEEEEE10policy1000EiNS7_6negateIiEESF_JPiEEEvT0_iT1_T2_DpNS2_10kernel_argIT3_EE,"ax",@progbits
	.align	128
        .global         _ZN3cub18CUB_300001_SM_10006detail9transform16transform_kernelINS2_10policy_hubILb0EN4cuda3std3__45tupleIJN6thrust24THRUST_300001_SM_1000_NS6detail15normal_iteratorINSA_10device_ptrIiEEEEEEEE10policy1000EiNS7_6negateIiEESF_JPiEEEvT0_iT1_T2_DpNS2_10kernel_argIT3_EE
        .type           _ZN3cub18CUB_300001_SM_10006detail9transform16transform_kernelINS2_10policy_hubILb0EN4cuda3std3__45tupleIJN6thrust24THRUST_300001_SM_1000_NS6detail15normal_iteratorINSA_10device_ptrIiEEEEEEEE10policy1000EiNS7_6negateIiEESF_JPiEEEvT0_iT1_T2_DpNS2_10kernel_argIT3_EE,@function
        .size           _ZN3cub18CUB_300001_SM_10006detail9transform16transform_kernelINS2_10policy_hubILb0EN4cuda3std3__45tupleIJN6thrust24THRUST_300001_SM_1000_NS6detail15normal_iteratorINSA_10device_ptrIiEEEEEEEE10policy1000EiNS7_6negateIiEESF_JPiEEEvT0_iT1_T2_DpNS2_10kernel_argIT3_EE,(.L_x_260 - _ZN3cub18CUB_300001_SM_10006detail9transform16transform_kernelINS2_10policy_hubILb0EN4cuda3std3__45tupleIJN6thrust24THRUST_300001_SM_1000_NS6detail15normal_iteratorINSA_10device_ptrIiEEEEEEEE10policy1000EiNS7_6negateIiEESF_JPiEEEvT0_iT1_T2_DpNS2_10kernel_argIT3_EE)
        .other          _ZN3cub18CUB_300001_SM_10006detail9transform16transform_kernelINS2_10policy_hubILb0EN4cuda3std3__45tupleIJN6thrust24THRUST_300001_SM_1000_NS6detail15normal_iteratorINSA_10device_ptrIiEEEEEEEE10policy1000EiNS7_6negateIiEESF_JPiEEEvT0_iT1_T2_DpNS2_10kernel_argIT3_EE,@"STO_CUDA_ENTRY STV_DEFAULT"
_ZN3cub18CUB_300001_SM_10006detail9transform16transform_kernelINS2_10policy_hubILb0EN4cuda3std3__45tupleIJN6thrust24THRUST_300001_SM_1000_NS6detail15normal_iteratorINSA_10device_ptrIiEEEEEEEE10policy1000EiNS7_6negateIiEESF_JPiEEEvT0_iT1_T2_DpNS2_10kernel_argIT3_EE:
.text._ZN3cub18CUB_300001_SM_10006detail9transform16transform_kernelINS2_10policy_hubILb0EN4cuda3std3__45tupleIJN6thrust24THRUST_300001_SM_1000_NS6detail15normal_iteratorINSA_10device_ptrIiEEEEEEEE10policy1000EiNS7_6negateIiEESF_JPiEEEvT0_iT1_T2_DpNS2_10kernel_argIT3_EE:
        /* <DEDUP_REMOVED lines=33> */
[----:B------:R-:W-:-:S02]  /*0210*/  USHF.R.U32.HI UR9, URZ, 0x4, UR10 ;  /* 0x00000004ff097899 */ /* 0x000fc4000801160a */
[----:B---3--:R-:W-:Y:S01]  /*0220*/  UIMAD.WIDE UR4, UR16, 0x4, UR4 ;  /* 0x00000004100478a5 */ /* 0x008fe2000f8e0204 */
        /* <DEDUP_REMOVED lines=9> */
[----:B------:R-:W-:-:S09]  /*02c0*/  UPRMT UR9, UR9, 0x5410, URZ ;  /* 0x0000541009097896 */ /* 0x000fd200080000ff */
[----:B--2---:R1:W-:Y:S01]  /*02d0*/  UBLKCP.S.G [UR12], [UR4], UR9 ;  /* 0x0000000c040073ba */ /* 0x0043e20008000209 */
[----:B------:R1:W-:Y:S01]  /*02e0*/  SYNCS.ARRIVE.TRANS64 RZ, [UR13], R0 ;  /* 0x00000000ffff79a7 */ /* 0x0003e2000800000d */
[----:B------:R-:W-:Y:S01]  /*02f0*/  NOP ;  /* 0x0000000000007918 */ /* 0x000fe20000000000 */
.L_x_78:
[----:B-1----:R-:W-:Y:S05]  /*0300*/  BSYNC.RECONVERGENT B0 ;  /* 0x0000000000007941 */ /* 0x002fea0003800200 */
.L_x_77:
[----:B------:R-:W1:Y:S08]  /*0310*/  S2UR UR5, SR_CgaCtaId ;  /* 0x00000000000579c3 */ /* 0x000e700000008800 */
[----:B------:R-:W-:Y:S01]  /*0320*/  BAR.SYNC.DEFER_BLOCKING 0x0 ;  /* 0x0000000000007b1d */ /* 0x000fe20000010000 */
[----:B------:R-:W-:-:S05]  /*0330*/  SHF.L.U32 R0, RZ, 0x1f, RZ ;  /* 0x0000001fff007819 */ /* 0x000fca00000006ff */
[----:B------:R-:W-:Y:S02]  /*0340*/  UMOV UR4, 0x400 ;  /* 0x0000040000047882 */ /* 0x000fe40000000000 */
[----:B-1----:R-:W-:-:S12]  /*0350*/  ULEA UR4, UR5, UR4, 0x18 ;  /* 0x0000000405047291 */ /* 0x002fd8000f8ec0ff */
.L_x_79:
[----:B------:R-:W1:Y:S02]  /*0360*/  SYNCS.PHASECHK.TRANS64.TRYWAIT P0, [UR4], R0 ;  /* 0x00000000ff0075a7 */ /* 0x000e640008001104 */
[----:B-1----:R-:W-:Y:S05]  /*0370*/  @!P0 BRA `(.L_x_79) ;  /* 0xfffffffc00f88947 */ /* 0x002fea000383ffff */
[----:B------:R-:W-:Y:S05]  /*0380*/  BRA `(.L_x_80) ;  /* 0x0000000800b47947 */ /* 0x000fea0003800000 */
.L_x_76:
[----:B------:R-:W1:Y:S01]  /*0390*/  S2R R0, SR_TID.Y ;  /* 0x0000000000007919 */ /* 0x000e620000002200 */
[----:B------:R-:W2:Y:S01]  /*03a0*/  LDCU UR19, c[0x0][0x360] ;  /* 0x00006c00ff1377ac */ /* 0x000ea20008000800 */
[----:B------:R-:W-:Y:S01]  /*03b0*/  BSSY.RECONVERGENT B0, `(.L_x_81) ;  /* 0x00000a7000007945 */ /* 0x000fe20003800200 */
[----:B------:R-:W1:Y:S01]  /*03c0*/  S2R R3, SR_TID.Z ;  /* 0x0000000000037919 */ /* 0x000e620000002300 */
[----:B------:R-:W1:Y:S01]  /*03d0*/  LDCU UR20, c[0x0][0x364] ;  /* 0x00006c80ff1477ac */ /* 0x000e620008000800 */
[----:B------:R-:W3:Y:S01]  /*03e0*/  LDC R6, c[0x0][0x368] ;  /* 0x0000da00ff067b82 */ /* 0x000ee20000000800 */
[----:B------:R-:W2:Y:S01]  /*03f0*/  S2R R5, SR_TID.X ;  /* 0x0000000000057919 */ /* 0x000ea20000002100 */
[----:B------:R-:W-:-:S04]  /*0400*/  USHF.L.U32 UR4, UR18, 0x2, URZ ;  /* 0x0000000212047899 */ /* 0x000fc800080006ff */
[----:B------:R-:W-:-:S04]  /*0410*/  USHF.R.S32.HI UR5, URZ, 0x1f, UR4 ;  /* 0x0000001fff057899 */ /* 0x000fc80008011404 */
[----:B------:R-:W-:Y:S02]  /*0420*/  USHF.R.U32.HI UR21, URZ, 0x2, UR5 ;  /* 0x00000002ff157899 */ /* 0x000fe40008011605 */
[----:B------:R-:W-:Y:S01]  /*0430*/  USHF.R.U64 UR7, UR4, 0x2, UR5 ;  /* 0x0000000204077899 */ /* 0x000fe20008001205 */
[----:B-1----:R-:W-:-:S04]  /*0440*/  IMAD R0, R3, UR20, R0 ;  /* 0x0000001403007c24 */ /* 0x002fc8000f8e0200 */
[----:B--2---:R-:W-:Y:S02]  /*0450*/  IMAD R5, R0, UR19, R5 ;  /* 0x0000001300057c24 */ /* 0x004fe4000f8e0205 */
[----:B------:R-:W-:-:S03]  /*0460*/  IMAD.U32 R0, RZ, RZ, UR21 ;  /* 0x00000015ff007e24 */ /* 0x000fc6000f8e00ff */
[----:B------:R-:W-:-:S04]  /*0470*/  ISETP.LT.U32.AND P0, PT, R5, UR7, PT ;  /* 0x0000000705007c0c */ /* 0x000fc8000bf01070 */
[----:B------:R-:W-:-:S13]  /*0480*/  ISETP.GT.U32.AND.EX P0, PT, R0, RZ, PT, P0 ;  /* 0x000000ff0000720c */ /* 0x000fda0003f04100 */
[----:B---3--:R-:W-:Y:S05]  /*0490*/  @!P0 BRA `(.L_x_82) ;  /* 0x0000000800608947 */ /* 0x008fea0003800000 */
[----:B------:R-:W-:Y:S01]  /*04a0*/  UIMAD UR4, UR19, UR20, URZ ;  /* 0x00000014130472a4 */ /* 0x000fe2000f8e02ff */
[----:B------:R-:W-:Y:S01]  /*04b0*/  IMAD.U32 R0, RZ, RZ, UR21 ;  /* 0x00000015ff007e24 */ /* 0x000fe2000f8e00ff */
[----:B------:R-:W-:Y:S01]  /*04c0*/  MOV R8, 0xffffffff ;  /* 0xffffffff00087802 */ /* 0x000fe20000000f00 */
[----:B------:R-:W-:Y:S01]  /*04d0*/  IMAD.U32 R2, RZ, RZ, UR21 ;  /* 0x00000015ff027e24 */ /* 0x000fe2000f8e00ff */
[----:B------:R-:W-:Y:S02]  /*04e0*/  BSSY.RECONVERGENT B1, `(.L_x_83) ;  /* 0x0000027000017945 */ /* 0x000fe40003800200 */
[----:B------:R-:W-:-:S04]  /*04f0*/  IMAD R4, R6, UR4, RZ ;  /* 0x0000000406047c24 */ /* 0x000fc8000f8e02ff */
[----:B------:R-:W-:-:S05]  /*0500*/  IMAD.IADD R3, R4, 0x1, R5 ;  /* 0x0000000104037824 */ /* 0x000fca00078e0205 */
[C---:B------:R-:W-:Y:S02]  /*0510*/  ISETP.LT.U32.AND P1, PT, R3.reuse, UR7, PT ;  /* 0x0000000703007c0c */ /* 0x040fe4000bf21070 */
[C---:B------:R-:W-:Y:S02]  /*0520*/  ISETP.LT.U32.AND P0, PT, R3.reuse, UR7, PT ;  /* 0x0000000703007c0c */ /* 0x040fe4000bf01070 */
[----:B------:R-:W-:Y:S02]  /*0530*/  ISETP.GT.U32.AND.EX P1, PT, R0, RZ, PT, P1 ;  /* 0x000000ff0000720c */ /* 0x000fe40003f24110 */
[----:B------:R-:W-:Y:S02]  /*0540*/  ISETP.GT.U32.AND.EX P0, PT, R2, RZ, PT, P0 ;  /* 0x000000ff0200720c */ /* 0x000fe40003f04100 */
[----:B------:R-:W-:Y:S02]  /*0550*/  SEL R0, R3, UR7, !P1 ;  /* 0x0000000703007c07 */ /* 0x000fe4000c800000 */
[----:B------:R-:W-:-:S02]  /*0560*/  SEL R2, RZ, 0x1, !P0 ;  /* 0x00000001ff027807 */ /* 0x000fc40004000000 */
[----:B------:R-:W-:Y:S02]  /*0570*/  SEL R7, RZ, UR21, !P1 ;  /* 0x00000015ff077c07 */ /* 0x000fe4000c800000 */
        /* <DEDUP_REMOVED lines=19> */
[----:B------:R-:W-:Y:S01]  /*06b0*/  @P0 IADD3 R3, PT, PT, -R4, R3, RZ ;  /* 0x0000000304030210 */ /* 0x000fe20007ffe1ff */
[----:B------:R-:W-:-:S03]  /*06c0*/  @P0 VIADD R8, R8, 0x1 ;  /* 0x0000000108080836 */ /* 0x000fc60000000000 */
[----:B------:R-:W-:-:S13]  /*06d0*/  ISETP.GE.U32.AND P1, PT, R3, R4, PT ;  /* 0x000000040300720c */ /* 0x000fda0003f26070 */
[----:B------:R-:W-:Y:S01]  /*06e0*/  @P1 VIADD R8, R8, 0x1 ;  /* 0x0000000108081836 */ /* 0x000fe20000000000 */
[----:B------:R-:W-:Y:S01]  /*06f0*/  @!P2 LOP3.LUT R8, RZ, R4, RZ, 0x33, !PT ;  /* 0x00000004ff08a212 */ /* 0x000fe200078e33ff */
[----:B------:R-:W-:Y:S06]  /*0700*/  BRA `(.L_x_85) ;  /* 0x0000000000107947 */ /* 0x000fec0003800000 */
.L_x_84:
[----:B------:R-:W-:-:S07]  /*0710*/  MOV R8, 0x730 ;  /* 0x0000073000087802 */ /* 0x000fce0000000f00 */
[----:B------:R-:W-:Y:S05]  /*0720*/  CALL.REL.NOINC `($__internal_3_$__cuda_sm20_div_u64) ;  /* 0x0000000800a87944 */ /* 0x000fea0003c00000 */
[----:B------:R-:W-:Y:S02]  /*0730*/  IMAD.MOV.U32 R8, RZ, RZ, R3 ;  /* 0x000000ffff087224 */ /* 0x000fe400078e0003 */
[----:B------:R-:W-:-:S07]  /*0740*/  IMAD.MOV.U32 R9, RZ, RZ, R10 ;  /* 0x000000ffff097224 */ /* 0x000fce00078e000a */
.L_x_85:
[----:B------:R-:W-:Y:S05]  /*0750*/  BSYNC.RECONVERGENT B1 ;  /* 0x0000000000017941 */ /* 0x000fea0003800200 */
.L_x_83:
[----:B------:R-:W-:Y:S01]  /*0760*/  IADD3 R7, P0, PT, R8, R2, RZ ;  /* 0x0000000208077210 */ /* 0x000fe20007f1e0ff */
[----:B------:R-:W-:Y:S03]  /*0770*/  BSSY.RECONVERGENT B1, `(.L_x_86) ;  /* 0x000002d000017945 */ /* 0x000fe60003800200 */
[C---:B------:R-:W-:Y:S02]  /*0780*/  LOP3.LUT R2, R7.reuse, 0x3, RZ, 0xc0, !PT ;  /* 0x0000000307027812 */ /* 0x040fe400078ec0ff */
[----:B------:R-:W-:Y:S02]  /*0790*/  IADD3.X R8, PT, PT, RZ, R9, RZ, P0, !PT ;  /* 0x00000009ff087210 */ /* 0x000fe400007fe4ff */
[----:B------:R-:W-:Y:S02]  /*07a0*/  ISETP.NE.U32.AND P1, PT, R2, 0x3, PT ;  /* 0x000000030200780c */ /* 0x000fe40003f25070 */
[----:B------:R-:W-:-:S02]  /*07b0*/  ISETP.GE.U32.AND P0, PT, R7, 0x3, PT ;  /* 0x000000030700780c */ /* 0x000fc40003f06070 */
[----:B------:R-:W-:Y:S02]  /*07c0*/  ISETP.NE.AND.EX P1, PT, RZ, RZ, PT, P1 ;  /* 0x000000ffff00720c */ /* 0x000fe40003f25310 */
[----:B------:R-:W-:-:S11]  /*07d0*/  ISETP.GE.U32.AND.EX P0, PT, R8, RZ, PT, P0 ;  /* 0x000000ff0800720c */ /* 0x000fd60003f06100 */
[----:B------:R-:W-:Y:S05]  /*07e0*/  @!P1 BRA `(.L_x_87) ;  /* 0x0000000000949947 */ /* 0x000fea0003800000 */
[----:B------:R-:W1:Y:S01]  /*07f0*/  S2UR UR6, SR_CgaCtaId ;  /* 0x00000000000679c3 */ /* 0x000e620000008800 */
[----:B------:R-:W2:Y:S01]  /*0800*/  LDCU UR4, c[0x0][0x3a0] ;  /* 0x00007400ff0477ac */ /* 0x000ea20008000800 */
[C---:B------:R-:W-:Y:S01]  /*0810*/  SHF.L.U64.HI R3, R5.reuse, 0x2, R0 ;  /* 0x0000000205037819 */ /* 0x040fe20000010200 */
[----:B------:R-:W-:Y:S02]  /*0820*/  IMAD.SHL.U32 R2, R5, 0x4, RZ ;  /* 0x0000000405027824 */ /* 0x000fe400078e00ff */
[----:B------:R-:W-:Y:S01]  /*0830*/  IMAD.U32 R11, RZ, RZ, UR16 ;  /* 0x00000010ff0b7e24 */ /* 0x000fe2000f8e00ff */
[----:B------:R-:W-:Y:S01]  /*0840*/  UMOV UR5, 0x400 ;  /* 0x0000040000057882 */ /* 0x000fe20000000000 */
[----:B------:R-:W-:Y:S01]  /*0850*/  VIADD R9, R7, 0x1 ;  /* 0x0000000107097836 */ /* 0x000fe20000000000 */
[----:B------:R-:W3:Y:S01]  /*0860*/  LDC.64 R12, c[0x0][0x398] ;  /* 0x0000e600ff0c7b82 */ /* 0x000ee20000000a00 */
[----:B------:R-:W-:Y:S01]  /*0870*/  UIADD3 UR5, UPT, UPT, UR5, 0x80, URZ ;  /* 0x0000008005057890 */ /* 0x000fe2000fffe0ff */
[----:B------:R-:W-:-:S02]  /*0880*/  IMAD.WIDE R2, R11, 0x4, R2 ;  /* 0x000000040b027825 */ /* 0x000fc400078e0202 */
[----:B------:R-:W-:Y:S02]  /*0890*/  LOP3.LUT R9, R9, 0x3, RZ, 0xc0, !PT ;  /* 0x0000000309097812 */ /* 0x000fe400078ec0ff */
[----:B------:R-:W-:Y:S02]  /*08a0*/  IMAD R7, R6, UR20, RZ ;  /* 0x0000001406077c24 */ /* 0x000fe4000f8e02ff */
[----:B------:R-:W-:Y:S02]  /*08b0*/  IADD3 R9, P3, PT, RZ, -R9, RZ ;  /* 0x80000009ff097210 */ /* 0x000fe40007f7e0ff */
[----:B------:R-:W-:-:S03]  /*08c0*/  IMAD R7, R7, UR19, RZ ;  /* 0x0000001307077c24 */ /* 0x000fc6000f8e02ff */
[----:B------:R-:W-:Y:S01]  /*08d0*/  IMAD.X R10, RZ, RZ, -0x1, P3 ;  /* 0xffffffffff0a7424 */ /* 0x000fe200018e06ff */
[----:B-1----:R-:W-:Y:S02]  /*08e0*/  ULEA UR5, UR6, UR5, 0x18 ;  /* 0x0000000506057291 */ /* 0x002fe4000f8ec0ff */
[----:B--2---:R-:W-:Y:S02]  /*08f0*/  USHF.R.S32.HI UR6, URZ, 0x1f, UR4 ;  /* 0x0000001fff067899 */ /* 0x004fe40008011404 */
[----:B---3--:R-:W-:Y:S01]  /*0900*/  IADD3 R11, P1, P2, R2, UR4, R12 ;  /* 0x00000004020b7c10 */ /* 0x008fe2000fa3e00c */
[----:B------:R-:W-:-:S03]  /*0910*/  UIADD3 UR4, UPT, UPT, UR5, UR4, URZ ;  /* 0x0000000405047290 */ /* 0x000fc6000fffe0ff */
[----:B------:R-:W-:-:S03]  /*0920*/  IADD3.X R12, PT, PT, R3, UR6, R13, P1, P2 ;  /* 0x00000006030c7c10 */ /* 0x000fc60008fe440d */
[----:B------:R-:W-:-:S07]  /*0930*/  LEA R8, R5, UR4, 0x2 ;  /* 0x0000000405087c11 */ /* 0x000fce000f8e10ff */
.L_x_88:
        /* <DEDUP_REMOVED lines=16> */
.L_x_87:
[----:B------:R-:W-:Y:S05]  /*0a40*/  BSYNC.RECONVERGENT B1 ;  /* 0x0000000000017941 */ /* 0x000fea0003800200 */
.L_x_86:
[----:B------:R-:W-:Y:S05]  /*0a50*/  @!P0 BRA `(.L_x_82) ;  /* 0x0000000000f08947 */ /* 0x000fea0003800000 */
[----:B------:R-:W1:Y:S01]  /*0a60*/  S2UR UR10, SR_CgaCtaId ;  /* 0x00000000000a79c3 */ /* 0x000e620000008800 */
[----:B------:R-:W2:Y:S01]  /*0a70*/  LDCU UR11, c[0x0][0x3a0] ;  /* 0x00007400ff0b77ac */ /* 0x000ea20008000800 */
[C---:B------:R-:W-:Y:S01]  /*0a80*/  SHF.L.U64.HI R3, R5.reuse, 0x2, R0 ;  /* 0x0000000205037819 */ /* 0x040fe20000010200 */
[C---:B------:R-:W-:Y:S01]  /*0a90*/  IMAD.SHL.U32 R2, R5.reuse, 0x4, RZ ;  /* 0x0000000405027824 */ /* 0x040fe200078e00ff */
[----:B------:R-:W-:Y:S01]  /*0aa0*/  MOV R7, UR16 ;  /* 0x0000001000077c02 */ /* 0x000fe20008000f00 */
[----:B------:R-:W2:Y:S01]  /*0ab0*/  LDCU.64 UR12, c[0x0][0x398] ;  /* 0x00007300ff0c77ac */ /* 0x000ea20008000a00 */
[----:B------:R-:W-:Y:S01]  /*0ac0*/  IADD3 R8, P0, PT, R5, UR16, RZ ;  /* 0x0000001005087c10 */ /* 0x000fe2000ff1e0ff */
[----:B------:R-:W-:Y:S01]  /*0ad0*/  IMAD R20, R6, UR20, RZ ;  /* 0x0000001406147c24 */ /* 0x000fe2000f8e02ff */
[----:B------:R-:W-:Y:S01]  /*0ae0*/  SHF.R.U32.HI R21, RZ, 0x1e, R4 ;  /* 0x0000001eff157819 */ /* 0x000fe20000011604 */
[----:B------:R-:W-:Y:S01]  /*0af0*/  UMOV UR9, 0x400 ;  /* 0x0000040000097882 */ /* 0x000fe20000000000 */
[C---:B------:R-:W-:Y:S01]  /*0b00*/  IMAD.WIDE R2, R7.reuse, 0x4, R2 ;  /* 0x0000000407027825 */ /* 0x040fe200078e0202 */
[----:B------:R-:W-:Y:S01]  /*0b10*/  UIADD3 UR9, UPT, UPT, UR9, 0x80, URZ ;  /* 0x0000008009097890 */ /* 0x000fe2000fffe0ff */
[----:B------:R-:W-:Y:S01]  /*0b20*/  LEA.HI.X.SX32 R7, R7, R0, 0x1, P0 ;  /* 0x0000000007077211 */ /* 0x000fe200000f0eff */
[----:B------:R-:W-:Y:S01]  /*0b30*/  UMOV UR4, URZ ;  /* 0x000000ff00047c82 */ /* 0x000fe20008000000 */
[C---:B------:R-:W-:Y:S01]  /*0b40*/  IMAD.SHL.U32 R16, R4.reuse, 0x4, RZ ;  /* 0x0000000404107824 */ /* 0x040fe200078e00ff */
[----:B------:R-:W-:Y:S01]  /*0b50*/  LEA R18, P0, R4, R2, 0x3 ;  /* 0x0000000204127211 */ /* 0x000fe200078018ff */
[C---:B------:R-:W-:Y:S01]  /*0b60*/  IMAD.SHL.U32 R6, R8.reuse, 0x4, RZ ;  /* 0x0000000408067824 */ /* 0x040fe200078e00ff */
[----:B------:R-:W-:Y:S01]  /*0b70*/  SHF.L.U64.HI R7, R8, 0x2, R7 ;  /* 0x0000000208077819 */ /* 0x000fe20000010207 */
[----:B------:R-:W-:Y:S01]  /*0b80*/  IMAD R20, R20, UR19, RZ ;  /* 0x0000001314147c24 */ /* 0x000fe2000f8e02ff */
[----:B------:R-:W-:-:S02]  /*0b90*/  IADD3 R17, P1, PT, R2, R16, RZ ;  /* 0x0000001002117210 */ /* 0x000fc40007f3e0ff */
[C---:B------:R-:W-:Y:S01]  /*0ba0*/  LEA.HI.X R24, R4.reuse, R3, RZ, 0x3, P0 ;  /* 0x0000000304187211 */ /* 0x040fe200000f1cff */
[----:B------:R-:W-:Y:S01]  /*0bb0*/  IMAD.WIDE.U32 R6, R4, 0xc, R6 ;  /* 0x0000000c04067825 */ /* 0x000fe200078e0006 */
[----:B--2---:R-:W-:Y:S01]  /*0bc0*/  UIADD3 UR5, UP0, UPT, UR11, UR12, URZ ;  /* 0x0000000c0b057290 */ /* 0x004fe2000ff1e0ff */
[----:B------:R-:W-:Y:S01]  /*0bd0*/  IADD3.X R28, PT, PT, R3, R21, RZ, P1, !PT ;  /* 0x00000015031c7210 */ /* 0x000fe20000ffe4ff */
[----:B-1----:R-:W-:Y:S01]  /*0be0*/  ULEA UR9, UR10, UR9, 0x18 ;  /* 0x000000090a097291 */ /* 0x002fe2000f8ec0ff */
[----:B------:R-:W-:Y:S01]  /*0bf0*/  VIADD R26, R7, UR4 ;  /* 0x00000004071a7c36 */ /* 0x000fe20008000000 */
[----:B------:R-:W-:Y:S02]  /*0c00*/  ULEA.HI.X.SX32 UR6, UR11, UR13, 0x1, UP0 ;  /* 0x0000000d0b067291 */ /* 0x000fe400080f0eff */
[----:B------:R-:W-:Y:S01]  /*0c10*/  UIADD3 UR9, UPT, UPT, UR9, UR11, URZ ;  /* 0x0000000b09097290 */ /* 0x000fe2000fffe0ff */
[----:B------:R-:W-:-:S03]  /*0c20*/  IMAD.U32 R19, RZ, RZ, UR5 ;  /* 0x00000005ff137e24 */ /* 0x000fc6000f8e00ff */
[----:B------:R-:W-:Y:S02]  /*0c30*/  IMAD.U32 R22, RZ, RZ, UR6 ;  /* 0x00000006ff167e24 */ /* 0x000fe4000f8e00ff */
[----:B------:R-:W-:-:S05]  /*0c40*/  LEA R23, R5, UR9, 0x2 ;  /* 0x0000000905177c11 */ /* 0x000fca000f8e10ff */
[C-C-:B------:R-:W-:Y:S02]  /*0c50*/  IMAD R25, R20.reuse, 0x4, R23.reuse ;  /* 0x0000000414197824 */ /* 0x140fe400078e0217 */
[C-C-:B------:R-:W-:Y:S02]  /*0c60*/  IMAD R27, R20.reuse, 0x8, R23.reuse ;  /* 0x00000008141b7824 */ /* 0x140fe400078e0217 */
[----:B------:R-:W-:-:S07]  /*0c70*/  IMAD R29, R20, 0xc, R23 ;  /* 0x0000000c141d7824 */ /* 0x000fce00078e0217 */
.L_x_89:
[----:B------:R-:W-:Y:S02]  /*0c80*/  IADD3 R12, P0, PT, R2, R19, RZ ;  /* 0x00000013020c7210 */ /* 0x000fe40007f1e0ff */
[----:B------:R-:W-:-:S03]  /*0c90*/  IADD3 R8, P1, PT, R19, R17, RZ ;  /* 0x0000001113087210 */ /* 0x000fc60007f3e0ff */
[----:B------:R-:W-:Y:S01]  /*0ca0*/  IMAD.X R13, R3, 0x1, R22, P0 ;  /* 0x00000001030d7824 */ /* 0x000fe200000e0616 */
[C---:B------:R-:W-:Y:S02]  /*0cb0*/  IADD3 R10, P0, PT, R19.reuse, R18, RZ ;  /* 0x00000012130a7210 */ /* 0x040fe40007f1e0ff */
[C---:B------:R-:W-:Y:S02]  /*0cc0*/  IADD3.X R9, PT, PT, R22.reuse, R28, RZ, P1, !PT ;  /* 0x0000001c16097210 */ /* 0x040fe40000ffe4ff */
[----:B------:R-:W-:Y:S01]  /*0cd0*/  IADD3 R14, P1, PT, R19, R6, RZ ;  /* 0x00000006130e7210 */ /* 0x000fe20007f3e0ff */
[----:B------:R-:W-:Y:S01]  /*0ce0*/  IMAD.X R11, R22, 0x1, R24, P0 ;  /* 0x00000001160b7824 */ /* 0x000fe200000e0618 */
[----:B------:R-:W-:Y:S01]  /*0cf0*/  IADD3 R5, P0, PT, R16, R5, RZ ;  /* 0x0000000510057210 */ /* 0x000fe20007f1e0ff */
[----:B------:R-:W-:Y:S01]  /*0d00*/  @!PT LDS RZ, [RZ] ;  /* 0x00000000fffff984 */ /* 0x000fe20000000800 */
[----:B------:R-:W-:Y:S01]  /*0d10*/  @!PT LDS RZ, [RZ] ;  /* 0x00000000fffff984 */ /* 0x000fe20000000800 */
[----:B------:R-:W-:Y:S01]  /*0d20*/  @!PT LDS RZ, [RZ] ;  /* 0x00000000fffff984 */ /* 0x000fe20000000800 */
[----:B------:R1:W-:Y:S02]  /*0d30*/  LDGSTS.E [R23], desc[UR14][R12.64] ;  /* 0x000000000c177fae */ /* 0x0003e4000b9a100e */
[----:B------:R-:W-:Y:S01]  /*0d40*/  IMAD.X R15, R22, 0x1, R26, P1 ;  /* 0x00000001160f7824 */ /* 0x000fe200008e061a */
[C---:B------:R-:W-:Y:S01]  /*0d50*/  LEA R19, P1, R4.reuse, R19, 0x4 ;  /* 0x0000001304137211 */ /* 0x040fe200078220ff */
[----:B------:R-:W-:Y:S01]  /*0d60*/  IMAD.X R0, R21, 0x1, R0, P0 ;  /* 0x0000000115007824 */ /* 0x000fe200000e0600 */
[----:B------:R-:W-:Y:S01]  /*0d70*/  ISETP.GE.U32.AND P0, PT, R5, UR7, PT ;  /* 0x0000000705007c0c */ /* 0x000fe2000bf06070 */
[----:B------:R2:W-:Y:S01]  /*0d80*/  LDGSTS.E [R25], desc[UR14][R8.64] ;  /* 0x0000000008197fae */ /* 0x0005e2000b9a100e */
[----:B------:R-:W-:-:S02]  /*0d90*/  LEA.HI.X R22, R4, R22, RZ, 0x4, P1 ;  /* 0x0000001604167211 */ /* 0x000fc400008f24ff */
[----:B------:R-:W-:Y:S01]  /*0da0*/  ISETP.GE.U32.AND.EX P0, PT, R0, UR21, PT, P0 ;  /* 0x0000001500007c0c */ /* 0x000fe2000bf06100 */
[----:B------:R3:W-:Y:S01]  /*0db0*/  LDGSTS.E [R27], desc[UR14][R10.64] ;  /* 0x000000000a1b7fae */ /* 0x0007e2000b9a100e */
[----:B-1----:R-:W-:-:S03]  /*0dc0*/  IMAD R23, R20, 0x10, R23 ;  /* 0x0000001014177824 */ /* 0x002fc600078e0217 */
[----:B------:R1:W-:Y:S01]  /*0dd0*/  LDGSTS.E [R29], desc[UR14][R14.64] ;  /* 0x000000000e1d7fae */ /* 0x0003e2000b9a100e */
[C---:B--2---:R-:W-:Y:S01]  /*0de0*/  LEA R25, R20.reuse, R25, 0x4 ;  /* 0x0000001914197211 */ /* 0x044fe200078e20ff */
[C---:B---3--:R-:W-:Y:S02]  /*0df0*/  IMAD R27, R20.reuse, 0x10, R27 ;  /* 0x00000010141b7824 */ /* 0x048fe400078e021b */
[----:B-1----:R-:W-:-:S04]  /*0e00*/  IMAD R29, R20, 0x10, R29 ;  /* 0x00000010141d7824 */ /* 0x002fc800078e021d */
[----:B------:R-:W-:Y:S05]  /*0e10*/  @!P0 BRA `(.L_x_89) ;  /* 0xfffffffc00988947 */ /* 0x000fea000383ffff */
.L_x_82:
[----:B------:R-:W-:Y:S05]  /*0e20*/  BSYNC.RECONVERGENT B0 ;  /* 0x0000000000007941 */ /* 0x000fea0003800200 */
.L_x_81:
[----:B------:R-:W0:Y:S01]  /*0e30*/  LDGDEPBAR ;  /* 0x00000000000079af */ /* 0x000e220000000000 */
[----:B------:R-:W-:-:S04]  /*0e40*/  DEPBAR.LE SB0, 0x0 ;  /* 0x000080000000791a */ /* 0x000fc80000000000 */
[----:B------:R-:W-:Y:S06]  /*0e50*/  BAR.SYNC.DEFER_BLOCKING 0x0 ;  /* 0x0000000000007b1d */ /* 0x000fec0000010000 */
.L_x_80:
[----:B------:R-:W-:-:S09]  /*0e60*/  UISETP.GT.AND UP0, UPT, UR17, UR8, UPT ;  /* 0x000000081100728c */ /* 0x000fd2000bf04270 */
[----:B------:R-:W-:Y:S05]  /*0e70*/  BRA.U UP0, `(.L_x_90) ;  /* 0x0000000100687547 */ /* 0x000fea000b800000 */
        /* <DEDUP_REMOVED lines=10> */
[----:B---3--:R-:W-:Y:S02]  /*0f20*/  UIMAD.WIDE UR4, UR16, 0x4, UR4 ;  /* 0x00000004100478a5 */ /* 0x008fe4000f8e0204 */
[----:B--2---:R-:W-:Y:S01]  /*0f30*/  ULEA UR6, UR7, UR6, 0x18 ;  /* 0x0000000607067291 */ /* 0x004fe2000f8ec0ff */
[----:B-1----:R-:W-:-:S05]  /*0f40*/  LEA R0, R5, UR8, 0x2 ;  /* 0x0000000805007c11 */ /* 0x002fca000f8e10ff */
[----:B------:R-:W-:-:S07]  /*0f50*/  VIADD R0, R0, UR6 ;  /* 0x0000000600007c36 */ /* 0x000fce0008000000 */
.L_x_91:
[----:B-1----:R-:W1:Y:S01]  /*0f60*/  LDS R6, [R0] ;  /* 0x0000000000067984 */ /* 0x002e620000000800 */
[----:B------:R-:W-:Y:S01]  /*0f70*/  VIADD R4, R4, 0x1 ;  /* 0x0000000104047836 */ /* 0x000fe20000000000 */
[----:B------:R-:W-:Y:S01]  /*0f80*/  MOV R2, UR4 ;  /* 0x0000000400027c02 */ /* 0x000fe20008000f00 */
[----:B------:R-:W-:-:S03]  /*0f90*/  IMAD.U32 R3, RZ, RZ, UR5 ;  /* 0x00000005ff037e24 */ /* 0x000fc6000f8e00ff */
[----:B------:R-:W-:Y:S01]  /*0fa0*/  ISETP.NE.AND P0, PT, R4, RZ, PT ;  /* 0x000000ff0400720c */ /* 0x000fe20003f05270 */
[----:B------:R-:W-:-:S04]  /*0fb0*/  IMAD.WIDE R2, R5, 0x4, R2 ;  /* 0x0000000405027825 */ /* 0x000fc800078e0202 */
[----:B-1----:R-:W-:-:S05]  /*0fc0*/  IMAD.MOV R7, RZ, RZ, -R6 ;  /* 0x000000ffff077224 */ /* 0x002fca00078e0a06 */
[----:B------:R1:W-:Y:S03]  /*0fd0*/  STG.E desc[UR14][R2.64], R7 ;  /* 0x0000000702007986 */ /* 0x0003e6000c10190e */
[----:B------:R-:W-:Y:S05]  /*0fe0*/  @!P0 EXIT ;  /* 0x000000000000894d */ /* 0x000fea0003800000 */
[----:B------:R-:W-:Y:S01]  /*0ff0*/  VIADD R0, R0, 0x200 ;  /* 0x0000020000007836 */ /* 0x000fe20000000000 */
[----:B------:R-:W-:Y:S01]  /*1000*/  IADD3 R5, PT, PT, R5, 0x80, RZ ;  /* 0x0000008005057810 */ /* 0x000fe20007ffe0ff */
[----:B------:R-:W-:Y:S06]  /*1010*/  BRA `(.L_x_91) ;  /* 0xfffffffc00d07947 */ /* 0x000fec000383ffff */
.L_x_90:
        /* <DEDUP_REMOVED lines=14> */
.L_x_92:
[----:B------:R-:W-:Y:S01]  /*1100*/  ISETP.GE.AND P0, PT, R5, UR18, PT ;  /* 0x0000001205007c0c */ /* 0x000fe2000bf06270 */
[----:B------:R-:W-:Y:S02]  /*1110*/  IMAD.U32 R2, RZ, RZ, UR4 ;  /* 0x00000004ff027e24 */ /* 0x000fe4000f8e00ff */
[----:B------:R-:W-:Y:S02]  /*1120*/  IMAD.U32 R3, RZ, RZ, UR5 ;  /* 0x00000005ff037e24 */ /* 0x000fe4000f8e00ff */
[----:B------:R-:W-:-:S08]  /*1130*/  VIADD R0, R0, 0x1 ;  /* 0x0000000100007836 */ /* 0x000fd00000000000 */
[----:B------:R1:W2:Y:S01]  /*1140*/  @!P0 LDS R6, [R4] ;  /* 0x0000000004068984 */ /* 0x0002a20000000800 */
[----:B------:R-:W-:-:S04]  /*1150*/  @!P0 IMAD.WIDE R2, R5, 0x4, R2 ;  /* 0x0000000405028825 */ /* 0x000fc800078e0202 */
[----:B------:R-:W-:Y:S02]  /*1160*/  VIADD R5, R5, 0x80 ;  /* 0x0000008005057836 */ /* 0x000fe40000000000 */
[----:B-1----:R-:W-:Y:S01]  /*1170*/  VIADD R4, R4, 0x200 ;  /* 0x0000020004047836 */ /* 0x002fe20000000000 */
[----:B--2---:R-:W-:-:S05]  /*1180*/  @!P0 IADD3 R7, PT, PT, -R6, RZ, RZ ;  /* 0x000000ff06078210 */ /* 0x004fca0007ffe1ff */
[----:B------:R1:W-:Y:S01]  /*1190*/  @!P0 STG.E desc[UR14][R2.64], R7 ;  /* 0x0000000702008986 */ /* 0x0003e2000c10190e */
[----:B------:R-:W-:-:S13]  /*11a0*/  ISETP.NE.AND P0, PT, R0, RZ, PT ;  /* 0x000000ff0000720c */ /* 0x000fda0003f05270 */
[----:B-1----:R-:W-:Y:S05]  /*11b0*/  @P0 BRA `(.L_x_92) ;  /* 0xfffffffc00d00947 */ /* 0x002fea000383ffff */
[----:B------:R-:W-:Y:S05]  /*11c0*/  EXIT ;  /* 0x000000000000794d */ /* 0x000fea0003800000 */
        .weak           $__internal_3_$__cuda_sm20_div_u64
        .type           $__internal_3_$__cuda_sm20_div_u64,@function
        .size           $__internal_3_$__cuda_sm20_div_u64,(.L_x_260 - $__internal_3_$__cuda_sm20_div_u64)
$__internal_3_$__cuda_sm20_div_u64:
[----:B------:R-:W-:Y:S02]  /*11d0*/  HFMA2 R15, -RZ, RZ, 0, 0 ;  /* 0x00000000ff0f7431 */ /* 0x000fe400000001ff */
[----:B------:R-:W-:-:S04]  /*11e0*/  IMAD.MOV.U32 R14, RZ, RZ, R4 ;  /* 0x000000ffff0e7224 */ /* 0x000fc800078e0004 */
        /* <DEDUP_REMOVED lines=20> */
[----:B------:R-:W-:Y:S01]  /*1330*/  IMAD.HI.U32 R12, R13, R15, RZ ;  /* 0x0000000f0d0c7227 */ /* 0x000fe200078e00ff */
[----:B------:R-:W-:-:S05]  /*1340*/  IADD3.X R10, PT, PT, RZ, ~R10, RZ, P0, !PT ;  /* 0x8000000aff0a7210 */ /* 0x000fca00007fe4ff */
        /* <DEDUP_REMOVED lines=15> */
[----:B------:R-:W-:-:S04]  /*1440*/  IMAD.WIDE.U32 R10, R13, R4, RZ ;  /* 0x000000040d0a7225 */ /* 0x000fc800078e00ff */
[----:B------:R-:W-:-:S04]  /*1450*/  IMAD.X R9, RZ, RZ, R9, P1 ;  /* 0x000000ffff097224 */ /* 0x000fc800008e0609 */
[----:B------:R-:W-:Y:S01]  /*1460*/  IMAD R12, R9, R4, R11 ;  /* 0x00000004090c7224 */ /* 0x000fe200078e020b */
[----:B------:R-:W-:-:S04]  /*1470*/  IADD3 R11, P0, PT, -R10, R3, RZ ;  /* 0x000000030a0b7210 */ /* 0x000fc80007f1e1ff */
[----:B------:R-:W-:Y:S02]  /*1480*/  IADD3.X R14, PT, PT, ~R12, R7, RZ, P0, !PT ;  /* 0x000000070c0e7210 */ /* 0x000fe400007fe5ff */
[----:B------:R-:W-:Y:S02]  /*1490*/  ISETP.GE.U32.AND P0, PT, R11, R4, PT ;  /* 0x000000040b00720c */ /* 0x000fe40003f06070 */
[----:B------:R-:W-:Y:S02]  /*14a0*/  IADD3 R12, P2, PT, R13, 0x1, RZ ;  /* 0x000000010d0c7810 */ /* 0x000fe40007f5e0ff */
[----:B------:R-:W-:Y:S02]  /*14b0*/  IADD3 R3, P1, PT, -R4, R11, RZ ;  /* 0x0000000b04037210 */ /* 0x000fe40007f3e1ff */
[C---:B------:R-:W-:Y:S01]  /*14c0*/  ISETP.GE.U32.AND.EX P0, PT, R14.reuse, RZ, PT, P0 ;  /* 0x000000ff0e00720c */ /* 0x040fe20003f06100 */
[----:B------:R-:W-:Y:S01]  /*14d0*/  IMAD.X R10, RZ, RZ, R9, P2 ;  /* 0x000000ffff0a7224 */ /* 0x000fe200010e0609 */
[----:B------:R-:W-:-:S02]  /*14e0*/  IADD3.X R7, PT, PT, R14, -0x1, RZ, P1, !PT ;  /* 0xffffffff0e077810 */ /* 0x000fc40000ffe4ff */
[----:B------:R-:W-:Y:S02]  /*14f0*/  SEL R3, R3, R11, P0 ;  /* 0x0000000b03037207 */ /* 0x000fe40000000000 */
[----:B------:R-:W-:Y:S02]  /*1500*/  SEL R12, R12, R13, P0 ;  /* 0x0000000d0c0c7207 */ /* 0x000fe40000000000 */
[----:B------:R-:W-:Y:S02]  /*1510*/  SEL R7, R7, R14, P0 ;  /* 0x0000000e07077207 */ /* 0x000fe40000000000 */
[----:B------:R-:W-:Y:S02]  /*1520*/  SEL R9, R10, R9, P0 ;  /* 0x000000090a097207 */ /* 0x000fe40000000000 */
[----:B------:R-:W-:Y:S02]  /*1530*/  ISETP.GE.U32.AND P0, PT, R3, R4, PT ;  /* 0x000000040300720c */ /* 0x000fe40003f06070 */
[----:B------:R-:W-:-:S02]  /*1540*/  IADD3 R3, P2, PT, R12, 0x1, RZ ;  /* 0x000000010c037810 */ /* 0x000fc40007f5e0ff */
[----:B------:R-:W-:Y:S02]  /*1550*/  ISETP.GE.U32.AND.EX P0, PT, R7, RZ, PT, P0 ;  /* 0x000000ff0700720c */ /* 0x000fe40003f06100 */
[----:B------:R-:W-:Y:S01]  /*1560*/  ISETP.NE.U32.AND P1, PT, R4, RZ, PT ;  /* 0x000000ff0400720c */ /* 0x000fe20003f25070 */
[----:B------:R-:W-:Y:S01]  /*1570*/  IMAD.X R10, RZ, RZ, R9, P2 ;  /* 0x000000ffff0a7224 */ /* 0x000fe200010e0609 */
[----:B------:R-:W-:Y:S02]  /*1580*/  SEL R3, R3, R12, P0 ;  /* 0x0000000c03037207 */ /* 0x000fe40000000000 */
[----:B------:R-:W-:Y:S02]  /*1590*/  ISETP.NE.AND.EX P1, PT, RZ, RZ, PT, P1 ;  /* 0x000000ffff00720c */ /* 0x000fe40003f25310 */
[----:B------:R-:W-:Y:S01]  /*15a0*/  SEL R10, R10, R9, P0 ;  /* 0x000000090a0a7207 */ /* 0x000fe20000000000 */
[----:B------:R-:W-:Y:S01]  /*15b0*/  IMAD.MOV.U32 R9, RZ, RZ, 0x0 ;  /* 0x00000000ff097424 */ /* 0x000fe200078e00ff */
[----:B------:R-:W-:-:S02]  /*15c0*/  SEL R3, R3, 0xffffffff, P1 ;  /* 0xffffffff03037807 */ /* 0x000fc40000800000 */
[----:B------:R-:W-:Y:S01]  /*15d0*/  SEL R10, R10, 0xffffffff, P1 ;  /* 0xffffffff0a0a7807 */ /* 0x000fe20000800000 */
[----:B------:R-:W-:Y:S06]  /*15e0*/  RET.REL.NODEC R8 `(_ZN3cub18CUB_300001_SM_10006detail9transform16transform_kernelINS2_10policy_hubILb0EN4cuda3std3__45tupleIJN6thrust24THRUST_300001_SM_1000_NS6detail15normal_iteratorINSA_10device_ptrIiEEEEEEEE10policy1000EiNS7_6negateIiEESF_JPiEEEvT0_iT1_T2_DpNS2_10kernel_argIT3_EE) ;  /* 0xffffffe808847950 */ /* 0x000fec0003c3ffff */
.L_x_93:
        /* <DEDUP_REMOVED lines=9> */
.L_x_260:


//--------------------- .text._ZN3cub18CUB_300001_SM_10006detail9transform16transform_kernelINS2_10policy_hubILb0EN4cuda3std3__45tupleIJN6thrust24THRUST_300001_SM_1000_NS6detail15normal_iteratorINSA_10device_ptrIfEEEESF_EEEE10policy1000ElNS7_4plusIfEESF_JPfSL_EEEvT0_iT1_T2_DpNS2_10kernel_argIT3_EE --------------------------
	.section	.text._ZN3cub18CUB_300001_SM_10006detail9transform16transform_kernelINS2_10policy_hubILb0EN4cuda3std3__45tupleIJN6thrust24THRUST_300001_SM_1000_NS6detail15normal_iteratorINSA_10device_ptrIfEEEESF_EEEE10policy1000ElNS7_4plusIfEESF_JPfSL_EEEvT0_iT1_T2_DpNS2_10kernel_argIT3_EE,"ax",@progbits
	.align	128
        .global         _ZN3cub18CUB_300001_SM_10006detail9transform16transform_kernelINS2_10policy_hubILb0EN4cuda3std3__45tupleIJN6thrust24THRUST_300001_SM_1000_NS6detail15normal_iteratorINSA_10device_ptrIfEEEESF_EEEE10policy1000ElNS7_4plusIfEESF_JPfSL_EEEvT0_iT1_T2_DpNS2_10kernel_argIT3_EE
        .type           _ZN3cub18CUB_300001_SM_10006detail9transform16transform_kernelINS2_10policy_hubILb0EN4cuda3std3__45tupleIJN6thrust24THRUST_300001_SM_1000_NS6detail15normal_iteratorINSA_10device_ptrIfEEEESF_EEEE10policy1000ElNS7_4plusIfEESF_JPfSL_EEEvT0_iT1_T2_DpNS2_10kernel_argIT3_EE,@function
        .size           _ZN3cub18CUB_300001_SM_10006detail9transform16transform_kernelINS2_10policy_hubILb0EN4cuda3std3__45tupleIJN6thrust24THRUST_300001_SM_1000_NS6detail15normal_iteratorINSA_10device_ptrIfEEEESF_EEEE10policy1000ElNS7_4plusIfEESF_JPfSL_EEEvT0_iT1_T2_DpNS2_10kernel_argIT3_EE,(.L_x_261 - _ZN3cub18CUB_300001_SM_10006detail9transform16transform_kernelINS2_10policy_hubILb0EN4cuda3std3__45tupleIJN6thrust24THRUST_300001_SM_1000_NS6detail15normal_iteratorINSA_10device_ptrIfEEEESF_EEEE10policy1000ElNS7_4plusIfEESF_JPfSL_EEEvT0_iT1_T2_DpNS2_10kernel_argIT3_EE)
        .other          _ZN3cub18CUB_300001_SM_10006detail9transform16transform_kernelINS2_10policy_hubILb0EN4cuda3std3__45tupleIJN6thrust24THRUST_300001_SM_1000_NS6detail15normal_iteratorINSA_10device_ptrIfEEEESF_EEEE10policy1000ElNS7_4plusIfEESF_JPfSL_EEEvT0_iT1_T2_DpNS2_10kernel_argIT3_EE,@"STO_CUDA_ENTRY STV_DEFAULT"
_ZN3cub18CUB_300001_SM_10006detail9transform16transform_kernelINS2_10policy_hubILb0EN4cuda3std3__45tupleIJN6thrust24THRUST_300001_SM_1000_NS6detail15normal_iteratorINSA_10device_ptrIfEEEESF_EEEE10policy1000ElNS7_4plusIfEESF_JPfSL_EEEvT0_iT1_T2_DpNS2_10kernel_argIT3_EE:
.text._ZN3cub18CUB_300001_SM_10006detail9transform16transform_kernelINS2_10policy_hubILb0EN4cuda3std3__45tupleIJN6thrust24THRUST_300001_SM_1000_NS6detail15normal_iteratorINSA_10device_ptrIfEEEESF_EEEE10policy1000ElNS7_4plusIfEESF_JPfSL_EEEvT0_iT1_T2_DpNS2_10kernel_argIT3_EE:
        /* <DEDUP_REMOVED lines=68> */
.L_x_96:
[----:B-1----:R-:W-:Y:S05]  /*0440*/  BSYNC.RECONVERGENT B0 ;  /* 0x0000000000007941 */ /* 0x002fea0003800200 */
.L_x_95:
[----:B------:R-:W1:Y:S08]  /*0450*/  S2UR UR5, SR_CgaCtaId ;  /* 0x00000000000579c3 */ /* 0x000e700000008800 */
[----:B------:R-:W-:Y:S01]  /*0460*/  BAR.SYNC.DEFER_BLOCKING 0x0 ;  /* 0x0000000000007b1d */ /* 0x000fe20000010000 */
[----:B------:R-:W-:-:S05]  /*0470*/  SHF.L.U32 R2, RZ, 0x1f, RZ ;  /* 0x0000001fff027819 */ /* 0x000fca00000006ff */
[----:B------:R-:W-:Y:S02]  /*0480*/  UMOV UR4, 0x400 ;  /* 0x0000040000047882 */ /* 0x000fe40000000000 */
[----:B-1----:R-:W-:-:S12]  /*0490*/  ULEA UR4, UR5, UR4, 0x18 ;  /* 0x0000000405047291 */ /* 0x002fd8000f8ec0ff */
.L_x_97:
[----:B------:R-:W1:Y:S02]  /*04a0*/  SYNCS.PHASECHK.TRANS64.TRYWAIT P0, [UR4], R2 ;  /* 0x00000002ff0075a7 */ /* 0x000e640008001104 */
[----:B-1----:R-:W-:Y:S05]  /*04b0*/  @!P0 BRA `(.L_x_97) ;  /* 0xfffffffc00f88947 */ /* 0x002fea000383ffff */
[----:B------:R-:W-:Y:S05]  /*04c0*/  BRA `(.L_x_98) ;  /* 0x0000001400407947 */ /* 0x000fea0003800000 */
.L_x_94:
        /* <DEDUP_REMOVED lines=47> */
[----:B------:R-:W-:Y:S02]  /*07c0*/  @P0 IMAD.IADD R11, R11, 0x1, -R8 ;  /* 0x000000010b0b0824 */ /* 0x000fe400078e0a08 */
[----:B------:R-:W-:-:S03]  /*07d0*/  @P0 VIADD R10, R10, 0x1 ;  /* 0x000000010a0a0836 */ /* 0x000fc60000000000 */
[----:B------:R-:W-:Y:S01]  /*07e0*/  ISETP.GE.U32.AND P1, PT, R11, R8, PT ;  /* 0x000000080b00720c */ /* 0x000fe20003f26070 */
[----:B------:R-:W-:-:S12]  /*07f0*/  IMAD.MOV.U32 R11, RZ, RZ, RZ ;  /* 0x000000ffff0b7224 */ /* 0x000fd800078e00ff */
[----:B------:R-:W-:Y:S02]  /*0800*/  @P1 IADD3 R10, PT, PT, R10, 0x1, RZ ;  /* 0x000000010a0a1810 */ /* 0x000fe40007ffe0ff */
[----:B------:R-:W-:Y:S01]  /*0810*/  @!P2 LOP3.LUT R10, RZ, R8, RZ, 0x33, !PT ;  /* 0x00000008ff0aa212 */ /* 0x000fe200078e33ff */
[----:B------:R-:W-:Y:S06]  /*0820*/  BRA `(.L_x_103) ;  /* 0x00000000000c7947 */ /* 0x000fec0003800000 */
.L_x_102:
[----:B------:R-:W-:Y:S01]  /*0830*/  IMAD.MOV.U32 R9, RZ, RZ, R14 ;  /* 0x000000ffff097224 */ /* 0x000fe200078e000e */
[----:B------:R-:W-:-:S07]  /*0840*/  MOV R14, 0x860 ;  /* 0x00000860000e7802 */ /* 0x000fce0000000f00 */
[----:B------:R-:W-:Y:S05]  /*0850*/  CALL.REL.NOINC `($__internal_4_$__cuda_sm20_div_u64) ;  /* 0x0000001400707944 */ /* 0x000fea0003c00000 */
.L_x_103:
[----:B------:R-:W-:Y:S05]  /*0860*/  BSYNC.RECONVERGENT B1 ;  /* 0x0000000000017941 */ /* 0x000fea0003800200 */
.L_x_101:
        /* <DEDUP_REMOVED lines=16> */
[----:B------:R-:W-:Y:S01]  /*0970*/  MOV R29, R3 ;  /* 0x00000003001d7202 */ /* 0x000fe20000000f00 */
[----:B------:R-:W-:Y:S01]  /*0980*/  IMAD.U32 R14, RZ, RZ, UR20 ;  /* 0x00000014ff0e7e24 */ /* 0x000fe2000f8e00ff */
[----:B------:R-:W-:Y:S01]  /*0990*/  UMOV UR5, 0x400 ;  /* 0x0000040000057882 */ /* 0x000fe20000000000 */
[----:B------:R-:W-:Y:S01]  /*09a0*/  IMAD.U32 R15, RZ, RZ, UR21 ;  /* 0x00000015ff0f7e24 */ /* 0x000fe2000f8e00ff */
[----:B------:R-:W-:Y:S01]  /*09b0*/  SHF.L.U64.HI R15, R3, 0x2, R6 ;  /* 0x00000002030f7819 */ /* 0x000fe20000010206 */
[----:B------:R-:W-:Y:S01]  /*09c0*/  IMAD.U32 R12, RZ, RZ, UR6 ;  /* 0x00000006ff0c7e24 */ /* 0x000fe2000f8e00ff */
[----:B------:R-:W-:Y:S01]  /*09d0*/  LEA R10, P1, R14, R7, 0x2 ;  /* 0x000000070e0a7211 */ /* 0x000fe200078210ff */
[----:B------:R-:W-:Y:S01]  /*09e0*/  VIADD R9, R9, 0x1 ;  /* 0x0000000109097836 */ /* 0x000fe20000000000 */
[----:B------:R-:W-:Y:S01]  /*09f0*/  UIADD3 UR5, UPT, UPT, UR5, 0x80, URZ ;  /* 0x0000008005057890 */ /* 0x000fe2000fffe0ff */
[----:B------:R-:W-:Y:S01]  /*0a00*/  IMAD R7, R2, UR10, RZ ;  /* 0x0000000a02077c24 */ /* 0x000fe2000f8e02ff */
[----:B------:R-:W-:-:S02]  /*0a10*/  LEA.HI.X R14, R14, R15, R12, 0x2, P1 ;  /* 0x0000000f0e0e7211 */ /* 0x000fc400008f140c */
        /* <DEDUP_REMOVED lines=10> */
.L_x_106:
        /* <DEDUP_REMOVED lines=13> */
[----:B------:R-:W-:Y:S01]  /*0b90*/  ISETP.NE.AND.EX P1, PT, R16, RZ, PT, P1 ;  /* 0x000000ff1000720c */ /* 0x000fe20003f25310 */
[----:B-1----:R-:W-:-:S12]  /*0ba0*/  IMAD R12, R7, 0x4, R12 ;  /* 0x00000004070c7824 */ /* 0x002fd800078e020c */
[----:B------:R-:W-:Y:S05]  /*0bb0*/  @P1 BRA `(.L_x_106) ;  /* 0xfffffffc00c01947 */ /* 0x000fea000383ffff */
.L_x_105:
[----:B------:R-:W-:Y:S05]  /*0bc0*/  BSYNC.RECONVERGENT B1 ;  /* 0x0000000000017941 */ /* 0x000fea0003800200 */
.L_x_104:
[----:B------:R-:W-:Y:S05]  /*0bd0*/  @!P0 BRA `(.L_x_100) ;  /* 0x0000000000f08947 */ /* 0x000fea0003800000 */
[----:B------:R-:W1:Y:S01]  /*0be0*/  S2UR UR8, SR_CgaCtaId ;  /* 0x00000000000879c3 */ /* 0x000e620000008800 */
[----:B------:R-:W2:Y:S01]  /*0bf0*/  LDCU.64 UR12, c[0x0][0x398] ;  /* 0x00007300ff0c77ac */ /* 0x000ea20008000a00 */
[C---:B------:R-:W-:Y:S01]  /*0c00*/  IMAD.SHL.U32 R9, R29.reuse, 0x4, RZ ;  /* 0x000000041d097824 */ /* 0x040fe200078e00ff */
[----:B------:R-:W-:Y:S01]  /*0c10*/  MOV R14, UR20 ;  /* 0x00000014000e7c02 */ /* 0x000fe20008000f00 */
[----:B------:R-:W-:Y:S01]  /*0c20*/  IMAD.U32 R15, RZ, RZ, UR21 ;  /* 0x00000015ff0f7e24 */ /* 0x000fe2000f8e00ff */
[C---:B------:R-:W-:Y:S01]  /*0c30*/  SHF.L.U64.HI R15, R29.reuse, 0x2, R10 ;  /* 0x000000021d0f7819 */ /* 0x040fe2000001020a */
[----:B------:R-:W-:Y:S01]  /*0c40*/  IMAD.U32 R12, RZ, RZ, UR6 ;  /* 0x00000006ff0c7e24 */ /* 0x000fe2000f8e00ff */
[----:B------:R-:W-:Y:S01]  /*0c50*/  LEA R9, P0, R14, R9, 0x2 ;  /* 0x000000090e097211 */ /* 0x000fe200078010ff */
[----:B------:R-:W-:Y:S01]  /*0c60*/  UMOV UR7, 0x400 ;  /* 0x0000040000077882 */ /* 0x000fe20000000000 */
[----:B------:R-:W-:Y:S01]  /*0c70*/  IMAD.SHL.U32 R18, R8, 0x4, RZ ;  /* 0x0000000408127824 */ /* 0x000fe200078e00ff */
[----:B------:R-:W-:Y:S01]  /*0c80*/  UIADD3 UR7, UPT, UPT, UR7, 0x80, URZ ;  /* 0x0000008007077890 */ /* 0x000fe2000fffe0ff */
[----:B------:R-:W-:Y:S01]  /*0c90*/  LEA.HI.X R12, R14, R15, R12, 0x2, P0 ;  /* 0x0000000f0e0c7211 */ /* 0x000fe200000f140c */
[----:B------:R-:W-:Y:S01]  /*0ca0*/  IMAD R24, R2, UR10, RZ ;  /* 0x0000000a02187c24 */ /* 0x000fe2000f8e02ff */
[----:B------:R-:W-:Y:S01]  /*0cb0*/  IADD3 R14, P0, PT, R29, UR20, RZ ;  /* 0x000000141d0e7c10 */ /* 0x000fe2000ff1e0ff */
[----:B------:R-:W-:Y:S01]  /*0cc0*/  UMOV UR5, URZ ;  /* 0x000000ff00057c82 */ /* 0x000fe20008000000 */
[----:B------:R-:W-:Y:S01]  /*0cd0*/  SHF.R.U32.HI R19, RZ, 0x1e, R8 ;  /* 0x0000001eff137819 */ /* 0x000fe20000011608 */
[----:B------:R-:W-:Y:S01]  /*0ce0*/  IMAD R24, R24, UR9, RZ ;  /* 0x0000000918187c24 */ /* 0x000fe2000f8e02ff */
[----:B------:R-:W-:-:S02]  /*0cf0*/  IADD3.X R15, PT, PT, R10, UR6, RZ, P0, !PT ;  /* 0x000000060a0f7c10 */ /* 0x000fc400087fe4ff */
[----:B--2---:R-:W-:Y:S02]  /*0d00*/  IADD3 R7, P1, PT, R13, UR12, RZ ;  /* 0x0000000c0d077c10 */ /* 0x004fe4000ff3e0ff */
[C---:B------:R-:W-:Y:S01]  /*0d10*/  SHF.L.U64.HI R15, R14.reuse, 0x2, R15 ;  /* 0x000000020e0f7819 */ /* 0x040fe2000001020f */
[----:B------:R-:W-:Y:S01]  /*0d20*/  IMAD.SHL.U32 R14, R14, 0x4, RZ ;  /* 0x000000040e0e7824 */ /* 0x000fe200078e00ff */
[----:B------:R-:W-:Y:S01]  /*0d30*/  IADD3.X R11, PT, PT, R11, UR13, RZ, P1, !PT ;  /* 0x0000000d0b0b7c10 */ /* 0x000fe20008ffe4ff */
[----:B-1----:R-:W-:Y:S01]  /*0d40*/  ULEA UR7, UR8, UR7, 0x18 ;  /* 0x0000000708077291 */ /* 0x002fe2000f8ec0ff */
[-C--:B------:R-:W-:Y:S01]  /*0d50*/  IADD3 R22, P1, PT, R18, R9.reuse, RZ ;  /* 0x0000000912167210 */ /* 0x080fe20007f3e0ff */
[C---:B------:R-:W-:Y:S01]  /*0d60*/  IMAD.WIDE.U32 R14, R8.reuse, 0xc, R14 ;  /* 0x0000000c080e7825 */ /* 0x040fe200078e000e */
[----:B------:R-:W-:-:S03]  /*0d70*/  LEA R20, P0, R8, R9, 0x3 ;  /* 0x0000000908147211 */ /* 0x000fc600078018ff */
[----:B------:R-:W-:Y:S01]  /*0d80*/  VIADD R16, R13, UR7 ;  /* 0x000000070d107c36 */ /* 0x000fe20008000000 */
[----:B------:R-:W-:Y:S01]  /*0d90*/  LEA.HI.X R26, R8, R12, RZ, 0x3, P0 ;  /* 0x0000000c081a7211 */ /* 0x000fe200000f1cff */
[----:B------:R-:W-:Y:S02]  /*0da0*/  IMAD.X R28, R19, 0x1, R12, P1 ;  /* 0x00000001131c7824 */ /* 0x000fe400008e060c */
[----:B------:R-:W-:Y:S02]  /*0db0*/  IMAD R13, R29, 0x4, R16 ;  /* 0x000000041d0d7824 */ /* 0x000fe400078e0210 */
[----:B------:R-:W-:Y:S02]  /*0dc0*/  VIADD R23, R15, UR5 ;  /* 0x000000050f177c36 */ /* 0x000fe40008000000 */
[C-C-:B------:R-:W-:Y:S02]  /*0dd0*/  IMAD R21, R24.reuse, 0x4, R13.reuse ;  /* 0x0000000418157824 */ /* 0x140fe400078e020d */
[----:B------:R-:W-:-:S02]  /*0de0*/  IMAD R25, R24, 0x8, R13 ;  /* 0x0000000818197824 */ /* 0x000fc400078e020d */
[----:B------:R-:W-:-:S07]  /*0df0*/  IMAD R27, R24, 0xc, R13 ;  /* 0x0000000c181b7824 */ /* 0x000fce00078e020d */
.L_x_107:
[----:B------:R-:W-:-:S04]  /*0e00*/  IADD3 R16, P0, PT, R7, R9, RZ ;  /* 0x0000000907107210 */ /* 0x000fc80007f1e0ff */
[----:B------:R-:W-:-:S05]  /*0e10*/  IADD3.X R17, PT, PT, R11, R12, RZ, P0, !PT ;  /* 0x0000000c0b117210 */ /* 0x000fca00007fe4ff */
        /* <DEDUP_REMOVED lines=8> */
[----:B-1----:R-:W-:Y:S01]  /*0ea0*/  IADD3 R16, P0, PT, R7, R20, RZ ;  /* 0x0000001407107210 */ /* 0x002fe20007f1e0ff */
[----:B------:R-:W-:-:S04]  /*0eb0*/  IMAD R21, R24, 0x10, R21 ;  /* 0x0000001018157824 */ /* 0x000fc800078e0215 */
        /* <DEDUP_REMOVED lines=14> */
.L_x_100:
[----:B------:R-:W-:Y:S05]  /*0fa0*/  BSYNC.RECONVERGENT B0 ;  /* 0x0000000000007941 */ /* 0x000fea0003800200 */
.L_x_99:
        /* <DEDUP_REMOVED lines=24> */
[----:B-1----:R-:W-:-:S06]  /*1130*/  IADD3 R11, PT, PT, R13, 0xffffffe, RZ ;  /* 0x0ffffffe0d0b7810 */ /* 0x002fcc0007ffe0ff */
        /* <DEDUP_REMOVED lines=8> */
[----:B------:R-:W-:Y:S02]  /*11c0*/  @P0 IMAD.IADD R9, R9, 0x1, -R8 ;  /* 0x0000000109090824 */ /* 0x000fe400078e0a08 */
[----:B------:R-:W-:-:S03]  /*11d0*/  @P0 VIADD R10, R10, 0x1 ;  /* 0x000000010a0a0836 */ /* 0x000fc60000000000 */
[----:B------:R-:W-:-:S13]  /*11e0*/  ISETP.GE.U32.AND P1, PT, R9, R8, PT ;  /* 0x000000080900720c */ /* 0x000fda0003f26070 */
[----:B------:R-:W-:Y:S01]  /*11f0*/  @P1 VIADD R10, R10, 0x1 ;  /* 0x000000010a0a1836 */ /* 0x000fe20000000000 */
[----:B------:R-:W-:Y:S01]  /*1200*/  @!P2 LOP3.LUT R10, RZ, R8, RZ, 0x33, !PT ;  /* 0x00000008ff0aa212 */ /* 0x000fe200078e33ff */
[----:B------:R-:W-:Y:S06]  /*1210*/  BRA `(.L_x_112) ;  /* 0x00000000000c7947 */ /* 0x000fec0003800000 */
.L_x_111:
[----:B------:R-:W-:Y:S01]  /*1220*/  IMAD.MOV.U32 R9, RZ, RZ, R12 ;  /* 0x000000ffff097224 */ /* 0x000fe200078e000c */
[----:B------:R-:W-:-:S07]  /*1230*/  MOV R14, 0x1250 ;  /* 0x00001250000e7802 */ /* 0x000fce0000000f00 */
[----:B------:R-:W-:Y:S05]  /*1240*/  CALL.REL.NOINC `($__internal_4_$__cuda_sm20_div_u64) ;  /* 0x0000000800f47944 */ /* 0x000fea0003c00000 */
.L_x_112:
[----:B------:R-:W-:Y:S05]  /*1250*/  BSYNC.RECONVERGENT B1 ;  /* 0x0000000000017941 */ /* 0x000fea0003800200 */
.L_x_110:
        /* <DEDUP_REMOVED lines=13> */
[----:B------:R-:W-:Y:S01]  /*1330*/  IMAD.U32 R10, RZ, RZ, UR20 ;  /* 0x00000014ff0a7e24 */ /* 0x000fe2000f8e00ff */
[----:B------:R-:W-:Y:S01]  /*1340*/  SHF.L.U32 R15, R3, 0x2, RZ ;  /* 0x00000002030f7819 */ /* 0x000fe200000006ff */
[----:B------:R-:W-:Y:S01]  /*1350*/  VIADD R9, R7, 0x1 ;  /* 0x0000000107097836 */ /* 0x000fe20000000000 */
[----:B------:R-:W-:Y:S01]  /*1360*/  UMOV UR5, 0x400 ;  /* 0x0000040000057882 */ /* 0x000fe20000000000 */
[----:B------:R-:W-:Y:S01]  /*1370*/  IMAD.U32 R16, RZ, RZ, UR6 ;  /* 0x00000006ff107e24 */ /* 0x000fe2000f8e00ff */
[----:B------:R-:W-:Y:S01]  /*1380*/  UIADD3 UR5, UPT, UPT, UR5, 0x80, URZ ;  /* 0x0000008005057890 */ /* 0x000fe2000fffe0ff */
[----:B------:R-:W3:Y:S01]  /*1390*/  LDC R14, c[0x0][0x388] ;  /* 0x0000e200ff0e7b82 */ /* 0x000ee20000000800 */
        /* <DEDUP_REMOVED lines=8> */
[----:B--2---:R-:W-:-:S04]  /*1420*/  IADD3 R15, P1, P2, R15, UR12, R12 ;  /* 0x0000000c0f0f7c10 */ /* 0x004fc8000fa3e00c */
[----:B------:R-:W-:Y:S01]  /*1430*/  IADD3.X R16, PT, PT, R16, UR13, R13, P1, P2 ;  /* 0x0000000d10107c10 */ /* 0x000fe20008fe440d */
[----:B-1----:R-:W-:-:S06]  /*1440*/  ULEA UR5, UR7, UR5, 0x18 ;  /* 0x0000000507057291 */ /* 0x002fcc000f8ec0ff */
[----:B------:R-:W-:-:S04]  /*1450*/  VIADD R7, R12, UR5 ;  /* 0x000000050c077c36 */ /* 0x000fc80008000000 */
[----:B---3--:R-:W-:Y:S02]  /*1460*/  IMAD R10, R14, 0x200, R7 ;  /* 0x000002000e0a7824 */ /* 0x008fe400078e0207 */
[----:B------:R-:W-:Y:S02]  /*1470*/  IMAD.X R14, RZ, RZ, -0x1, P3 ;  /* 0xffffffffff0e7424 */ /* 0x000fe400018e06ff */
[----:B------:R-:W-:-:S07]  /*1480*/  IMAD R7, R3, 0x4, R10 ;  /* 0x0000000403077824 */ /* 0x000fce00078e020a */
.L_x_115:
        /* <DEDUP_REMOVED lines=10> */
[----:B------:R1:W-:Y:S01]  /*1530*/  LDGSTS.E [R7+0x80], desc[UR22][R10.64] ;  /* 0x000800000a077fae */ /* 0x0003e2000b9a1016 */
[----:B------:R-:W-:Y:S02]  /*1540*/  IADD3.X R6, PT, PT, RZ, R6, RZ, P2, !PT ;  /* 0x00000006ff067210 */ /* 0x000fe400017fe4ff */
[----:B------:R-:W-:-:S02]  /*1550*/  ISETP.NE.AND.EX P1, PT, R14, RZ, PT, P1 ;  /* 0x000000ff0e00720c */ /* 0x000fc40003f25310 */
[----:B------:R-:W-:Y:S01]  /*1560*/  LEA.HI.X R16, R8, R16, RZ, 0x2, P3 ;  /* 0x0000001008107211 */ /* 0x000fe200018f14ff */
[----:B-1----:R-:W-:-:S10]  /*1570*/  IMAD R7, R18, 0x4, R7 ;  /* 0x0000000412077824 */ /* 0x002fd400078e0207 */
[----:B------:R-:W-:Y:S05]  /*1580*/  @P1 BRA `(.L_x_115) ;  /* 0xfffffffc00c01947 */ /* 0x000fea000383ffff */
.L_x_114:
[----:B------:R-:W-:Y:S05]  /*1590*/  BSYNC.RECONVERGENT B1 ;  /* 0x0000000000017941 */ /* 0x000fea0003800200 */
.L_x_113:
[----:B------:R-:W-:Y:S05]  /*15a0*/  @!P0 BRA `(.L_x_109) ;  /* 0x0000000000f88947 */ /* 0x000fea0003800000 */
[----:B------:R-:W1:Y:S01]  /*15b0*/  S2UR UR7, SR_CgaCtaId ;  /* 0x00000000000779c3 */ /* 0x000e620000008800 */
[----:B------:R-:W-:Y:S01]  /*15c0*/  UMOV UR5, 0x400 ;  /* 0x0000040000057882 */ /* 0x000fe20000000000 */
[----:B------:R-:W2:Y:S01]  /*15d0*/  LDCU.64 UR12, c[0x0][0x3a8] ;  /* 0x00007500ff0c77ac */ /* 0x000ea20008000a00 */
[C---:B------:R-:W-:Y:S01]  /*15e0*/  IADD3 R14, P0, PT, R3.reuse, UR20, RZ ;  /* 0x00000014030e7c10 */ /* 0x040fe2000ff1e0ff */
[C---:B------:R-:W-:Y:S01]  /*15f0*/  IMAD.SHL.U32 R9, R3.reuse, 0x4, RZ ;  /* 0x0000000403097824 */ /* 0x040fe200078e00ff */
[----:B------:R-:W-:Y:S01]  /*1600*/  UIADD3 UR5, UPT, UPT, UR5, 0x80, URZ ;  /* 0x0000008005057890 */ /* 0x000fe2000fffe0ff */
[----:B------:R-:W-:Y:S02]  /*1610*/  IMAD.U32 R10, RZ, RZ, UR20 ;  /* 0x00000014ff0a7e24 */ /* 0x000fe4000f8e00ff */
[----:B------:R-:W3:Y:S01]  /*1620*/  LDC R16, c[0x0][0x388] ;  /* 0x0000e200ff107b82 */ /* 0x000ee20000000800 */
[----:B------:R-:W-:Y:S01]  /*1630*/  IMAD.U32 R11, RZ, RZ, UR21 ;  /* 0x00000015ff0b7e24 */ /* 0x000fe2000f8e00ff */
[----:B------:R-:W-:Y:S01]  /*1640*/  SHF.L.U64.HI R11, R3, 0x2, R6 ;  /* 0x00000002030b7819 */ /* 0x000fe20000010206 */
[----:B------:R-:W-:Y:S01]  /*1650*/  IMAD.U32 R17, RZ, RZ, UR6 ;  /* 0x00000006ff117e24 */ /* 0x000fe2000f8e00ff */
[----:B------:R-:W-:Y:S01]  /*1660*/  LEA R9, P2, R10, R9, 0x2 ;  /* 0x000000090a097211 */ /* 0x000fe200078410ff */
[----:B------:R-:W-:-:S03]  /*1670*/  IMAD R21, R2, UR10, RZ ;  /* 0x0000000a02157c24 */ /* 0x000fc6000f8e02ff */
[----:B------:R-:W-:Y:S01]  /*1680*/  LEA.HI.X R10, R10, R11, R17, 0x2, P2 ;  /* 0x0000000b0a0a7211 */ /* 0x000fe200010f1411 */
[----:B------:R-:W-:Y:S01]  /*1690*/  IMAD R21, R21, UR9, RZ ;  /* 0x0000000915157c24 */ /* 0x000fe2000f8e02ff */
        /* <DEDUP_REMOVED lines=14> */
[----:B------:R-:W-:Y:S01]  /*1780*/  IMAD.SHL.U32 R14, R14, 0x4, RZ ;  /* 0x000000040e0e7824 */ /* 0x000fe200078e00ff */
[----:B------:R-:W-:Y:S01]  /*1790*/  IADD3.X R26, PT, PT, R13, R10, RZ, P0, !PT ;  /* 0x0000000a0d1a7210 */ /* 0x000fe200007fe4ff */
[----:B------:R-:W-:Y:S02]  /*17a0*/  IMAD R24, R21, 0x4, R2 ;  /* 0x0000000415187824 */ /* 0x000fe400078e0202 */
[----:B------:R-:W-:-:S04]  /*17b0*/  IMAD.WIDE.U32 R14, R8, 0xc, R14 ;  /* 0x0000000c080e7825 */ /* 0x000fc800078e000e */
[----:B------:R-:W-:Y:S02]  /*17c0*/  VIADD R23, R15, UR5 ;  /* 0x000000050f177c36 */ /* 0x000fe40008000000 */
[C-C-:B------:R-:W-:Y:S02]  /*17d0*/  IMAD R25, R21.reuse, 0x8, R2.reuse ;  /* 0x0000000815197824 */ /* 0x140fe400078e0202 */
[----:B------:R-:W-:-:S07]  /*17e0*/  IMAD R27, R21, 0xc, R2 ;  /* 0x0000000c151b7824 */ /* 0x000fce00078e0202 */
.L_x_116:
        /* <DEDUP_REMOVED lines=22> */
[----:B------:R-:W-:Y:S02]  /*1950*/  ISETP.GE.U32.AND.EX P0, PT, R6, R5, PT, P0 ;  /* 0x000000050600720c */ /* 0x000fe40003f06100 */
[C---:B-1----:R-:W-:Y:S01]  /*1960*/  LEA R25, R21.reuse, R25, 0x4 ;  /* 0x0000001915197211 */ /* 0x042fe200078e20ff */
[----:B--2---:R-:W-:-:S10]  /*1970*/  IMAD R27, R21, 0x10, R27 ;  /* 0x00000010151b7824 */ /* 0x004fd400078e021b */
[----:B------:R-:W-:Y:S05]  /*1980*/  @!P0 BRA `(.L_x_116) ;  /* 0xfffffffc00988947 */ /* 0x000fea000383ffff */
.L_x_109:
[----:B------:R-:W-:Y:S05]  /*1990*/  BSYNC.RECONVERGENT B0 ;  /* 0x0000000000007941 */ /* 0x000fea0003800200 */
.L_x_108:
[----:B------:R-:W0:Y:S01]  /*19a0*/  LDGDEPBAR ;  /* 0x00000000000079af */ /* 0x000e220000000000 */
[----:B------:R-:W-:-:S04]  /*19b0*/  DEPBAR.LE SB0, 0x0 ;  /* 0x000080000000791a */ /* 0x000fc80000000000 */
[----:B------:R-:W-:Y:S06]  /*19c0*/  BAR.SYNC.DEFER_BLOCKING 0x0 ;  /* 0x0000000000007b1d */ /* 0x000fec0000010000 */
.L_x_98:
        /* <DEDUP_REMOVED lines=21> */
.L_x_118:
[----:B------:R-:W-:Y:S01]  /*1b20*/  ISETP.GE.AND P0, PT, R5, R0, PT ;  /* 0x000000000500720c */ /* 0x000fe20003f06270 */
[----:B------:R-:W-:Y:S02]  /*1b30*/  IMAD.U32 R2, RZ, RZ, UR4 ;  /* 0x00000004ff027e24 */ /* 0x000fe4000f8e00ff */
[----:B------:R-:W-:Y:S02]  /*1b40*/  IMAD.U32 R3, RZ, RZ, UR5 ;  /* 0x00000005ff037e24 */ /* 0x000fe4000f8e00ff */
[----:B------:R-:W-:-:S08]  /*1b50*/  VIADD R4, R4, 0x1 ;  /* 0x0000000104047836 */ /* 0x000fd00000000000 */
[----:B------:R1:W-:Y:S01]  /*1b60*/  @!P0 LDS R8, [R7] ;  /* 0x0000000007088984 */ /* 0x0003e20000000800 */
[----:B------:R-:W-:-:S03]  /*1b70*/  @!P0 IMAD.WIDE R2, R5, 0x4, R2 ;  /* 0x0000000405028825 */ /* 0x000fc600078e0202 */
[----:B------:R2:W3:Y:S01]  /*1b80*/  @!P0 LDS R9, [R6] ;  /* 0x0000000006098984 */ /* 0x0004e20000000800 */
[----:B------:R-:W-:Y:S01]  /*1b90*/  VIADD R5, R5, 0x80 ;  /* 0x0000008005057836 */ /* 0x000fe20000000000 */
[----:B-1----:R-:W-:Y:S01]  /*1ba0*/  IADD3 R7, PT, PT, R7, 0x200, RZ ;  /* 0x0000020007077810 */ /* 0x002fe20007ffe0ff */
[----:B--2---:R-:W-:Y:S02]  /*1bb0*/  VIADD R6, R6, 0x200 ;  /* 0x0000020006067836 */ /* 0x004fe40000000000 */
[----:B---3--:R-:W-:-:S05]  /*1bc0*/  @!P0 FADD R9, R8, R9 ;  /* 0x0000000908098221 */ /* 0x008fca0000000000 */
[----:B------:R1:W-:Y:S01]  /*1bd0*/  @!P0 STG.E desc[UR22][R2.64], R9 ;  /* 0x0000000902008986 */ /* 0x0003e2000c101916 */
[----:B------:R-:W-:-:S13]  /*1be0*/  ISETP.NE.AND P0, PT, R4, RZ, PT ;  /* 0x000000ff0400720c */ /* 0x000fda0003f05270 */
[----:B-1----:R-:W-:Y:S05]  /*1bf0*/  @P0 BRA `(.L_x_118) ;  /* 0xfffffffc00c80947 */ /* 0x002fea000383ffff */
[----:B------:R-:W-:Y:S05]  /*1c00*/  EXIT ;  /* 0x000000000000794d */ /* 0x000fea0003800000 */
.L_x_117:
        /* <DEDUP_REMOVED lines=19> */
.L_x_119:
[----:B-1----:R-:W-:Y:S01]  /*1d40*/  LDS R7, [R6] ;  /* 0x0000000006077984 */ /* 0x002fe20000000800 */
[----:B------:R-:W-:Y:S01]  /*1d50*/  IADD3 R0, PT, PT, R0, 0x1, RZ ;  /* 0x0000000100007810 */ /* 0x000fe20007ffe0ff */
[----:B------:R-:W-:Y:S02]  /*1d60*/  IMAD.U32 R2, RZ, RZ, UR4 ;  /* 0x00000004ff027e24 */ /* 0x000fe4000f8e00ff */
[----:B------:R-:W1:Y:S01]  /*1d70*/  LDS R8, [R4] ;  /* 0x0000000004087984 */ /* 0x000e620000000800 */
[----:B------:R-:W-:Y:S01]  /*1d80*/  ISETP.NE.AND P0, PT, R0, RZ, PT ;  /* 0x000000ff0000720c */ /* 0x000fe20003f05270 */
[----:B------:R-:W-:Y:S02]  /*1d90*/  IMAD.U32 R3, RZ, RZ, UR5 ;  /* 0x00000005ff037e24 */ /* 0x000fe4000f8e00ff */
[----:B------:R-:W-:-:S04]  /*1da0*/  IMAD.WIDE R2, R5, 0x4, R2 ;  /* 0x0000000405027825 */ /* 0x000fc800078e0202 */
[----:B-1----:R-:W-:-:S05]  /*1db0*/  FADD R7, R7, R8 ;  /* 0x0000000807077221 */ /* 0x002fca0000000000 */
[----:B------:R1:W-:Y:S01]  /*1dc0*/  STG.E desc[UR22][R2.64], R7 ;  /* 0x0000000702007986 */ /* 0x0003e2000c101916 */
[----:B------:R-:W-:Y:S05]  /*1dd0*/  @!P0 EXIT ;  /* 0x000000000000894d */ /* 0x000fea0003800000 */
[----:B------:R-:W-:Y:S02]  /*1de0*/  VIADD R4, R4, 0x200 ;  /* 0x0000020004047836 */ /* 0x000fe40000000000 */
[----:B------:R-:W-:Y:S02]  /*1df0*/  VIADD R6, R6, 0x200 ;  /* 0x0000020006067836 */ /* 0x000fe40000000000 */
[----:B------:R-:W-:Y:S01]  /*1e00*/  VIADD R5, R5, 0x80 ;  /* 0x0000008005057836 */ /* 0x000fe20000000000 */
[----:B------:R-:W-:Y:S06]  /*1e10*/  BRA `(.L_x_119) ;  /* 0xfffffffc00c87947 */ /* 0x000fec000383ffff */
        .weak           $__internal_4_$__cuda_sm20_div_u64
        .type           $__internal_4_$__cuda_sm20_div_u64,@function
        .size           $__internal_4_$__cuda_sm20_div_u64,(.L_x_261 - $__internal_4_$__cuda_sm20_div_u64)
$__internal_4_$__cuda_sm20_div_u64:
        /* <DEDUP_REMOVED lines=24> */
[----:B------:R-:W-:-:S03]  /*1fa0*/  IMAD.HI.U32 R12, R13, R19, RZ ;  /* 0x000000130d0c7227 */ /* 0x000fc600078e00ff */
        /* <DEDUP_REMOVED lines=43> */
[----:B------:R-:W-:Y:S06]  /*2260*/  RET.REL.NODEC R14 `(_ZN3cub18CUB_300001_SM_10006detail9transform16transform_kernelINS2_10policy_hubILb0EN4cuda3std3__45tupleIJN6thrust24THRUST_300001_SM_1000_NS6detail15normal_iteratorINSA_10device_ptrIfEEEESF_EEEE10policy1000ElNS7_4plusIfEESF_JPfSL_EEEvT0_iT1_T2_DpNS2_10kernel_argIT3_EE) ;  /* 0xffffffdc0e647950 */ /* 0x000fec0003c3ffff */
.L_x_120:
        /* <DEDUP_REMOVED lines=9> */
.L_x_261:


//--------------------- .text._ZN3cub18CUB_300001_SM_10006detail9transform16transform_kernelINS2_10policy_hubILb0EN4cuda3std3__45tupleIJN6thrust24THRUST_300001_SM_1000_NS6detail15normal_iteratorINSA_10device_ptrIfEEEESF_EEEE10policy1000EiNS7_4plusIfEESF_JPfSL_EEEvT0_iT1_T2_DpNS2_10kernel_argIT3_EE --------------------------
	.section	.text._ZN3cub18CUB_300001_SM_10006detail9transform16transform_kernelINS2_10policy_hubILb0EN4cuda3std3__45tupleIJN6thrust24THRUST_300001_SM_1000_NS6detail15normal_iteratorINSA_10device_ptrIfEEEESF_EEEE10policy1000EiNS7_4plusIfEESF_JPfSL_EEEvT0_iT1_T2_DpNS2_10kernel_argIT3_EE,"ax",@progbits
	.align	128
        .global         _ZN3cub18CUB_300001_SM_10006detail9transform16transform_kernelINS2_10policy_hubILb0EN4cuda3std3__45tupleIJN6thrust24THRUST_300001_SM_1000_NS6detail15normal_iteratorINSA_10device_ptrIfEEEESF_EEEE10policy1000EiNS7_4plusIfEESF_JPfSL_EEEvT0_iT1_T2_DpNS2_10kernel_argIT3_EE
        .type           _ZN3cub18CUB_300001_SM_10006detail9transform16transform_kernelINS2_10policy_hubILb0EN4cuda3std3__45tupleIJN6thrust24THRUST_300001_SM_1000_NS6detail15normal_iteratorINSA_10device_ptrIfEEEESF_EEEE10policy1000EiNS7_4plusIfEESF_JPfSL_EEEvT0_iT1_T2_DpNS2_10kernel_argIT3_EE,@function
        .size           _ZN3cub18CUB_300001_SM_10006detail9transform16transform_kernelINS2_10policy_hubILb0EN4cuda3std3__45tupleIJN6thrust24THRUST_300001_SM_1000_NS6detail15normal_iteratorINSA_10device_ptrIfEEEESF_EEEE10policy1000EiNS7_4plusIfEESF_JPfSL_EEEvT0_iT1_T2_DpNS2_10kernel_argIT3_EE,(.L_x_262 - _ZN3cub18CUB_300001_SM_10006detail9transform16transform_kernelINS2_10policy_hubILb0EN4cuda3std3__45tupleIJN6thrust24THRUST_300001_SM_1000_NS6detail15normal_iteratorINSA_10device_ptrIfEEEESF_EEEE10policy1000EiNS7_4plusIfEESF_JPfSL_EEEvT0_iT1_T2_DpNS2_10kernel_argIT3_EE)
        .other          _ZN3cub18CUB_300001_SM_10006detail9transform16transform_kernelINS2_10policy_hubILb0EN4cuda3std3__45tupleIJN6thrust24THRUST_300001_SM_1000_NS6detail15normal_iteratorINSA_10device_ptrIfEEEESF_EEEE10policy1000EiNS7_4plusIfEESF_JPfSL_EEEvT0_iT1_T2_DpNS2_10kernel_argIT3_EE,@"STO_CUDA_ENTRY STV_DEFAULT"
_ZN3cub18CUB_300001_SM_10006detail9transform16transform_kernelINS2_10policy_hubILb0EN4cuda3std3__45tupleIJN6thrust24THRUST_300001_SM_1000_NS6detail15normal_iteratorINSA_10device_ptrIfEEEESF_EEEE10policy1000EiNS7_4plusIfEESF_JPfSL_EEEvT0_iT1_T2_DpNS2_10kernel_argIT3_EE:
.text._ZN3cub18CUB_300001_SM_10006detail9transform16transform_kernelINS2_10policy_hubILb0EN4cuda3std3__45tupleIJN6thrust24THRUST_300001_SM_1000_NS6detail15normal_iteratorINSA_10device_ptrIfEEEESF_EEEE10policy1000EiNS7_4plusIfEESF_JPfSL_EEEvT0_iT1_T2_DpNS2_10kernel_argIT3_EE:
        /* <DEDUP_REMOVED lines=60> */
.L_x_123:
[----:B-1----:R-:W-:Y:S05]  /*03c0*/  BSYNC.RECONVERGENT B0 ;  /* 0x0000000000007941 */ /* 0x002fea0003800200 */
.L_x_122:
[----:B------:R-:W1:Y:S08]  /*03d0*/  S2UR UR5, SR_CgaCtaId ;  /* 0x00000000000579c3 */ /* 0x000e700000008800 */
[----:B------:R-:W-:Y:S01]  /*03e0*/  BAR.SYNC.DEFER_BLOCKING 0x0 ;  /* 0x0000000000007b1d */ /* 0x000fe20000010000 */
[----:B------:R-:W-:-:S05]  /*03f0*/  SHF.L.U32 R0, RZ, 0x1f, RZ ;  /* 0x0000001fff007819 */ /* 0x000fca00000006ff */
[----:B------:R-:W-:Y:S02]  /*0400*/  UMOV UR4, 0x400 ;  /* 0x0000040000047882 */ /* 0x000fe40000000000 */
[----:B-1----:R-:W-:-:S12]  /*0410*/  ULEA UR4, UR5, UR4, 0x18 ;  /* 0x0000000405047291 */ /* 0x002fd8000f8ec0ff */
.L_x_124:
[----:B------:R-:W1:Y:S02]  /*0420*/  SYNCS.PHASECHK.TRANS64.TRYWAIT P0, [UR4], R0 ;  /* 0x00000000ff0075a7 */ /* 0x000e640008001104 */
[----:B-1----:R-:W-:Y:S05]  /*0430*/  @!P0 BRA `(.L_x_124) ;  /* 0xfffffffc00f88947 */ /* 0x002fea000383ffff */
[----:B------:R-:W-:Y:S05]  /*0440*/  BRA `(.L_x_125) ;  /* 0x0000001400687947 */ /* 0x000fea0003800000 */
.L_x_121:
        /* <DEDUP_REMOVED lines=61> */
.L_x_129:
[----:B------:R-:W-:Y:S01]  /*0820*/  IMAD.MOV.U32 R9, RZ, RZ, R12 ;  /* 0x000000ffff097224 */ /* 0x000fe200078e000c */
[----:B------:R-:W-:-:S07]  /*0830*/  MOV R8, 0x850 ;  /* 0x0000085000087802 */ /* 0x000fce0000000f00 */
[----:B------:R-:W-:Y:S05]  /*0840*/  CALL.REL.NOINC `($__internal_5_$__cuda_sm20_div_u64) ;  /* 0x0000001400747944 */ /* 0x000fea0003c00000 */
[----:B------:R-:W-:Y:S01]  /*0850*/  IMAD.MOV.U32 R8, RZ, RZ, R6 ;  /* 0x000000ffff087224 */ /* 0x000fe200078e0006 */
[----:B------:R-:W-:-:S07]  /*0860*/  MOV R9, R7 ;  /* 0x0000000700097202 */ /* 0x000fce0000000f00 */
.L_x_130:
[----:B------:R-:W-:Y:S05]  /*0870*/  BSYNC.RECONVERGENT B1 ;  /* 0x0000000000017941 */ /* 0x000fea0003800200 */
.L_x_128:
        /* <DEDUP_REMOVED lines=34> */
.L_x_133:
        /* <DEDUP_REMOVED lines=16> */
.L_x_132:
[----:B------:R-:W-:Y:S05]  /*0ba0*/  BSYNC.RECONVERGENT B1 ;  /* 0x0000000000017941 */ /* 0x000fea0003800200 */
.L_x_131:
        /* <DEDUP_REMOVED lines=25> */
[----:B------:R-:W-:Y:S02]  /*0d40*/  LEA R13, P0, R5, R10, 0x3 ;  /* 0x0000000a050d7211 */ /* 0x000fe400078018ff */
[----:B------:R-:W-:Y:S01]  /*0d50*/  LEA R22, R21, R8, 0x2 ;  /* 0x0000000815167211 */ /* 0x000fe200078e10ff */
[----:B------:R-:W-:Y:S01]  /*0d60*/  IMAD.X R26, R11, 0x1, R12, P1 ;  /* 0x000000010b1a7824 */ /* 0x000fe200008e060c */
[----:B------:R-:W-:Y:S01]  /*0d70*/  LEA.HI.X R24, R5, R12, RZ, 0x3, P0 ;  /* 0x0000000c05187211 */ /* 0x000fe200000f1cff */
[----:B------:R-:W-:Y:S02]  /*0d80*/  VIADD R28, R15, UR5 ;  /* 0x000000050f1c7c36 */ /* 0x000fe40008000000 */
[----:B------:R-:W-:-:S02]  /*0d90*/  IMAD R23, R21, 0x8, R8 ;  /* 0x0000000815177824 */ /* 0x000fc400078e0208 */
[----:B------:R-:W-:-:S07]  /*0da0*/  IMAD R6, R21, 0xc, R8 ;  /* 0x0000000c15067824 */ /* 0x000fce00078e0208 */
.L_x_134:
        /* <DEDUP_REMOVED lines=13> */
[----:B------:R-:W-:-:S04]  /*0e80*/  IADD3 R18, P0, PT, R25, R14, RZ ;  /* 0x0000000e19127210 */ /* 0x000fc80007f1e0ff */
[----:B------:R1:W-:Y:S01]  /*0e90*/  LDGSTS.E [R23], desc[UR20][R16.64] ;  /* 0x0000000010177fae */ /* 0x0003e2000b9a1014 */
[----:B------:R-:W-:Y:S01]  /*0ea0*/  IMAD.X R19, R7, 0x1, R28, P0 ;  /* 0x0000000107137824 */ /* 0x000fe200000e061c */
[----:B------:R-:W-:-:S04]  /*0eb0*/  IADD3 R27, P0, PT, R9, R27, RZ ;  /* 0x0000001b091b7210 */ /* 0x000fc80007f1e0ff */
[----:B------:R2:W-:Y:S01]  /*0ec0*/  LDGSTS.E [R6], desc[UR20][R18.64] ;  /* 0x0000000012067fae */ /* 0x0005e2000b9a1014 */
[----:B------:R-:W-:Y:S01]  /*0ed0*/  IMAD.X R4, R11, 0x1, R4, P0 ;  /* 0x000000010b047824 */ /* 0x000fe200000e0604 */
[----:B------:R-:W-:-:S04]  /*0ee0*/  ISETP.GE.U32.AND P0, PT, R27, UR7, PT ;  /* 0x000000071b007c0c */ /* 0x000fc8000bf06070 */
[----:B------:R-:W-:Y:S01]  /*0ef0*/  ISETP.GE.U32.AND.EX P0, PT, R4, UR13, PT, P0 ;  /* 0x0000000d04007c0c */ /* 0x000fe2000bf06100 */
[----:B-1----:R-:W-:Y:S01]  /*0f00*/  IMAD.MOV.U32 R16, RZ, RZ, R25 ;  /* 0x000000ffff107224 */ /* 0x002fe200078e0019 */
[----:B------:R-:W-:Y:S02]  /*0f10*/  MOV R17, R7 ;  /* 0x0000000700117202 */ /* 0x000fe40000000f00 */
[C---:B------:R-:W-:Y:S01]  /*0f20*/  LEA R23, R21.reuse, R23, 0x4 ;  /* 0x0000001715177211 */ /* 0x040fe200078e20ff */
[----:B--2---:R-:W-:Y:S02]  /*0f30*/  IMAD R6, R21, 0x10, R6 ;  /* 0x0000001015067824 */ /* 0x004fe400078e0206 */
[----:B------:R-:W-:-:S04]  /*0f40*/  IMAD.WIDE.U32 R16, R5, 0x10, R16 ;  /* 0x0000001005107825 */ /* 0x000fc800078e0010 */
[----:B------:R-:W-:Y:S02]  /*0f50*/  IMAD.MOV.U32 R25, RZ, RZ, R16 ;  /* 0x000000ffff197224 */ /* 0x000fe400078e0010 */
[----:B------:R-:W-:Y:S01]  /*0f60*/  IMAD.MOV.U32 R7, RZ, RZ, R17 ;  /* 0x000000ffff077224 */ /* 0x000fe200078e0011 */
[----:B------:R-:W-:Y:S06]  /*0f70*/  @!P0 BRA `(.L_x_134) ;  /* 0xfffffffc008c8947 */ /* 0x000fec000383ffff */
.L_x_127:
[----:B------:R-:W-:Y:S05]  /*0f80*/  BSYNC.RECONVERGENT B0 ;  /* 0x0000000000007941 */ /* 0x000fea0003800200 */
.L_x_126:
        /* <DEDUP_REMOVED lines=32> */
[----:B------:R-:W-:-:S06]  /*1190*/  IMAD.HI.U32 R6, R7, R11, R6 ;  /* 0x0000000b07067227 */ /* 0x000fcc00078e0006 */
[----:B------:R-:W-:-:S05]  /*11a0*/  IMAD.HI.U32 R8, R6, R9, RZ ;  /* 0x0000000906087227 */ /* 0x000fca00078e00ff */
[----:B------:R-:W-:-:S05]  /*11b0*/  IADD3 R6, PT, PT, -R8, RZ, RZ ;  /* 0x000000ff08067210 */ /* 0x000fca0007ffe1ff */
[----:B------:R-:W-:Y:S02]  /*11c0*/  IMAD R6, R5, R6, R9 ;  /* 0x0000000605067224 */ /* 0x000fe400078e0209 */
[----:B------:R-:W-:-:S03]  /*11d0*/  IMAD.MOV.U32 R9, RZ, RZ, RZ ;  /* 0x000000ffff097224 */ /* 0x000fc600078e00ff */
[----:B------:R-:W-:-:S13]  /*11e0*/  ISETP.GE.U32.AND P0, PT, R6, R5, PT ;  /* 0x000000050600720c */ /* 0x000fda0003f06070 */
[----:B------:R-:W-:Y:S02]  /*11f0*/  @P0 IMAD.IADD R6, R6, 0x1, -R5 ;  /* 0x0000000106060824 */ /* 0x000fe400078e0a05 */
[----:B------:R-:W-:-:S03]  /*1200*/  @P0 VIADD R8, R8, 0x1 ;  /* 0x0000000108080836 */ /* 0x000fc60000000000 */
[----:B------:R-:W-:-:S13]  /*1210*/  ISETP.GE.U32.AND P1, PT, R6, R5, PT ;  /* 0x000000050600720c */ /* 0x000fda0003f26070 */
[----:B------:R-:W-:Y:S01]  /*1220*/  @P1 VIADD R8, R8, 0x1 ;  /* 0x0000000108081836 */ /* 0x000fe20000000000 */
[----:B------:R-:W-:Y:S01]  /*1230*/  @!P2 LOP3.LUT R8, RZ, R5, RZ, 0x33, !PT ;  /* 0x00000005ff08a212 */ /* 0x000fe200078e33ff */
[----:B------:R-:W-:Y:S06]  /*1240*/  BRA `(.L_x_139) ;  /* 0x0000000000107947 */ /* 0x000fec0003800000 */
.L_x_138:
[----:B------:R-:W-:-:S07]  /*1250*/  MOV R8, 0x1270 ;  /* 0x0000127000087802 */ /* 0x000fce0000000f00 */
[----:B------:R-:W-:Y:S05]  /*1260*/  CALL.REL.NOINC `($__internal_5_$__cuda_sm20_div_u64) ;  /* 0x0000000800ec7944 */ /* 0x000fea0003c00000 */
[----:B------:R-:W-:Y:S01]  /*1270*/  IMAD.MOV.U32 R8, RZ, RZ, R6 ;  /* 0x000000ffff087224 */ /* 0x000fe200078e0006 */
[----:B------:R-:W-:-:S07]  /*1280*/  MOV R9, R7 ;  /* 0x0000000700097202 */ /* 0x000fce0000000f00 */
.L_x_139:
[----:B------:R-:W-:Y:S05]  /*1290*/  BSYNC.RECONVERGENT B1 ;  /* 0x0000000000017941 */ /* 0x000fea0003800200 */
.L_x_137:
        /* <DEDUP_REMOVED lines=15> */
[----:B------:R-:W-:Y:S02]  /*1390*/  IMAD.U32 R7, RZ, RZ, UR22 ;  /* 0x00000016ff077e24 */ /* 0x000fe4000f8e00ff */
[----:B------:R-:W-:Y:S01]  /*13a0*/  VIADD R9, R4, 0x1 ;  /* 0x0000000104097836 */ /* 0x000fe20000000000 */
        /* <DEDUP_REMOVED lines=8> */
[----:B------:R-:W-:Y:S01]  /*1430*/  IADD3 R9, P3, PT, RZ, -R9, RZ ;  /* 0x80000009ff097210 */ /* 0x000fe20007f7e0ff */
[----:B------:R-:W-:Y:S01]  /*1440*/  IMAD R14, R10, UR10, RZ ;  /* 0x0000000a0a0e7c24 */ /* 0x000fe2000f8e02ff */
[----:B------:R-:W-:Y:S02]  /*1450*/  LEA.HI.X R13, R2, R4, R3, 0x2, P1 ;  /* 0x00000004020d7211 */ /* 0x000fe400008f1403 */
[----:B--2---:R-:W-:-:S04]  /*1460*/  IADD3 R12, P1, P2, R7, UR14, R6 ;  /* 0x0000000e070c7c10 */ /* 0x004fc8000fa3e006 */
[----:B------:R-:W-:Y:S01]  /*1470*/  IADD3.X R13, PT, PT, R13, UR15, R16, P1, P2 ;  /* 0x0000000f0d0d7c10 */ /* 0x000fe20008fe4410 */
[----:B-1----:R-:W-:-:S06]  /*1480*/  ULEA UR5, UR8, UR5, 0x18 ;  /* 0x0000000508057291 */ /* 0x002fcc000f8ec0ff */
[----:B------:R-:W-:-:S05]  /*1490*/  VIADD R4, R6, UR5 ;  /* 0x0000000506047c36 */ /* 0x000fca0008000000 */
[----:B---3--:R-:W-:Y:S01]  /*14a0*/  LEA R7, R11, R4, 0x9 ;  /* 0x000000040b077211 */ /* 0x008fe200078e48ff */
[----:B------:R-:W-:-:S04]  /*14b0*/  IMAD.X R4, RZ, RZ, -0x1, P3 ;  /* 0xffffffffff047424 */ /* 0x000fc800018e06ff */
[----:B------:R-:W-:-:S07]  /*14c0*/  IMAD R7, R2, 0x4, R7 ;  /* 0x0000000402077824 */ /* 0x000fce00078e0207 */
.L_x_142:
        /* <DEDUP_REMOVED lines=16> */
.L_x_141:
[----:B------:R-:W-:Y:S05]  /*15d0*/  BSYNC.RECONVERGENT B1 ;  /* 0x0000000000017941 */ /* 0x000fea0003800200 */
.L_x_140:
[----:B------:R-:W-:Y:S05]  /*15e0*/  @!P0 BRA `(.L_x_136) ;  /* 0x0000000000f08947 */ /* 0x000fea0003800000 */
[----:B------:R-:W1:Y:S01]  /*15f0*/  S2UR UR8, SR_CgaCtaId ;  /* 0x00000000000879c3 */ /* 0x000e620000008800 */
[----:B------:R-:W2:Y:S01]  /*1600*/  LDCU.64 UR14, c[0x0][0x3a8] ;  /* 0x00007500ff0e77ac */ /* 0x000ea20008000a00 */
[----:B------:R-:W-:Y:S01]  /*1610*/  IMAD.U32 R9, RZ, RZ, UR22 ;  /* 0x00000016ff097e24 */ /* 0x000fe2000f8e00ff */
[----:B------:R-:W-:Y:S01]  /*1620*/  SHF.L.U32 R17, R5, 0x2, RZ ;  /* 0x0000000205117819 */ /* 0x000fe200000006ff */
[----:B------:R-:W-:Y:S01]  /*1630*/  IMAD R22, R0, UR11, RZ ;  /* 0x0000000b00167c24 */ /* 0x000fe2000f8e02ff */
[----:B------:R-:W-:Y:S01]  /*1640*/  UMOV UR5, 0x400 ;  /* 0x0000040000057882 */ /* 0x000fe20000000000 */
[----:B------:R-:W-:Y:S01]  /*1650*/  SHF.R.U32.HI R20, RZ, 0x1e, R5 ;  /* 0x0000001eff147819 */ /* 0x000fe20000011605 */
        /* <DEDUP_REMOVED lines=9> */
[----:B------:R-:W-:-:S03]  /*16f0*/  UMOV UR5, URZ ;  /* 0x000000ff00057c82 */ /* 0x000fc60008000000 */
[----:B---3--:R-:W-:Y:S01]  /*1700*/  IMAD R23, R7, 0x200, R6 ;  /* 0x0000020007177824 */ /* 0x008fe200078e0206 */
[----:B------:R-:W-:-:S03]  /*1710*/  IADD3 R6, P0, PT, R2, UR22, RZ ;  /* 0x0000001602067c10 */ /* 0x000fc6000ff1e0ff */
[----:B------:R-:W-:Y:S02]  /*1720*/  IMAD R23, R2, 0x4, R23 ;  /* 0x0000000402177824 */ /* 0x000fe400078e0217 */
[----:B------:R-:W-:Y:S01]  /*1730*/  IMAD.X R7, R8, 0x1, R3, P0 ;  /* 0x0000000108077824 */ /* 0x000fe200000e0603 */
[----:B------:R-:W-:Y:S01]  /*1740*/  LEA R0, P0, R2, UR8, 0x2 ;  /* 0x0000000802007c11 */ /* 0x000fe2000f8010ff */
[C-C-:B------:R-:W-:Y:S01]  /*1750*/  IMAD R25, R22.reuse, 0x4, R23.reuse ;  /* 0x0000000416197824 */ /* 0x140fe200078e0217 */
[C---:B------:R-:W-:Y:S01]  /*1760*/  LEA R27, R22.reuse, R23, 0x3 ;  /* 0x00000017161b7211 */ /* 0x040fe200078e18ff */
[----:B------:R-:W-:Y:S01]  /*1770*/  IMAD R29, R22, 0xc, R23 ;  /* 0x0000000c161d7824 */ /* 0x000fe200078e0217 */
[C---:B------:R-:W-:Y:S01]  /*1780*/  SHF.L.U64.HI R7, R6.reuse, 0x2, R7 ;  /* 0x0000000206077819 */ /* 0x040fe20000010207 */
[----:B------:R-:W-:Y:S01]  /*1790*/  IMAD.SHL.U32 R6, R6, 0x4, RZ ;  /* 0x0000000406067824 */ /* 0x000fe200078e00ff */
[----:B------:R-:W-:Y:S02]  /*17a0*/  LEA.HI.X R18, R2, R18, R3, 0x2, P0 ;  /* 0x0000001202127211 */ /* 0x000fe400000f1403 */
[-C--:B------:R-:W-:Y:S01]  /*17b0*/  IADD3 R21, P0, PT, R17, R0.reuse, RZ ;  /* 0x0000000011157210 */ /* 0x080fe20007f1e0ff */
[C---:B------:R-:W-:Y:S01]  /*17c0*/  IMAD.WIDE.U32 R6, R5.reuse, 0xc, R6 ;  /* 0x0000000c05067825 */ /* 0x040fe200078e0006 */
[----:B------:R-:W-:-:S03]  /*17d0*/  LEA R19, P1, R5, R0, 0x3 ;  /* 0x0000000005137211 */ /* 0x000fc600078218ff */
[----:B------:R-:W-:Y:S01]  /*17e0*/  IMAD.X R24, R20, 0x1, R18, P0 ;  /* 0x0000000114187824 */ /* 0x000fe200000e0612 */
[----:B------:R-:W-:Y:S01]  /*17f0*/  LEA.HI.X R26, R5, R18, RZ, 0x3, P1 ;  /* 0x00000012051a7211 */ /* 0x000fe200008f1cff */
[----:B------:R-:W-:-:S08]  /*1800*/  VIADD R28, R7, UR5 ;  /* 0x00000005071c7c36 */ /* 0x000fd00008000000 */
.L_x_143:
        /* <DEDUP_REMOVED lines=11> */
[----:B------:R-:W-:Y:S01]  /*18c0*/  IADD3 R2, P0, PT, R17, R2, RZ ;  /* 0x0000000211027210 */ /* 0x000fe20007f1e0ff */
[----:B------:R-:W-:Y:S01]  /*18d0*/  IMAD.X R15, R16, 0x1, R28, P1 ;  /* 0x00000001100f7824 */ /* 0x000fe200008e061c */
[C---:B------:R-:W-:Y:S01]  /*18e0*/  LEA R4, P1, R5.reuse, R4, 0x4 ;  /* 0x0000000405047211 */ /* 0x040fe200078220ff */
[----:B------:R2:W-:Y:S02]  /*18f0*/  LDGSTS.E [R25+0x80], desc[UR20][R8.64] ;  /* 0x0008000008197fae */ /* 0x0005e4000b9a1014 */
[----:B------:R-:W-:Y:S01]  /*1900*/  IMAD.X R3, R20, 0x1, R3, P0 ;  /* 0x0000000114037824 */ /* 0x000fe200000e0603 */
[----:B------:R-:W-:Y:S01]  /*1910*/  ISETP.GE.U32.AND P0, PT, R2, UR7, PT ;  /* 0x0000000702007c0c */ /* 0x000fe2000bf06070 */
[----:B------:R3:W-:Y:S01]  /*1920*/  LDGSTS.E [R27+0x80], desc[UR20][R10.64] ;  /* 0x000800000a1b7fae */ /* 0x0007e2000b9a1014 */
[----:B------:R-:W-:-:S02]  /*1930*/  LEA.HI.X R16, R5, R16, RZ, 0x4, P1 ;  /* 0x0000001005107211 */ /* 0x000fc400008f24ff */
[----:B------:R-:W-:Y:S01]  /*1940*/  ISETP.GE.U32.AND.EX P0, PT, R3, UR13, PT, P0 ;  /* 0x0000000d03007c0c */ /* 0x000fe2000bf06100 */
[----:B------:R4:W-:Y:S01]  /*1950*/  LDGSTS.E [R29+0x80], desc[UR20][R14.64] ;  /* 0x000800000e1d7fae */ /* 0x0009e2000b9a1014 */
[C---:B-1----:R-:W-:Y:S01]  /*1960*/  LEA R23, R22.reuse, R23, 0x4 ;  /* 0x0000001716177211 */ /* 0x042fe200078e20ff */
[C---:B--2---:R-:W-:Y:S02]  /*1970*/  IMAD R25, R22.reuse, 0x10, R25 ;  /* 0x0000001016197824 */ /* 0x044fe400078e0219 */
[C---:B---3--:R-:W-:Y:S02]  /*1980*/  IMAD R27, R22.reuse, 0x10, R27 ;  /* 0x00000010161b7824 */ /* 0x048fe400078e021b */
[----:B----4-:R-:W-:-:S06]  /*1990*/  IMAD R29, R22, 0x10, R29 ;  /* 0x00000010161d7824 */ /* 0x010fcc00078e021d */
[----:B------:R-:W-:Y:S05]  /*19a0*/  @!P0 BRA `(.L_x_143) ;  /* 0xfffffffc00988947 */ /* 0x000fea000383ffff */
.L_x_136:
[----:B------:R-:W-:Y:S05]  /*19b0*/  BSYNC.RECONVERGENT B0 ;  /* 0x0000000000007941 */ /* 0x000fea0003800200 */
.L_x_135:
[----:B------:R-:W0:Y:S01]  /*19c0*/  LDGDEPBAR ;  /* 0x00000000000079af */ /* 0x000e220000000000 */
[----:B------:R-:W-:-:S04]  /*19d0*/  DEPBAR.LE SB0, 0x0 ;  /* 0x000080000000791a */ /* 0x000fc80000000000 */
[----:B------:R-:W-:Y:S06]  /*19e0*/  BAR.SYNC.DEFER_BLOCKING 0x0 ;  /* 0x0000000000007b1d */ /* 0x000fec0000010000 */
.L_x_125:
        /* <DEDUP_REMOVED lines=13> */
[----:B--2---:R-:W-:-:S03]  /*1ac0*/  IMAD R0, R3, 0x200, R0 ;  /* 0x0000020003007824 */ /* 0x004fc600078e0200 */
[----:B-1----:R-:W-:Y:S02]  /*1ad0*/  LEA R7, R7, R2, 0x18 ;  /* 0x0000000207077211 */ /* 0x002fe400078ec0ff */
[C---:B---3--:R-:W-:Y:S02]  /*1ae0*/  LEA R2, R5.reuse, UR6, 0x2 ;  /* 0x0000000605027c11 */ /* 0x048fe4000f8e10ff */
[----:B------:R-:W-:-:S03]  /*1af0*/  LEA R0, R5, R0, 0x2 ;  /* 0x0000000005007211 */ /* 0x000fc600078e10ff */
[----:B------:R-:W-:Y:S01]  /*1b00*/  IMAD.IADD R6, R7, 0x1, R2 ;  /* 0x0000000107067824 */ /* 0x000fe200078e0202 */
[----:B------:R-:W-:Y:S01]  /*1b10*/  IADD3 R4, PT, PT, R0, 0x80, R7 ;  /* 0x0000008000047810 */ /* 0x000fe20007ffe007 */
[----:B------:R-:W-:-:S07]  /*1b20*/  IMAD.MOV R0, RZ, RZ, -R3 ;  /* 0x000000ffff007224 */ /* 0x000fce00078e0a03 */
.L_x_145:
[----:B-1----:R-:W-:Y:S01]  /*1b30*/  LDS R7, [R6] ;  /* 0x0000000006077984 */ /* 0x002fe20000000800 */
[----:B------:R-:W-:Y:S02]  /*1b40*/  VIADD R0, R0, 0x1 ;  /* 0x0000000100007836 */ /* 0x000fe40000000000 */
[----:B------:R-:W-:Y:S01]  /*1b50*/  IMAD.U32 R2, RZ, RZ, UR4 ;  /* 0x00000004ff027e24 */ /* 0x000fe2000f8e00ff */
[----:B------:R-:W1:Y:S01]  /*1b60*/  LDS R8, [R4] ;  /* 0x0000000004087984 */ /* 0x000e620000000800 */
[----:B------:R-:W-:Y:S01]  /*1b70*/  IMAD.U32 R3, RZ, RZ, UR5 ;  /* 0x00000005ff037e24 */ /* 0x000fe2000f8e00ff */
[----:B------:R-:W-:Y:S01]  /*1b80*/  ISETP.NE.AND P0, PT, R0, RZ, PT ;  /* 0x000000ff0000720c */ /* 0x000fe20003f05270 */
[----:B------:R-:W-:-:S04]  /*1b90*/  IMAD.WIDE R2, R5, 0x4, R2 ;  /* 0x0000000405027825 */ /* 0x000fc800078e0202 */
[----:B-1----:R-:W-:-:S05]  /*1ba0*/  FADD R7, R7, R8 ;  /* 0x0000000807077221 */ /* 0x002fca0000000000 */
[----:B------:R1:W-:Y:S03]  /*1bb0*/  STG.E desc[UR20][R2.64], R7 ;  /* 0x0000000702007986 */ /* 0x0003e6000c101914 */
[----:B------:R-:W-:Y:S05]  /*1bc0*/  @!P0 EXIT ;  /* 0x000000000000894d */ /* 0x000fea0003800000 */
[----:B------:R-:W-:Y:S01]  /*1bd0*/  IADD3 R4, PT, PT, R4, 0x200, RZ ;  /* 0x0000020004047810 */ /* 0x000fe20007ffe0ff */
[----:B------:R-:W-:Y:S02]  /*1be0*/  VIADD R6, R6, 0x200 ;  /* 0x0000020006067836 */ /* 0x000fe40000000000 */
[----:B------:R-:W-:Y:S01]  /*1bf0*/  VIADD R5, R5, 0x80 ;  /* 0x0000008005057836 */ /* 0x000fe20000000000 */
[----:B------:R-:W-:Y:S06]  /*1c00*/  BRA `(.L_x_145) ;  /* 0xfffffffc00c87947 */ /* 0x000fec000383ffff */
.L_x_144:
[----:B------:R-:W1:Y:S02]  /*1c10*/  LDC R0, c[0x0][0x384] ;  /* 0x0000e100ff007b82 */ /* 0x000e640000000800 */
[----:B-1----:R-:W-:-:S13]  /*1c20*/  ISETP.GE.AND P0, PT, R0, 0x1, PT ;  /* 0x000000010000780c */ /* 0x002fda0003f06270 */
[----:B------:R-:W-:Y:S05]  /*1c30*/  @!P0 EXIT ;  /* 0x000000000000894d */ /* 0x000fea0003800000 */
[----:B------:R-:W1:Y:S01]  /*1c40*/  S2R R5, SR_TID.X ;  /* 0x0000000000057919 */ /* 0x000e620000002100 */
[----:B------:R-:W2:Y:S01]  /*1c50*/  LDC R3, c[0x0][0x3b0] ;  /* 0x0000ec00ff037b82 */ /* 0x000ea20000000800 */
[----:B------:R-:W3:Y:S01]  /*1c60*/  LDCU UR6, c[0x0][0x3a0] ;  /* 0x00007400ff0677ac */ /* 0x000ee20008000800 */
[----:B------:R-:W-:Y:S01]  /*1c70*/  MOV R2, 0x400 ;  /* 0x0000040000027802 */ /* 0x000fe20000000f00 */
[----:B------:R-:W4:Y:S01]  /*1c80*/  S2R R7, SR_CgaCtaId ;  /* 0x0000000000077919 */ /* 0x000f220000008800 */
[----:B------:R-:W5:Y:S03]  /*1c90*/  LDCU.64 UR4, c[0x0][0x390] ;  /* 0x00007200ff0477ac */ /* 0x000f660008000a00 */
[----:B------:R-:W-:Y:S01]  /*1ca0*/  VIADD R4, R2, 0x80 ;  /* 0x0000008002047836 */ /* 0x000fe20000000000 */
[----:B-----5:R-:W-:Y:S01]  /*1cb0*/  UIMAD.WIDE UR4, UR22, 0x4, UR4 ;  /* 0x00000004160478a5 */ /* 0x020fe2000f8e0204 */
[----:B--2---:R-:W-:-:S02]  /*1cc0*/  IMAD R2, R0, 0x200, R3 ;  /* 0x0000020000027824 */ /* 0x004fc400078e0203 */
[----:B------:R-:W-:Y:S02]  /*1cd0*/  IMAD.MOV R0, RZ, RZ, -R0 ;  /* 0x000000ffff007224 */ /* 0x000fe400078e0a00 */
[C---:B-1----:R-:W-:Y:S01]  /*1ce0*/  IMAD R2, R5.reuse, 0x4, R2 ;  /* 0x0000000405027824 */ /* 0x042fe200078e0202 */
[----:B---3--:R-:W-:Y:S02]  /*1cf0*/  LEA R6, R5, UR6, 0x2 ;  /* 0x0000000605067c11 */ /* 0x008fe4000f8e10ff */
[----:B----4-:R-:W-:-:S04]  /*1d00*/  LEA R7, R7, R4, 0x18 ;  /* 0x0000000407077211 */ /* 0x010fc800078ec0ff */
[----:B------:R-:W-:Y:S02]  /*1d10*/  IADD3 R6, PT, PT, R7, R6, RZ ;  /* 0x0000000607067210 */ /* 0x000fe40007ffe0ff */
[----:B------:R-:W-:-:S07]  /*1d20*/  IADD3 R4, PT, PT, R2, 0x80, R7 ;  /* 0x0000008002047810 */ /* 0x000fce0007ffe007 */
.L_x_146:
[----:B------:R-:W-:Y:S01]  /*1d30*/  ISETP.GE.AND P0, PT, R5, UR23, PT ;  /* 0x0000001705007c0c */ /* 0x000fe2000bf06270 */
        /* <DEDUP_REMOVED lines=14> */
        .weak           $__internal_5_$__cuda_sm20_div_u64
        .type           $__internal_5_$__cuda_sm20_div_u64,@function
        .size           $__internal_5_$__cuda_sm20_div_u64,(.L_x_262 - $__internal_5_$__cuda_sm20_div_u64)
$__internal_5_$__cuda_sm20_div_u64:
        /* <DEDUP_REMOVED lines=68> */
[----:B------:R-:W-:Y:S06]  /*2260*/  RET.REL.NODEC R8 `(_ZN3cub18CUB_300001_SM_10006detail9transform16transform_kernelINS2_10policy_hubILb0EN4cuda3std3__45tupleIJN6thrust24THRUST_300001_SM_1000_NS6detail15normal_iteratorINSA_10device_ptrIfEEEESF_EEEE10policy1000EiNS7_4plusIfEESF_JPfSL_EEEvT0_iT1_T2_DpNS2_10kernel_argIT3_EE) ;  /* 0xffffffdc08647950 */ /* 0x000fec0003c3ffff */
.L_x_147:
        /* <DEDUP_REMOVED lines=9> */
.L_x_262:


//--------------------- .text._ZN3cub18CUB_300001_SM_10006detail9transform16transform_kernelINS2_10policy_hubILb0EN4cuda3std3__45tupleIJN6thrust24THRUST_300001_SM_1000_NS6detail15normal_iteratorINSA_10device_ptrIfEEEESF_EEEE10policy1000ElNS7_10multipliesIfEESF_JPfSL_EEEvT0_iT1_T2_DpNS2_10kernel_argIT3_EE --------------------------
	.section	.text._ZN3cub18CUB_300001_SM_10006detail9transform16transform_kernelINS2_10policy_hubILb0EN4cuda3std3__45tupleIJN6thrust24THRUST_300001_SM_1000_NS6detail15normal_iteratorINSA_10device_ptrIfEEEESF_EEEE10policy1000ElNS7_10multipliesIfEESF_JPfSL_EEEvT0_iT1_T2_DpNS2_10kernel_argIT3_EE,"ax",@progbits
	.align	128
        .global         _ZN3cub18CUB_300001_SM_10006detail9transform16transform_kernelINS2_10policy_hubILb0EN4cuda3std3__45tupleIJN6thrust24THRUST_300001_SM_1000_NS6detail15normal_iteratorINSA_10device_ptrIfEEEESF_EEEE10policy1000ElNS7_10multipliesIfEESF_JPfSL_EEEvT0_iT1_T2_DpNS2_10kernel_argIT3_EE
        .type           _ZN3cub18CUB_300001_SM_10006detail9transform16transform_kernelINS2_10policy_hubILb0EN4cuda3std3__45tupleIJN6thrust24THRUST_300001_SM_1000_NS6detail15normal_iteratorINSA_10device_ptrIfEEEESF_EEEE10policy1000ElNS7_10multipliesIfEESF_JPfSL_EEEvT0_iT1_T2_DpNS2_10kernel_argIT3_EE,@function
        .size           _ZN3cub18CUB_300001_SM_10006detail9transform16transform_kernelINS2_10policy_hubILb0EN4cuda3std3__45tupleIJN6thrust24THRUST_300001_SM_1000_NS6detail15normal_iteratorINSA_10device_ptrIfEEEESF_EEEE10policy1000ElNS7_10multipliesIfEESF_JPfSL_EEEvT0_iT1_T2_DpNS2_10kernel_argIT3_EE,(.L_x_263 - _ZN3cub18CUB_300001_SM_10006detail9transform16transform_kernelINS2_10policy_hubILb0EN4cuda3std3__45tupleIJN6thrust24THRUST_300001_SM_1000_NS6detail15normal_iteratorINSA_10device_ptrIfEEEESF_EEEE10policy1000ElNS7_10multipliesIfEESF_JPfSL_EEEvT0_iT1_T2_DpNS2_10kernel_argIT3_EE)
        .other          _ZN3cub18CUB_300001_SM_10006detail9transform16transform_kernelINS2_10policy_hubILb0EN4cuda3std3__45tupleIJN6thrust24THRUST_300001_SM_1000_NS6detail15normal_iteratorINSA_10device_ptrIfEEEESF_EEEE10policy1000ElNS7_10multipliesIfEESF_JPfSL_EEEvT0_iT1_T2_DpNS2_10kernel_argIT3_EE,@"STO_CUDA_ENTRY STV_DEFAULT"
_ZN3cub18CUB_300001_SM_10006detail9transform16transform_kernelINS2_10policy_hubILb0EN4cuda3std3__45tupleIJN6thrust24THRUST_300001_SM_1000_NS6detail15normal_iteratorINSA_10device_ptrIfEEEESF_EEEE10policy1000ElNS7_10multipliesIfEESF_JPfSL_EEEvT0_iT1_T2_DpNS2_10kernel_argIT3_EE:
.text._ZN3cub18CUB_300001_SM_10006detail9transform16transform_kernelINS2_10policy_hubILb0EN4cuda3std3__45tupleIJN6thrust24THRUST_300001_SM_1000_NS6detail15normal_iteratorINSA_10device_ptrIfEEEESF_EEEE10policy1000ElNS7_10multipliesIfEESF_JPfSL_EEEvT0_iT1_T2_DpNS2_10kernel_argIT3_EE:
        /* <DEDUP_REMOVED lines=68> */
.L_x_150:
[----:B-1----:R-:W-:Y:S05]  /*0440*/  BSYNC.RECONVERGENT B0 ;  /* 0x0000000000007941 */ /* 0x002fea0003800200 */
.L_x_149:
[----:B------:R-:W1:Y:S08]  /*0450*/  S2UR UR5, SR_CgaCtaId ;  /* 0x00000000000579c3 */ /* 0x000e700000008800 */
[----:B------:R-:W-:Y:S01]  /*0460*/  BAR.SYNC.DEFER_BLOCKING 0x0 ;  /* 0x0000000000007b1d */ /* 0x000fe20000010000 */
[----:B------:R-:W-:-:S05]  /*0470*/  SHF.L.U32 R2, RZ, 0x1f, RZ ;  /* 0x0000001fff027819 */ /* 0x000fca00000006ff */
[----:B------:R-:W-:Y:S02]  /*0480*/  UMOV UR4, 0x400 ;  /* 0x0000040000047882 */ /* 0x000fe40000000000 */
[----:B-1----:R-:W-:-:S12]  /*0490*/  ULEA UR4, UR5, UR4, 0x18 ;  /* 0x0000000405047291 */ /* 0x002fd8000f8ec0ff */
.L_x_151:
[----:B------:R-:W1:Y:S02]  /*04a0*/  SYNCS.PHASECHK.TRANS64.TRYWAIT P0, [UR4], R2 ;  /* 0x00000002ff0075a7 */ /* 0x000e640008001104 */
[----:B-1----:R-:W-:Y:S05]  /*04b0*/  @!P0 BRA `(.L_x_151) ;  /* 0xfffffffc00f88947 */ /* 0x002fea000383ffff */
[----:B------:R-:W-:Y:S05]  /*04c0*/  BRA `(.L_x_152) ;  /* 0x0000001400407947 */ /* 0x000fea0003800000 */
.L_x_148:
        /* <DEDUP_REMOVED lines=54> */
.L_x_156:
[----:B------:R-:W-:Y:S01]  /*0830*/  IMAD.MOV.U32 R9, RZ, RZ, R14 ;  /* 0x000000ffff097224 */ /* 0x000fe200078e000e */
[----:B------:R-:W-:-:S07]  /*0840*/  MOV R14, 0x860 ;  /* 0x00000860000e7802 */ /* 0x000fce0000000f00 */
[----:B------:R-:W-:Y:S05]  /*0850*/  CALL.REL.NOINC `($__internal_6_$__cuda_sm20_div_u64) ;  /* 0x0000001400707944 */ /* 0x000fea0003c00000 */
.L_x_157:
[----:B------:R-:W-:Y:S05]  /*0860*/  BSYNC.RECONVERGENT B1 ;  /* 0x0000000000017941 */ /* 0x000fea0003800200 */
.L_x_155:
        /* <DEDUP_REMOVED lines=37> */
.L_x_160:
        /* <DEDUP_REMOVED lines=16> */
.L_x_159:
[----:B------:R-:W-:Y:S05]  /*0bc0*/  BSYNC.RECONVERGENT B1 ;  /* 0x0000000000017941 */ /* 0x000fea0003800200 */
.L_x_158:
        /* <DEDUP_REMOVED lines=35> */
.L_x_161:
        /* <DEDUP_REMOVED lines=26> */
.L_x_154:
[----:B------:R-:W-:Y:S05]  /*0fa0*/  BSYNC.RECONVERGENT B0 ;  /* 0x0000000000007941 */ /* 0x000fea0003800200 */
.L_x_153:
        /* <DEDUP_REMOVED lines=39> */
.L_x_165:
[----:B------:R-:W-:Y:S01]  /*1220*/  IMAD.MOV.U32 R9, RZ, RZ, R12 ;  /* 0x000000ffff097224 */ /* 0x000fe200078e000c */
[----:B------:R-:W-:-:S07]  /*1230*/  MOV R14, 0x1250 ;  /* 0x00001250000e7802 */ /* 0x000fce0000000f00 */
[----:B------:R-:W-:Y:S05]  /*1240*/  CALL.REL.NOINC `($__internal_6_$__cuda_sm20_div_u64) ;  /* 0x0000000800f47944 */ /* 0x000fea0003c00000 */
.L_x_166:
[----:B------:R-:W-:Y:S05]  /*1250*/  BSYNC.RECONVERGENT B1 ;  /* 0x0000000000017941 */ /* 0x000fea0003800200 */
.L_x_164:
        /* <DEDUP_REMOVED lines=35> */
.L_x_169:
        /* <DEDUP_REMOVED lines=16> */
.L_x_168:
[----:B------:R-:W-:Y:S05]  /*1590*/  BSYNC.RECONVERGENT B1 ;  /* 0x0000000000017941 */ /* 0x000fea0003800200 */
.L_x_167:
        /* <DEDUP_REMOVED lines=37> */
.L_x_170:
        /* <DEDUP_REMOVED lines=26> */
.L_x_163:
[----:B------:R-:W-:Y:S05]  /*1990*/  BSYNC.RECONVERGENT B0 ;  /* 0x0000000000007941 */ /* 0x000fea0003800200 */
.L_x_162:
[----:B------:R-:W0:Y:S01]  /*19a0*/  LDGDEPBAR ;  /* 0x00000000000079af */ /* 0x000e220000000000 */
[----:B------:R-:W-:-:S04]  /*19b0*/  DEPBAR.LE SB0, 0x0 ;  /* 0x000080000000791a */ /* 0x000fc80000000000 */
[----:B------:R-:W-:Y:S06]  /*19c0*/  BAR.SYNC.DEFER_BLOCKING 0x0 ;  /* 0x0000000000007b1d */ /* 0x000fec0000010000 */
.L_x_152:
        /* <DEDUP_REMOVED lines=21> */
.L_x_172:
        /* <DEDUP_REMOVED lines=10> */
[----:B---3--:R-:W-:-:S05]  /*1bc0*/  @!P0 FMUL R9, R8, R9 ;  /* 0x0000000908098220 */ /* 0x008fca0000400000 */
[----:B------:R1:W-:Y:S01]  /*1bd0*/  @!P0 STG.E desc[UR22][R2.64], R9 ;  /* 0x0000000902008986 */ /* 0x0003e2000c101916 */
[----:B------:R-:W-:-:S13]  /*1be0*/  ISETP.NE.AND P0, PT, R4, RZ, PT ;  /* 0x000000ff0400720c */ /* 0x000fda0003f05270 */
[----:B-1----:R-:W-:Y:S05]  /*1bf0*/  @P0 BRA `(.L_x_172) ;  /* 0xfffffffc00c80947 */ /* 0x002fea000383ffff */
[----:B------:R-:W-:Y:S05]  /*1c00*/  EXIT ;  /* 0x000000000000794d */ /* 0x000fea0003800000 */
.L_x_171:
        /* <DEDUP_REMOVED lines=19> */
.L_x_173:
[----:B-1----:R-:W-:Y:S01]  /*1d40*/  LDS R7, [R6] ;  /* 0x0000000006077984 */ /* 0x002fe20000000800 */
[----:B------:R-:W-:Y:S01]  /*1d50*/  IADD3 R0, PT, PT, R0, 0x1, RZ ;  /* 0x0000000100007810 */ /* 0x000fe20007ffe0ff */
[----:B------:R-:W-:Y:S02]  /*1d60*/  IMAD.U32 R2, RZ, RZ, UR4 ;  /* 0x00000004ff027e24 */ /* 0x000fe4000f8e00ff */
[----:B------:R-:W1:Y:S01]  /*1d70*/  LDS R8, [R4] ;  /* 0x0000000004087984 */ /* 0x000e620000000800 */
[----:B------:R-:W-:Y:S01]  /*1d80*/  ISETP.NE.AND P0, PT, R0, RZ, PT ;  /* 0x000000ff0000720c */ /* 0x000fe20003f05270 */
[----:B------:R-:W-:Y:S02]  /*1d90*/  IMAD.U32 R3, RZ, RZ, UR5 ;  /* 0x00000005ff037e24 */ /* 0x000fe4000f8e00ff */
[----:B------:R-:W-:-:S04]  /*1da0*/  IMAD.WIDE R2, R5, 0x4, R2 ;  /* 0x0000000405027825 */ /* 0x000fc800078e0202 */
[----:B-1----:R-:W-:-:S05]  /*1db0*/  FMUL R7, R7, R8 ;  /* 0x0000000807077220 */ /* 0x002fca0000400000 */
[----:B------:R1:W-:Y:S01]  /*1dc0*/  STG.E desc[UR22][R2.64], R7 ;  /* 0x0000000702007986 */ /* 0x0003e2000c101916 */
[----:B------:R-:W-:Y:S05]  /*1dd0*/  @!P0 EXIT ;  /* 0x000000000000894d */ /* 0x000fea0003800000 */
[----:B------:R-:W-:Y:S02]  /*1de0*/  VIADD R4, R4, 0x200 ;  /* 0x0000020004047836 */ /* 0x000fe40000000000 */
[----:B------:R-:W-:Y:S02]  /*1df0*/  VIADD R6, R6, 0x200 ;  /* 0x0000020006067836 */ /* 0x000fe40000000000 */
[----:B------:R-:W-:Y:S01]  /*1e00*/  VIADD R5, R5, 0x80 ;  /* 0x0000008005057836 */ /* 0x000fe20000000000 */
[----:B------:R-:W-:Y:S06]  /*1e10*/  BRA `(.L_x_173) ;  /* 0xfffffffc00c87947 */ /* 0x000fec000383ffff */
        .weak           $__internal_6_$__cuda_sm20_div_u64
        .type           $__internal_6_$__cuda_sm20_div_u64,@function
        .size           $__internal_6_$__cuda_sm20_div_u64,(.L_x_263 - $__internal_6_$__cuda_sm20_div_u64)
$__internal_6_$__cuda_sm20_div_u64:
        /* <DEDUP_REMOVED lines=68> */
[----:B------:R-:W-:Y:S06]  /*2260*/  RET.REL.NODEC R14 `(_ZN3cub18CUB_300001_SM_10006detail9transform16transform_kernelINS2_10policy_hubILb0EN4cuda3std3__45tupleIJN6thrust24THRUST_300001_SM_1000_NS6detail15normal_iteratorINSA_10device_ptrIfEEEESF_EEEE10policy1000ElNS7_10multipliesIfEESF_JPfSL_EEEvT0_iT1_T2_DpNS2_10kernel_argIT3_EE) ;  /* 0xffffffdc0e647950 */ /* 0x000fec0003c3ffff */
.L_x_174:
        /* <DEDUP_REMOVED lines=9> */
.L_x_263:


//--------------------- .text._ZN3cub18CUB_300001_SM_10006detail9transform16transform_kernelINS2_10policy_hubILb0EN4cuda3std3__45tupleIJN6thrust24THRUST_300001_SM_1000_NS6detail15normal_iteratorINSA_10device_ptrIfEEEESF_EEEE10policy1000EiNS7_10multipliesIfEESF_JPfSL_EEEvT0_iT1_T2_DpNS2_10kernel_argIT3_EE --------------------------
	.section	.text._ZN3cub18CUB_300001_SM_10006detail9transform16transform_kernelINS2_10policy_hubILb0EN4cuda3std3__45tupleIJN6thrust24THRUST_300001_SM_1000_NS6detail15normal_iteratorINSA_10device_ptrIfEEEESF_EEEE10policy1000EiNS7_10multipliesIfEESF_JPfSL_EEEvT0_iT1_T2_DpNS2_10kernel_argIT3_EE,"ax",@progbits
	.align	128
        .global         _ZN3cub18CUB_300001_SM_10006detail9transform16transform_kernelINS2_10policy_hubILb0EN4cuda3std3__45tupleIJN6thrust24THRUST_300001_SM_1000_NS6detail15normal_iteratorINSA_10device_ptrIfEEEESF_EEEE10policy1000EiNS7_10multipliesIfEESF_JPfSL_EEEvT0_iT1_T2_DpNS2_10kernel_argIT3_EE
        .type           _ZN3cub18CUB_300001_SM_10006detail9transform16transform_kernelINS2_10policy_hubILb0EN4cuda3std3__45tupleIJN6thrust24THRUST_300001_SM_1000_NS6detail15normal_iteratorINSA_10device_ptrIfEEEESF_EEEE10policy1000EiNS7_10multipliesIfEESF_JPfSL_EEEvT0_iT1_T2_DpNS2_10kernel_argIT3_EE,@function
        .size           _ZN3cub18CUB_300001_SM_10006detail9transform16transform_kernelINS2_10policy_hubILb0EN4cuda3std3__45tupleIJN6thrust24THRUST_300001_SM_1000_NS6detail15normal_iteratorINSA_10device_ptrIfEEEESF_EEEE10policy1000EiNS7_10multipliesIfEESF_JPfSL_EEEvT0_iT1_T2_DpNS2_10kernel_argIT3_EE,(.L_x_264 - _ZN3cub18CUB_300001_SM_10006detail9transform16transform_kernelINS2_10policy_hubILb0EN4cuda3std3__45tupleIJN6thrust24THRUST_300001_SM_1000_NS6detail15normal_iteratorINSA_10device_ptrIfEEEESF_EEEE10policy1000EiNS7_10multipliesIfEESF_JPfSL_EEEvT0_iT1_T2_DpNS2_10kernel_argIT3_EE)
        .other          _ZN3cub18CUB_300001_SM_10006detail9transform16transform_kernelINS2_10policy_hubILb0EN4cuda3std3__45tupleIJN6thrust24THRUST_300001_SM_1000_NS6detail15normal_iteratorINSA_10device_ptrIfEEEESF_EEEE10policy1000EiNS7_10multipliesIfEESF_JPfSL_EEEvT0_iT1_T2_DpNS2_10kernel_argIT3_EE,@"STO_CUDA_ENTRY STV_DEFAULT"
_ZN3cub18CUB_300001_SM_10006detail9transform16transform_kernelINS2_10policy_hubILb0EN4cuda3std3__45tupleIJN6thrust24THRUST_300001_SM_1000_NS6detail15normal_iteratorINSA_10device_ptrIfEEEESF_EEEE10policy1000EiNS7_10multipliesIfEESF_JPfSL_EEEvT0_iT1_T2_DpNS2_10kernel_argIT3_EE:
.text._ZN3cub18CUB_300001_SM_10006detail9transform16transform_kernelINS2_10policy_hubILb0EN4cuda3std3__45tupleIJN6thrust24THRUST_300001_SM_1000_NS6detail15normal_iteratorINSA_10device_ptrIfEEEESF_EEEE10policy1000EiNS7_10multipliesIfEESF_JPfSL_EEEvT0_iT1_T2_DpNS2_10kernel_argIT3_EE:
        /* <DEDUP_REMOVED lines=60> */
.L_x_177:
[----:B-1----:R-:W-:Y:S05]  /*03c0*/  BSYNC.RECONVERGENT B0 ;  /* 0x0000000000007941 */ /* 0x002fea0003800200 */
.L_x_176:
[----:B------:R-:W1:Y:S08]  /*03d0*/  S2UR UR5, SR_CgaCtaId ;  /* 0x00000000000579c3 */ /* 0x000e700000008800 */
[----:B------:R-:W-:Y:S01]  /*03e0*/  BAR.SYNC.DEFER_BLOCKING 0x0 ;  /* 0x0000000000007b1d */ /* 0x000fe20000010000 */
[----:B------:R-:W-:-:S05]  /*03f0*/  SHF.L.U32 R0, RZ, 0x1f, RZ ;  /* 0x0000001fff007819 */ /* 0x000fca00000006ff */
[----:B------:R-:W-:Y:S02]  /*0400*/  UMOV UR4, 0x400 ;  /* 0x0000040000047882 */ /* 0x000fe40000000000 */
[----:B-1----:R-:W-:-:S12]  /*0410*/  ULEA UR4, UR5, UR4, 0x18 ;  /* 0x0000000405047291 */ /* 0x002fd8000f8ec0ff */
.L_x_178:
[----:B------:R-:W1:Y:S02]  /*0420*/  SYNCS.PHASECHK.TRANS64.TRYWAIT P0, [UR4], R0 ;  /* 0x00000000ff0075a7 */ /* 0x000e640008001104 */
[----:B-1----:R-:W-:Y:S05]  /*0430*/  @!P0 BRA `(.L_x_178) ;  /* 0xfffffffc00f88947 */ /* 0x002fea000383ffff */
[----:B------:R-:W-:Y:S05]  /*0440*/  BRA `(.L_x_179) ;  /* 0x0000001400687947 */ /* 0x000fea0003800000 */
.L_x_175:
        /* <DEDUP_REMOVED lines=61> */
.L_x_183:
[----:B------:R-:W-:Y:S01]  /*0820*/  IMAD.MOV.U32 R9, RZ, RZ, R12 ;  /* 0x000000ffff097224 */ /* 0x000fe200078e000c */
[----:B------:R-:W-:-:S07]  /*0830*/  MOV R8, 0x850 ;  /* 0x0000085000087802 */ /* 0x000fce0000000f00 */
[----:B------:R-:W-:Y:S05]  /*0840*/  CALL.REL.NOINC `($__internal_7_$__cuda_sm20_div_u64) ;  /* 0x0000001400747944 */ /* 0x000fea0003c00000 */
[----:B------:R-:W-:Y:S01]  /*0850*/  IMAD.MOV.U32 R8, RZ, RZ, R6 ;  /* 0x000000ffff087224 */ /* 0x000fe200078e0006 */
[----:B------:R-:W-:-:S07]  /*0860*/  MOV R9, R7 ;  /* 0x0000000700097202 */ /* 0x000fce0000000f00 */
.L_x_184:
[----:B------:R-:W-:Y:S05]  /*0870*/  BSYNC.RECONVERGENT B1 ;  /* 0x0000000000017941 */ /* 0x000fea0003800200 */
.L_x_182:
        /* <DEDUP_REMOVED lines=34> */
.L_x_187:
        /* <DEDUP_REMOVED lines=16> */
.L_x_186:
[----:B------:R-:W-:Y:S05]  /*0ba0*/  BSYNC.RECONVERGENT B1 ;  /* 0x0000000000017941 */ /* 0x000fea0003800200 */
.L_x_185:
        /* <DEDUP_REMOVED lines=32> */
.L_x_188:
        /* <DEDUP_REMOVED lines=29> */
.L_x_181:
[----:B------:R-:W-:Y:S05]  /*0f80*/  BSYNC.RECONVERGENT B0 ;  /* 0x0000000000007941 */ /* 0x000fea0003800200 */
.L_x_180:
        /* <DEDUP_REMOVED lines=44> */
.L_x_192:
[----:B------:R-:W-:-:S07]  /*1250*/  MOV R8, 0x1270 ;  /* 0x0000127000087802 */ /* 0x000fce0000000f00 */
[----:B------:R-:W-:Y:S05]  /*1260*/  CALL.REL.NOINC `($__internal_7_$__cuda_sm20_div_u64) ;  /* 0x0000000800ec7944 */ /* 0x000fea0003c00000 */
[----:B------:R-:W-:Y:S01]  /*1270*/  IMAD.MOV.U32 R8, RZ, RZ, R6 ;  /* 0x000000ffff087224 */ /* 0x000fe200078e0006 */
[----:B------:R-:W-:-:S07]  /*1280*/  MOV R9, R7 ;  /* 0x0000000700097202 */ /* 0x000fce0000000f00 */
.L_x_193:
[----:B------:R-:W-:Y:S05]  /*1290*/  BSYNC.RECONVERGENT B1 ;  /* 0x0000000000017941 */ /* 0x000fea0003800200 */
.L_x_191:
        /* <DEDUP_REMOVED lines=35> */
.L_x_196:
        /* <DEDUP_REMOVED lines=16> */
.L_x_195:
[----:B------:R-:W-:Y:S05]  /*15d0*/  BSYNC.RECONVERGENT B1 ;  /* 0x0000000000017941 */ /* 0x000fea0003800200 */
.L_x_194:
        /* <DEDUP_REMOVED lines=35> */
.L_x_197:
        /* <DEDUP_REMOVED lines=26> */
.L_x_190:
[----:B------:R-:W-:Y:S05]  /*19b0*/  BSYNC.RECONVERGENT B0 ;  /* 0x0000000000007941 */ /* 0x000fea0003800200 */
.L_x_189:
[----:B------:R-:W0:Y:S01]  /*19c0*/  LDGDEPBAR ;  /* 0x00000000000079af */ /* 0x000e220000000000 */
[----:B------:R-:W-:-:S04]  /*19d0*/  DEPBAR.LE SB0, 0x0 ;  /* 0x000080000000791a */ /* 0x000fc80000000000 */
[----:B------:R-:W-:Y:S06]  /*19e0*/  BAR.SYNC.DEFER_BLOCKING 0x0 ;  /* 0x0000000000007b1d */ /* 0x000fec0000010000 */
.L_x_179:
        /* <DEDUP_REMOVED lines=20> */
.L_x_199:
[----:B-1----:R-:W-:Y:S01]  /*1b30*/  LDS R7, [R6] ;  /* 0x0000000006077984 */ /* 0x002fe20000000800 */
[----:B------:R-:W-:Y:S02]  /*1b40*/  VIADD R0, R0, 0x1 ;  /* 0x0000000100007836 */ /* 0x000fe40000000000 */
[----:B------:R-:W-:Y:S01]  /*1b50*/  IMAD.U32 R2, RZ, RZ, UR4 ;  /* 0x00000004ff027e24 */ /* 0x000fe2000f8e00ff */
[----:B------:R-:W1:Y:S01]  /*1b60*/  LDS R8, [R4] ;  /* 0x0000000004087984 */ /* 0x000e620000000800 */
[----:B------:R-:W-:Y:S01]  /*1b70*/  IMAD.U32 R3, RZ, RZ, UR5 ;  /* 0x00000005ff037e24 */ /* 0x000fe2000f8e00ff */
[----:B------:R-:W-:Y:S01]  /*1b80*/  ISETP.NE.AND P0, PT, R0, RZ, PT ;  /* 0x000000ff0000720c */ /* 0x000fe20003f05270 */
[----:B------:R-:W-:-:S04]  /*1b90*/  IMAD.WIDE R2, R5, 0x4, R2 ;  /* 0x0000000405027825 */ /* 0x000fc800078e0202 */
[----:B-1----:R-:W-:-:S05]  /*1ba0*/  FMUL R7, R7, R8 ;  /* 0x0000000807077220 */ /* 0x002fca0000400000 */
[----:B------:R1:W-:Y:S03]  /*1bb0*/  STG.E desc[UR20][R2.64], R7 ;  /* 0x0000000702007986 */ /* 0x0003e6000c101914 */
[----:B------:R-:W-:Y:S05]  /*1bc0*/  @!P0 EXIT ;  /* 0x000000000000894d */ /* 0x000fea0003800000 */
[----:B------:R-:W-:Y:S01]  /*1bd0*/  IADD3 R4, PT, PT, R4, 0x200, RZ ;  /* 0x0000020004047810 */ /* 0x000fe20007ffe0ff */
[----:B------:R-:W-:Y:S02]  /*1be0*/  VIADD R6, R6, 0x200 ;  /* 0x0000020006067836 */ /* 0x000fe40000000000 */
[----:B------:R-:W-:Y:S01]  /*1bf0*/  VIADD R5, R5, 0x80 ;  /* 0x0000008005057836 */ /* 0x000fe20000000000 */
[----:B------:R-:W-:Y:S06]  /*1c00*/  BRA `(.L_x_199) ;  /* 0xfffffffc00c87947 */ /* 0x000fec000383ffff */
.L_x_198:
        /* <DEDUP_REMOVED lines=18> */
.L_x_200:
        /* <DEDUP_REMOVED lines=15> */
        .weak           $__internal_7_$__cuda_sm20_div_u64
        .type           $__internal_7_$__cuda_sm20_div_u64,@function
        .size           $__internal_7_$__cuda_sm20_div_u64,(.L_x_264 - $__internal_7_$__cuda_sm20_div_u64)
$__internal_7_$__cuda_sm20_div_u64:
        /* <DEDUP_REMOVED lines=68> */
[----:B------:R-:W-:Y:S06]  /*2260*/  RET.REL.NODEC R8 `(_ZN3cub18CUB_300001_SM_10006detail9transform16transform_kernelINS2_10policy_hubILb0EN4cuda3std3__45tupleIJN6thrust24THRUST_300001_SM_1000_NS6detail15normal_iteratorINSA_10device_ptrIfEEEESF_EEEE10policy1000EiNS7_10multipliesIfEESF_JPfSL_EEEvT0_iT1_T2_DpNS2_10kernel_argIT3_EE) ;  /* 0xffffffdc08647950 */ /* 0x000fec0003c3ffff */
.L_x_201:
        /* <DEDUP_REMOVED lines=9> */
.L_x_264:


//--------------------- .text._ZN3cub18CUB_300001_SM_10006detail9transform16transform_kernelINS2_10policy_hubILb1EN4cuda3std3__45tupleIJN6thrust24THRUST_300001_SM_1000_NS6detail15normal_iteratorINSA_10device_ptrIfEEEESF_EEEE10policy1000El13saxpy_functorSF_JPfSK_EEEvT0_iT1_T2_DpNS2_10kernel_argIT3_EE --------------------------
	.section	.text._ZN3cub18CUB_300001_SM_10006detail9transform16transform_kernelINS2_10policy_hubILb1EN4cuda3std3__45tupleIJN6thrust24THRUST_300001_SM_1000_NS6detail15normal_iteratorINSA_10device_ptrIfEEEESF_EEEE10policy1000El13saxpy_functorSF_JPfSK_EEEvT0_iT1_T2_DpNS2_10kernel_argIT3_EE,"ax",@progbits
	.align	128
        .global         _ZN3cub18CUB_300001_SM_10006detail9transform16transform_kernelINS2_10policy_hubILb1EN4cuda3std3__45tupleIJN6thrust24THRUST_300001_SM_1000_NS6detail15normal_iteratorINSA_10device_ptrIfEEEESF_EEEE10policy1000El13saxpy_functorSF_JPfSK_EEEvT0_iT1_T2_DpNS2_10kernel_argIT3_EE
        .type           _ZN3cub18CUB_300001_SM_10006detail9transform16transform_kernelINS2_10policy_hubILb1EN4cuda3std3__45tupleIJN6thrust24THRUST_300001_SM_1000_NS6detail15normal_iteratorINSA_10device_ptrIfEEEESF_EEEE10policy1000El13saxpy_functorSF_JPfSK_EEEvT0_iT1_T2_DpNS2_10kernel_argIT3_EE,@function
        .size           _ZN3cub18CUB_300001_SM_10006detail9transform16transform_kernelINS2_10policy_hubILb1EN4cuda3std3__45tupleIJN6thrust24THRUST_300001_SM_1000_NS6detail15normal_iteratorINSA_10device_ptrIfEEEESF_EEEE10policy1000El13saxpy_functorSF_JPfSK_EEEvT0_iT1_T2_DpNS2_10kernel_argIT3_EE,(.L_x_273 - _ZN3cub18CUB_300001_SM_10006detail9transform16transform_kernelINS2_10policy_hubILb1EN4cuda3std3__45tupleIJN6thrust24THRUST_300001_SM_1000_NS6detail15normal_iteratorINSA_10device_ptrIfEEEESF_EEEE10policy1000El13saxpy_functorSF_JPfSK_EEEvT0_iT1_T2_DpNS2_10kernel_argIT3_EE)
        .other          _ZN3cub18CUB_300001_SM_10006detail9transform16transform_kernelINS2_10policy_hubILb1EN4cuda3std3__45tupleIJN6thrust24THRUST_300001_SM_1000_NS6detail15normal_iteratorINSA_10device_ptrIfEEEESF_EEEE10policy1000El13saxpy_functorSF_JPfSK_EEEvT0_iT1_T2_DpNS2_10kernel_argIT3_EE,@"STO_CUDA_ENTRY STV_DEFAULT"
_ZN3cub18CUB_300001_SM_10006detail9transform16transform_kernelINS2_10policy_hubILb1EN4cuda3std3__45tupleIJN6thrust24THRUST_300001_SM_1000_NS6detail15normal_iteratorINSA_10device_ptrIfEEEESF_EEEE10policy1000El13saxpy_functorSF_JPfSK_EEEvT0_iT1_T2_DpNS2_10kernel_argIT3_EE:
.text._ZN3cub18CUB_300001_SM_10006detail9transform16transform_kernelINS2_10policy_hubILb1EN4cuda3std3__45tupleIJN6thrust24THRUST_300001_SM_1000_NS6detail15normal_iteratorINSA_10device_ptrIfEEEESF_EEEE10policy1000El13saxpy_functorSF_JPfSK_EEEvT0_iT1_T2_DpNS2_10kernel_argIT3_EE:
[----:B------:R-:W-:Y:S08]  /*0000*/  LDC R1, c[0x0][0x37c] ;  /* 0x0000df00ff017b82 */ /* 0x000ff00000000800 */
[----:B------:R-:W0:Y:S01]  /*0010*/  LDC R10, c[0x0][0x388] ;  /* 0x0000e200ff0a7b82 */ /* 0x000e220000000800 */
[----:B------:R-:W1:Y:S01]  /*0020*/  LDCU.64 UR4, c[0x0][0x380] ;  /* 0x00007000ff0477ac */ /* 0x000e620008000a00 */
[----:B------:R-:W2:Y:S01]  /*0030*/  S2R R7, SR_TID.X ;  /* 0x0000000000077919 */ /* 0x000ea20000002100 */
[----:B------:R-:W-:Y:S05]  /*0040*/  BSSY.RECONVERGENT B0, `(.L_x_202) ;  /* 0x0000029000007945 */ /* 0x000fea0003800200 */
[----:B------:R-:W3:Y:S01]  /*0050*/  S2UR UR12, SR_CTAID.X ;  /* 0x00000000000c79c3 */ /* 0x000ee20000002500 */
[----:B0-----:R-:W-:-:S04]  /*0060*/  SHF.L.U32 R5, R10, 0x7, RZ ;  /* 0x000000070a057819 */ /* 0x001fc800000006ff */
[----:B------:R-:W-:Y:S01]  /*0070*/  SHF.R.S32.HI R0, RZ, 0x1f, R5 ;  /* 0x0000001fff007819 */ /* 0x000fe20000011405 */
[----:B---3--:R-:W-:-:S04]  /*0080*/  IMAD.WIDE.U32 R2, R5, UR12, RZ ;  /* 0x0000000c05027c25 */ /* 0x008fc8000f8e00ff */
[----:B------:R-:W-:Y:S01]  /*0090*/  IMAD R9, R0, UR12, RZ ;  /* 0x0000000c00097c24 */ /* 0x000fe2000f8e02ff */
[----:B-1----:R-:W-:-:S03]  /*00a0*/  IADD3 R4, P1, PT, -R2, UR4, RZ ;  /* 0x0000000402047c10 */ /* 0x002fc6000ff3e1ff */
[----:B------:R-:W-:Y:S01]  /*00b0*/  IMAD.IADD R9, R3, 0x1, R9 ;  /* 0x0000000103097824 */ /* 0x000fe200078e0209 */
[----:B------:R-:W-:-:S04]  /*00c0*/  ISETP.LT.U32.AND P0, PT, R4, R5, PT ;  /* 0x000000050400720c */ /* 0x000fc80003f01070 */
[----:B------:R-:W-:-:S04]  /*00d0*/  IADD3.X R11, PT, PT, ~R9, UR5, RZ, P1, !PT ;  /* 0x00000005090b7c10 */ /* 0x000fc80008ffe5ff */
[----:B------:R-:W-:Y:S02]  /*00e0*/  ISETP.LT.AND.EX P0, PT, R11, R0, PT, P0 ;  /* 0x000000000b00720c */ /* 0x000fe40003f01300 */
[----:B--2---:R-:W-:Y:S02]  /*00f0*/  SHF.L.U32 R11, R7, 0x7, RZ ;  /* 0x00000007070b7819 */ /* 0x004fe400000006ff */
[----:B------:R-:W-:-:S05]  /*0100*/  SEL R0, R4, R5, P0 ;  /* 0x0000000504007207 */ /* 0x000fca0000000000 */
[----:B------:R-:W-:-:S05]  /*0110*/  IMAD.SHL.U32 R4, R0, 0x4, RZ ;  /* 0x0000000400047824 */ /* 0x000fca00078e00ff */
[----:B------:R-:W-:-:S13]  /*0120*/  ISETP.GE.AND P0, PT, R11, R4, PT ;  /* 0x000000040b00720c */ /* 0x000fda0003f06270 */
[----:B------:R-:W-:Y:S05]  /*0130*/  @P0 BRA `(.L_x_203) ;  /* 0x0000000000640947 */ /* 0x000fea0003800000 */
[----:B------:R-:W0:Y:S01]  /*0140*/  LDCU.64 UR4, c[0x0][0x398] ;  /* 0x00007300ff0477ac */ /* 0x000e220008000a00 */
[C---:B------:R-:W-:Y:S01]  /*0150*/  SHF.L.U32 R6, R2.reuse, 0x2, RZ ;  /* 0x0000000202067819 */ /* 0x040fe200000006ff */
[----:B------:R-:W-:Y:S01]  /*0160*/  BSSY.RECONVERGENT B1, `(.L_x_204) ;  /* 0x000000c000017945 */ /* 0x000fe20003800200 */
[----:B------:R-:W-:Y:S01]  /*0170*/  SHF.L.U64.HI R8, R2, 0x2, R9 ;  /* 0x0000000202087819 */ /* 0x000fe20000010209 */
[----:B------:R-:W-:Y:S01]  /*0180*/  IMAD.MOV.U32 R15, RZ, RZ, R11 ;  /* 0x000000ffff0f7224 */ /* 0x000fe200078e000b */
[----:B0-----:R-:W-:-:S04]  /*0190*/  IADD3 R12, P0, PT, R6, UR4, RZ ;  /* 0x00000004060c7c10 */ /* 0x001fc8000ff1e0ff */
[----:B------:R-:W-:-:S03]  /*01a0*/  IADD3.X R13, PT, PT, R8, UR5, RZ, P0, !PT ;  /* 0x00000005080d7c10 */ /* 0x000fc600087fe4ff */
[----:B------:R-:W-:-:S07]  /*01b0*/  IMAD.WIDE.U32 R12, R7, 0x80, R12 ;  /* 0x00000080070c7825 */ /* 0x000fce00078e000c */
.L_x_205:
[----:B------:R-:W-:Y:S01]  /*01c0*/  IADD3 R15, PT, PT, R15, 0x4000, RZ ;  /* 0x000040000f0f7810 */ /* 0x000fe20007ffe0ff */
[----:B------:R0:W-:Y:S03]  /*01d0*/  CCTL.E.PF2 [R12] ;  /* 0x000000000c00798f */ /* 0x0001e60000800100 */
[----:B------:R-:W-:Y:S02]  /*01e0*/  ISETP.GE.AND P0, PT, R15, R4, PT ;  /* 0x000000040f00720c */ /* 0x000fe40003f06270 */
[----:B0-----:R-:W-:-:S05]  /*01f0*/  IADD3 R12, P1, PT, R12, 0x4000, RZ ;  /* 0x000040000c0c7810 */ /* 0x001fca0007f3e0ff */
[----:B------:R-:W-:-:S06]  /*0200*/  IMAD.X R13, RZ, RZ, R13, P1 ;  /* 0x000000ffff0d7224 */ /* 0x000fcc00008e060d */
[----:B------:R-:W-:Y:S05]  /*0210*/  @!P0 BRA `(.L_x_205) ;  /* 0xfffffffc00e88947 */ /* 0x000fea000383ffff */
[----:B------:R-:W-:Y:S05]  /*0220*/  BSYNC.RECONVERGENT B1 ;  /* 0x0000000000017941 */ /* 0x000fea0003800200 */
.L_x_204:
[----:B------:R-:W0:Y:S02]  /*0230*/  LDCU.64 UR4, c[0x0][0x3a8] ;  /* 0x00007500ff0477ac */ /* 0x000e240008000a00 */
[----:B0-----:R-:W-:-:S04]  /*0240*/  IADD3 R12, P0, PT, R6, UR4, RZ ;  /* 0x00000004060c7c10 */ /* 0x001fc8000ff1e0ff */
[----:B------:R-:W-:-:S03]  /*0250*/  IADD3.X R13, PT, PT, R8, UR5, RZ, P0, !PT ;  /* 0x00000005080d7c10 */ /* 0x000fc600087fe4ff */
[----:B------:R-:W-:-:S07]  /*0260*/  IMAD.WIDE.U32 R12, R7, 0x80, R12 ;  /* 0x00000080070c7825 */ /* 0x000fce00078e000c */
.L_x_206:
[----:B------:R-:W-:Y:S01]  /*0270*/  IADD3 R11, PT, PT, R11, 0x4000, RZ ;  /* 0x000040000b0b7810 */ /* 0x000fe20007ffe0ff */
[----:B------:R0:W-:Y:S03]  /*0280*/  CCTL.E.PF2 [R12] ;  /* 0x000000000c00798f */ /* 0x0001e60000800100 */
[----:B------:R-:W-:Y:S02]  /*0290*/  ISETP.GE.AND P0, PT, R11, R4, PT ;  /* 0x000000040b00720c */ /* 0x000fe40003f06270 */
[----:B0-----:R-:W-:-:S05]  /*02a0*/  IADD3 R12, P1, PT, R12, 0x4000, RZ ;  /* 0x000040000c0c7810 */ /* 0x001fca0007f3e0ff */
[----:B------:R-:W-:-:S06]  /*02b0*/  IMAD.X R13, RZ, RZ, R13, P1 ;  /* 0x000000ffff0d7224 */ /* 0x000fcc00008e060d */
[----:B------:R-:W-:Y:S05]  /*02c0*/  @!P0 BRA `(.L_x_206) ;  /* 0xfffffffc00e88947 */ /* 0x000fea000383ffff */
.L_x_203:
[----:B------:R-:W-:Y:S05]  /*02d0*/  BSYNC.RECONVERGENT B0 ;  /* 0x0000000000007941 */ /* 0x000fea0003800200 */
.L_x_202:
[----:B------:R-:W0:Y:S01]  /*02e0*/  LDCU.128 UR8, c[0x0][0x390] ;  /* 0x00007200ff0877ac */ /* 0x000e220008000c00 */
[----:B------:R-:W-:Y:S02]  /*02f0*/  ISETP.NE.AND P0, PT, R5, R0, PT ;  /* 0x000000000500720c */ /* 0x000fe40003f05270 */
[C---:B------:R-:W-:Y:S01]  /*0300*/  SHF.L.U32 R8, R2.reuse, 0x2, RZ ;  /* 0x0000000202087819 */ /* 0x040fe200000006ff */
[----:B------:R-:W1:Y:S01]  /*0310*/  LDCU.64 UR6, c[0x0][0x3a8] ;  /* 0x00007500ff0677ac */ /* 0x000e620008000a00 */
[----:B------:R-:W-:Y:S02]  /*0320*/  SHF.L.U64.HI R9, R2, 0x2, R9 ;  /* 0x0000000202097819 */ /* 0x000fe40000010209 */
[C---:B------:R-:W-:Y:S01]  /*0330*/  R2UR UR13, R8.reuse ;  /* 0x00000000080d72ca */ /* 0x040fe200000e0000 */
[----:B------:R-:W2:Y:S01]  /*0340*/  LDCU.64 UR14, c[0x0][0x358] ;  /* 0x00006b00ff0e77ac */ /* 0x000ea20008000a00 */
[----:B------:R-:W-:Y:S02]  /*0350*/  R2UR UR16, R9 ;  /* 0x00000000091072ca */ /* 0x000fe400000e0000 */
[----:B0-----:R-:W-:-:S02]  /*0360*/  IADD3 R4, P2, PT, R8, UR10, RZ ;  /* 0x0000000a08047c10 */ /* 0x001fc4000ff5e0ff */
[C---:B-1----:R-:W-:Y:S02]  /*0370*/  IADD3 R2, P3, PT, R8.reuse, UR6, RZ ;  /* 0x0000000608027c10 */ /* 0x042fe4000ff7e0ff */
[----:B------:R-:W-:Y:S02]  /*0380*/  IADD3 R8, P1, PT, R8, UR8, RZ ;  /* 0x0000000808087c10 */ /* 0x000fe4000ff3e0ff */
[C---:B------:R-:W-:Y:S02]  /*0390*/  IADD3.X R5, PT, PT, R9.reuse, UR11, RZ, P2, !PT ;  /* 0x0000000b09057c10 */ /* 0x040fe400097fe4ff */
[C---:B------:R-:W-:Y:S02]  /*03a0*/  IADD3.X R3, PT, PT, R9.reuse, UR7, RZ, P3, !PT ;  /* 0x0000000709037c10 */ /* 0x040fe40009ffe4ff */
[----:B------:R-:W-:Y:S01]  /*03b0*/  IADD3.X R9, PT, PT, R9, UR9, RZ, P1, !PT ;  /* 0x0000000909097c10 */ /* 0x000fe20008ffe4ff */
[----:B--2---:R-:W-:Y:S06]  /*03c0*/  @!P0 BRA `(.L_x_207) ;  /* 0x0000000c00888947 */ /* 0x004fec0003800000 */
[----:B------:R-:W-:-:S13]  /*03d0*/  ISETP.GE.AND P0, PT, R10, 0x1, PT ;  /* 0x000000010a00780c */ /* 0x000fda0003f06270 */
[----:B------:R-:W-:Y:S05]  /*03e0*/  @!P0 EXIT ;  /* 0x000000000000894d */ /* 0x000fea0003800000 */
[C---:B------:R-:W-:Y:S01]  /*03f0*/  ISETP.GE.U32.AND P0, PT, R10.reuse, 0x8, PT ;  /* 0x000000080a00780c */ /* 0x040fe20003f06070 */
[----:B------:R-:W-:Y:S01]  /*0400*/  IMAD.MOV.U32 R6, RZ, RZ, RZ ;  /* 0x000000ffff067224 */ /* 0x000fe200078e00ff */
[----:B------:R-:W-:-:S11]  /*0410*/  LOP3.LUT R20, R10, 0x7, RZ, 0xc0, !PT ;  /* 0x000000070a147812 */ /* 0x000fd600078ec0ff */
[----:B------:R-:W-:Y:S05]  /*0420*/  @!P0 BRA `(.L_x_208) ;  /* 0x0000000800148947 */ /* 0x000fea0003800000 */
[----:B------:R-:W-:-:S13]  /*0430*/  ISETP.GE.AND P0, PT, R7, R0, PT ;  /* 0x000000000700720c */ /* 0x000fda0003f06270 */
[C---:B------:R-:W-:Y:S01]  /*0440*/  @!P0 IMAD.WIDE.U32 R16, R7.reuse, 0x4, R4 ;  /* 0x0000000407108825 */ /* 0x040fe200078e0004 */
[----:B------:R-:W0:Y:S03]  /*0450*/  @!P0 LDC R11, c[0x0][0x38c] ;  /* 0x0000e300ff0b8b82 */ /* 0x000e260000000800 */
[C---:B------:R-:W-:Y:S02]  /*0460*/  @!P0 IMAD.WIDE.U32 R22, R7.reuse, 0x4, R2 ;  /* 0x0000000407168825 */ /* 0x040fe400078e0002 */
[----:B------:R-:W0:Y:S04]  /*0470*/  @!P0 LDG.E R16, desc[UR14][R16.64] ;  /* 0x0000000e10108981 */ /* 0x000e28000c1e1900 */
[----:B------:R1:W0:Y:S01]  /*0480*/  @!P0 LDG.E R23, desc[UR14][R22.64] ;  /* 0x0000000e16178981 */ /* 0x000222000c1e1900 */
[C---:B------:R-:W-:Y:S01]  /*0490*/  IADD3 R21, PT, PT, R7.reuse, 0x80, RZ ;  /* 0x0000008007157810 */ /* 0x040fe20007ffe0ff */
[----:B------:R-:W-:-:S03]  /*04a0*/  @!P0 IMAD.WIDE.U32 R18, R7, 0x4, R8 ;  /* 0x0000000407128825 */ /* 0x000fc600078e0008 */
[C---:B------:R-:W-:Y:S01]  /*04b0*/  ISETP.GE.AND P1, PT, R21.reuse, R0, PT ;  /* 0x000000001500720c */ /* 0x040fe20003f26270 */
[----:B------:R-:W-:-:S04]  /*04c0*/  IMAD.WIDE R14, R21, 0x4, R4 ;  /* 0x00000004150e7825 */ /* 0x000fc800078e0204 */
[----:B------:R-:W-:-:S08]  /*04d0*/  IMAD.WIDE R12, R21, 0x4, R2 ;  /* 0x00000004150c7825 */ /* 0x000fd000078e0202 */
[----:B-1----:R-:W1:Y:S01]  /*04e0*/  @!P1 LDC R22, c[0x0][0x38c] ;  /* 0x0000e300ff169b82 */ /* 0x002e620000000800 */
[----:B0-----:R-:W-:-:S05]  /*04f0*/  @!P0 FFMA R11, R16, R11, R23 ;  /* 0x0000000b100b8223 */ /* 0x001fca0000000017 */
[----:B------:R0:W-:Y:S04]  /*0500*/  @!P0 STG.E desc[UR14][R18.64], R11 ;  /* 0x0000000b12008986 */ /* 0x0001e8000c10190e */
[----:B------:R-:W1:Y:S04]  /*0510*/  @!P1 LDG.E R6, desc[UR14][R14.64] ;  /* 0x0000000e0e069981 */ /* 0x000e68000c1e1900 */
[----:B------:R-:W1:Y:S01]  /*0520*/  @!P1 LDG.E R25, desc[UR14][R12.64] ;  /* 0x0000000e0c199981 */ /* 0x000e62000c1e1900 */
[----:B------:R-:W-:-:S05]  /*0530*/  VIADD R17, R7, 0x100 ;  /* 0x0000010007117836 */ /* 0x000fca0000000000 */
[----:B------:R-:W-:Y:S01]  /*0540*/  ISETP.GE.AND P0, PT, R17, R0, PT ;  /* 0x000000001100720c */ /* 0x000fe20003f06270 */
[----:B------:R-:W-:-:S12]  /*0550*/  IMAD.WIDE R16, R21, 0x4, R8 ;  /* 0x0000000415107825 */ /* 0x000fd800078e0208 */
[----:B0-----:R-:W0:Y:S01]  /*0560*/  @!P0 LDC R18, c[0x0][0x38c] ;  /* 0x0000e300ff128b82 */ /* 0x001e220000000800 */
[----:B-1----:R-:W-:-:S05]  /*0570*/  @!P1 FFMA R25, R6, R22, R25 ;  /* 0x0000001606199223 */ /* 0x002fca0000000019 */
[----:B------:R-:W-:Y:S04]  /*0580*/  @!P1 STG.E desc[UR14][R16.64], R25 ;  /* 0x0000001910009986 */ /* 0x000fe8000c10190e */
[----:B------:R-:W0:Y:S04]  /*0590*/  @!P0 LDG.E R6, desc[UR14][R14.64+0x200] ;  /* 0x0002000e0e068981 */ /* 0x000e28000c1e1900 */
[----:B------:R-:W0:Y:S01]  /*05a0*/  @!P0 LDG.E R21, desc[UR14][R12.64+0x200] ;  /* 0x0002000e0c158981 */ /* 0x000e22000c1e1900 */
[----:B------:R-:W-:-:S04]  /*05b0*/  IADD3 R11, PT, PT, R7, 0x180, RZ ;  /* 0x00000180070b7810 */ /* 0x000fc80007ffe0ff */
[----:B------:R-:W-:Y:S01]  /*05c0*/  ISETP.GE.AND P1, PT, R11, R0, PT ;  /* 0x000000000b00720c */ /* 0x000fe20003f26270 */
[----:B------:R-:W-:Y:S02]  /*05d0*/  VIADD R19, R7, 0x200 ;  /* 0x0000020007137836 */ /* 0x000fe40000000000 */
[----:B0-----:R-:W-:-:S10]  /*05e0*/  @!P0 FFMA R21, R6, R18, R21 ;  /* 0x0000001206158223 */ /* 0x001fd40000000015 */
[----:B------:R-:W0:Y:S01]  /*05f0*/  @!P1 LDC R18, c[0x0][0x38c] ;  /* 0x0000e300ff129b82 */ /* 0x000e220000000800 */
[----:B------:R1:W-:Y:S04]  /*0600*/  @!P0 STG.E desc[UR14][R16.64+0x200], R21 ;  /* 0x0002001510008986 */ /* 0x0003e8000c10190e */
[----:B------:R-:W0:Y:S04]  /*0610*/  @!P1 LDG.E R6, desc[UR14][R14.64+0x400] ;  /* 0x0004000e0e069981 */ /* 0x000e28000c1e1900 */
[----:B------:R-:W0:Y:S01]  /*0620*/  @!P1 LDG.E R11, desc[UR14][R12.64+0x400] ;  /* 0x0004000e0c0b9981 */ /* 0x000e22000c1e1900 */
[----:B------:R-:W-:-:S02]  /*0630*/  ISETP.GE.AND P0, PT, R19, R0, PT ;  /* 0x000000001300720c */ /* 0x000fc40003f06270 */
[----:B-1----:R-:W-:Y:S01]  /*0640*/  IADD3 R21, PT, PT, R7, 0x280, RZ ;  /* 0x0000028007157810 */ /* 0x002fe20007ffe0ff */
[----:B0-----:R-:W-:-:S10]  /*0650*/  @!P1 FFMA R11, R6, R18, R11 ;  /* 0x00000012060b9223 */ /* 0x001fd4000000000b */
[----:B------:R-:W0:Y:S01]  /*0660*/  @!P0 LDC R18, c[0x0][0x38c] ;  /* 0x0000e300ff128b82 */ /* 0x000e220000000800 */
[----:B------:R1:W-:Y:S04]  /*0670*/  @!P1 STG.E desc[UR14][R16.64+0x400], R11 ;  /* 0x0004000b10009986 */ /* 0x0003e8000c10190e */
[----:B------:R-:W0:Y:S04]  /*0680*/  @!P0 LDG.E R6, desc[UR14][R14.64+0x600] ;  /* 0x0006000e0e068981 */ /* 0x000e28000c1e1900 */
[----:B------:R-:W0:Y:S01]  /*0690*/  @!P0 LDG.E R19, desc[UR14][R12.64+0x600] ;  /* 0x0006000e0c138981 */ /* 0x000e22000c1e1900 */
[----:B------:R-:W-:Y:S01]  /*06a0*/  ISETP.GE.AND P1, PT, R21, R0, PT ;  /* 0x000000001500720c */ /* 0x000fe20003f26270 */
[----:B-1----:R-:W-:-:S02]  /*06b0*/  VIADD R11, R7, 0x300 ;  /* 0x00000300070b7836 */ /* 0x002fc40000000000 */
        /* <DEDUP_REMOVED lines=13> */
[----:B0-----:R-:W-:-:S12]  /*0790*/  @!P0 FFMA R11, R6, R18, R11 ;  /* 0x00000012060b8223 */ /* 0x001fd8000000000b */
[----:B------:R-:W0:Y:S01]  /*07a0*/  @!P1 LDC R18, c[0x0][0x38c] ;  /* 0x0000e300ff129b82 */ /* 0x000e220000000800 */
[----:B------:R1:W-:Y:S04]  /*07b0*/  @!P0 STG.E desc[UR14][R16.64+0xa00], R11 ;  /* 0x000a000b10008986 */ /* 0x0003e8000c10190e */
[----:B------:R-:W0:Y:S04]  /*07c0*/  @!P1 LDG.E R6, desc[UR14][R14.64+0xc00] ;  /* 0x000c000e0e069981 */ /* 0x000e28000c1e1900 */
[----:B------:R-:W0:Y:S02]  /*07d0*/  @!P1 LDG.E R19, desc[UR14][R12.64+0xc00] ;  /* 0x000c000e0c139981 */ /* 0x000e24000c1e1900 */
[----:B0-----:R-:W-:Y:S01]  /*07e0*/  @!P1 FFMA R19, R6, R18, R19 ;  /* 0x0000001206139223 */ /* 0x001fe20000000013 */
[----:B------:R-:W-:-:S04]  /*07f0*/  LOP3.LUT R6, R10, 0x7ffffff8, RZ, 0xc0, !PT ;  /* 0x7ffffff80a067812 */ /* 0x000fc800078ec0ff */
[----:B------:R1:W-:Y:S01]  /*0800*/  @!P1 STG.E desc[UR14][R16.64+0xc00], R19 ;  /* 0x000c001310009986 */ /* 0x0003e2000c10190e */
[----:B------:R-:W-:-:S13]  /*0810*/  ISETP.NE.AND P0, PT, R6, 0x8, PT ;  /* 0x000000080600780c */ /* 0x000fda0003f05270 */
[----:B-1----:R-:W-:Y:S05]  /*0820*/  @!P0 BRA `(.L_x_208) ;  /* 0x0000000400148947 */ /* 0x002fea0003800000 */
[----:B------:R-:W-:Y:S01]  /*0830*/  IMAD.MOV.U32 R16, RZ, RZ, 0x8 ;  /* 0x00000008ff107424 */ /* 0x000fe200078e00ff */
[----:B------:R-:W0:Y:S06]  /*0840*/  LDCU UR4, c[0x0][0x38c] ;  /* 0x00007180ff0477ac */ /* 0x000e2c0008000800 */
.L_x_211:
[----:B-1----:R-:W-:-:S04]  /*0850*/  LEA R17, R16, R7, 0x7 ;  /* 0x0000000710117211 */ /* 0x002fc800078e38ff */
[----:B------:R-:W-:-:S13]  /*0860*/  ISETP.GE.AND P0, PT, R17, R0, PT ;  /* 0x000000001100720c */ /* 0x000fda0003f06270 */
[C---:B------:R-:W-:Y:S01]  /*0870*/  @!P0 IMAD.WIDE.U32 R10, R17.reuse, 0x4, R4 ;  /* 0x00000004110a8825 */ /* 0x040fe200078e0004 */
[----:B------:R-:W1:Y:S03]  /*0880*/  @!P0 LDC R27, c[0x0][0x38c] ;  /* 0x0000e300ff1b8b82 */ /* 0x000e660000000800 */
[C---:B------:R-:W-:Y:S02]  /*0890*/  @!P0 IMAD.WIDE.U32 R22, R17.reuse, 0x4, R2 ;  /* 0x0000000411168825 */ /* 0x040fe400078e0002 */
[----:B------:R-:W1:Y:S04]  /*08a0*/  @!P0 LDG.E R10, desc[UR14][R10.64] ;  /* 0x0000000e0a0a8981 */ /* 0x000e68000c1e1900 */
[----:B------:R2:W1:Y:S01]  /*08b0*/  @!P0 LDG.E R23, desc[UR14][R22.64] ;  /* 0x0000000e16178981 */ /* 0x000462000c1e1900 */
[----:B------:R-:W-:-:S02]  /*08c0*/  VIADD R25, R17, 0x80 ;  /* 0x0000008011197836 */ /* 0x000fc40000000000 */
[----:B------:R-:W-:-:S03]  /*08d0*/  @!P0 IMAD.WIDE.U32 R18, R17, 0x4, R8 ;  /* 0x0000000411128825 */ /* 0x000fc600078e0008 */
[C---:B------:R-:W-:Y:S01]  /*08e0*/  ISETP.GE.AND P1, PT, R25.reuse, R0, PT ;  /* 0x000000001900720c */ /* 0x040fe20003f26270 */
[----:B------:R-:W-:-:S04]  /*08f0*/  IMAD.WIDE R14, R25, 0x4, R4 ;  /* 0x00000004190e7825 */ /* 0x000fc800078e0204 */
[----:B------:R-:W-:-:S08]  /*0900*/  IMAD.WIDE R12, R25, 0x4, R2 ;  /* 0x00000004190c7825 */ /* 0x000fd000078e0202 */
[----:B--2---:R-:W2:Y:S01]  /*0910*/  @!P1 LDC R22, c[0x0][0x38c] ;  /* 0x0000e300ff169b82 */ /* 0x004ea20000000800 */
[----:B-1----:R-:W-:-:S05]  /*0920*/  @!P0 FFMA R27, R10, R27, R23 ;  /* 0x0000001b0a1b8223 */ /* 0x002fca0000000017 */
[----:B------:R1:W-:Y:S04]  /*0930*/  @!P0 STG.E desc[UR14][R18.64], R27 ;  /* 0x0000001b12008986 */ /* 0x0003e8000c10190e */
[----:B------:R-:W2:Y:S04]  /*0940*/  @!P1 LDG.E R21, desc[UR14][R14.64] ;  /* 0x0000000e0e159981 */ /* 0x000ea8000c1e1900 */
[----:B------:R-:W2:Y:S01]  /*0950*/  @!P1 LDG.E R24, desc[UR14][R12.64] ;  /* 0x0000000e0c189981 */ /* 0x000ea2000c1e1900 */
[----:B------:R-:W-:-:S04]  /*0960*/  IADD3 R11, PT, PT, R17, 0x100, RZ ;  /* 0x00000100110b7810 */ /* 0x000fc80007ffe0ff */
[----:B------:R-:W-:Y:S01]  /*0970*/  ISETP.GE.AND P0, PT, R11, R0, PT ;  /* 0x000000000b00720c */ /* 0x000fe20003f06270 */
[----:B------:R-:W-:-:S12]  /*0980*/  IMAD.WIDE R10, R25, 0x4, R8 ;  /* 0x00000004190a7825 */ /* 0x000fd800078e0208 */
[----:B------:R-:W3:Y:S01]  /*0990*/  @!P0 LDC R23, c[0x0][0x38c] ;  /* 0x0000e300ff178b82 */ /* 0x000ee20000000800 */
[----:B--2---:R-:W-:-:S05]  /*09a0*/  @!P1 FFMA R25, R21, R22, R24 ;  /* 0x0000001615199223 */ /* 0x004fca0000000018 */
[----:B------:R2:W-:Y:S04]  /*09b0*/  @!P1 STG.E desc[UR14][R10.64], R25 ;  /* 0x000000190a009986 */ /* 0x0005e8000c10190e */
[----:B------:R-:W3:Y:S04]  /*09c0*/  @!P0 LDG.E R21, desc[UR14][R14.64+0x200] ;  /* 0x0002000e0e158981 */ /* 0x000ee8000c1e1900 */
[----:B------:R-:W3:Y:S01]  /*09d0*/  @!P0 LDG.E R22, desc[UR14][R12.64+0x200] ;  /* 0x0002000e0c168981 */ /* 0x000ee2000c1e1900 */
[----:B-1----:R-:W-:-:S05]  /*09e0*/  VIADD R19, R17, 0x180 ;  /* 0x0000018011137836 */ /* 0x002fca0000000000 */
[----:B------:R-:W-:Y:S01]  /*09f0*/  ISETP.GE.AND P1, PT, R19, R0, PT ;  /* 0x000000001300720c */ /* 0x000fe20003f26270 */
[----:B---3--:R-:W-:-:S12]  /*0a00*/  @!P0 FFMA R23, R21, R23, R22 ;  /* 0x0000001715178223 */ /* 0x008fd80000000016 */
[----:B------:R-:W2:Y:S01]  /*0a10*/  @!P1 LDC R22, c[0x0][0x38c] ;  /* 0x0000e300ff169b82 */ /* 0x000ea20000000800 */
[----:B------:R1:W-:Y:S04]  /*0a20*/  @!P0 STG.E desc[UR14][R10.64+0x200], R23 ;  /* 0x000200170a008986 */ /* 0x0003e8000c10190e */
[----:B------:R-:W2:Y:S04]  /*0a30*/  @!P1 LDG.E R18, desc[UR14][R14.64+0x400] ;  /* 0x0004000e0e129981 */ /* 0x000ea8000c1e1900 */
[----:B------:R-:W2:Y:S01]  /*0a40*/  @!P1 LDG.E R21, desc[UR14][R12.64+0x400] ;  /* 0x0004000e0c159981 */ /* 0x000ea2000c1e1900 */
[----:B------:R-:W-:-:S04]  /*0a50*/  IADD3 R19, PT, PT, R17, 0x200, RZ ;  /* 0x0000020011137810 */ /* 0x000fc80007ffe0ff */
[----:B------:R-:W-:Y:S01]  /*0a60*/  ISETP.GE.AND P0, PT, R19, R0, PT ;  /* 0x000000001300720c */ /* 0x000fe20003f06270 */
[----:B------:R-:W-:Y:S02]  /*0a70*/  VIADD R19, R17, 0x280 ;  /* 0x0000028011137836 */ /* 0x000fe40000000000 */
[----:B--2---:R-:W-:-:S10]  /*0a80*/  @!P1 FFMA R25, R18, R22, R21 ;  /* 0x0000001612199223 */ /* 0x004fd40000000015 */
[----:B------:R-:W1:Y:S01]  /*0a90*/  @!P0 LDC R22, c[0x0][0x38c] ;  /* 0x0000e300ff168b82 */ /* 0x000e620000000800 */
[----:B------:R2:W-:Y:S04]  /*0aa0*/  @!P1 STG.E desc[UR14][R10.64+0x400], R25 ;  /* 0x000400190a009986 */ /* 0x0005e8000c10190e */
[----:B------:R-:W1:Y:S04]  /*0ab0*/  @!P0 LDG.E R18, desc[UR14][R14.64+0x600] ;  /* 0x0006000e0e128981 */ /* 0x000e68000c1e1900 */
[----:B------:R-:W1:Y:S01]  /*0ac0*/  @!P0 LDG.E R21, desc[UR14][R12.64+0x600] ;  /* 0x0006000e0c158981 */ /* 0x000e62000c1e1900 */
[----:B------:R-:W-:-:S02]  /*0ad0*/  ISETP.GE.AND P1, PT, R19, R0, PT ;  /* 0x000000001300720c */ /* 0x000fc40003f26270 */
[----:B------:R-:W-:Y:S01]  /*0ae0*/  IADD3 R19, PT, PT, R17, 0x300, RZ ;  /* 0x0000030011137810 */ /* 0x000fe20007ffe0ff */
[----:B-1----:R-:W-:-:S10]  /*0af0*/  @!P0 FFMA R23, R18, R22, R21 ;  /* 0x0000001612178223 */ /* 0x002fd40000000015 */
[----:B------:R-:W1:Y:S01]  /*0b00*/  @!P1 LDC R22, c[0x0][0x38c] ;  /* 0x0000e300ff169b82 */ /* 0x000e620000000800 */
[----:B------:R2:W-:Y:S04]  /*0b10*/  @!P0 STG.E desc[UR14][R10.64+0x600], R23 ;  /* 0x000600170a008986 */ /* 0x0005e8000c10190e */
[----:B------:R-:W1:Y:S04]  /*0b20*/  @!P1 LDG.E R18, desc[UR14][R14.64+0x800] ;  /* 0x0008000e0e129981 */ /* 0x000e68000c1e1900 */
[----:B------:R-:W1:Y:S01]  /*0b30*/  @!P1 LDG.E R21, desc[UR14][R12.64+0x800] ;  /* 0x0008000e0c159981 */ /* 0x000e62000c1e1900 */
[----:B------:R-:W-:Y:S01]  /*0b40*/  ISETP.GE.AND P0, PT, R19, R0, PT ;  /* 0x000000001300720c */ /* 0x000fe20003f06270 */
[----:B-1----:R-:W-:-:S12]  /*0b50*/  @!P1 FFMA R21, R18, R22, R21 ;  /* 0x0000001612159223 */ /* 0x002fd80000000015 */
[----:B------:R-:W1:Y:S01]  /*0b60*/  @!P0 LDC R22, c[0x0][0x38c] ;  /* 0x0000e300ff168b82 */ /* 0x000e620000000800 */
[----:B------:R2:W-:Y:S04]  /*0b70*/  @!P1 STG.E desc[UR14][R10.64+0x800], R21 ;  /* 0x000800150a009986 */ /* 0x0005e8000c10190e */
[----:B------:R-:W1:Y:S04]  /*0b80*/  @!P0 LDG.E R18, desc[UR14][R14.64+0xa00] ;  /* 0x000a000e0e128981 */ /* 0x000e68000c1e1900 */
[----:B------:R-:W1:Y:S01]  /*0b90*/  @!P0 LDG.E R19, desc[UR14][R12.64+0xa00] ;  /* 0x000a000e0c138981 */ /* 0x000e62000c1e1900 */
[----:B------:R-:W-:Y:S01]  /*0ba0*/  VIADD R17, R17, 0x380 ;  /* 0x0000038011117836 */ /* 0x000fe20000000000 */
[----:B------:R-:W-:Y:S01]  /*0bb0*/  IADD3 R16, PT, PT, R16, 0x8, RZ ;  /* 0x0000000810107810 */ /* 0x000fe20007ffe0ff */
[----:B------:R-:W-:Y:S03]  /*0bc0*/  BSSY.RECONVERGENT B0, `(.L_x_209) ;  /* 0x000000a000007945 */ /* 0x000fe60003800200 */
[----:B------:R-:W-:Y:S01]  /*0bd0*/  ISETP.NE.AND P1, PT, R16, R6, PT ;  /* 0x000000061000720c */ /* 0x000fe20003f25270 */
[----:B-1----:R-:W-:-:S05]  /*0be0*/  @!P0 FFMA R19, R18, R22, R19 ;  /* 0x0000001612138223 */ /* 0x002fca0000000013 */
[----:B------:R2:W-:Y:S01]  /*0bf0*/  @!P0 STG.E desc[UR14][R10.64+0xa00], R19 ;  /* 0x000a00130a008986 */ /* 0x0005e2000c10190e */
[----:B------:R-:W-:-:S13]  /*0c00*/  ISETP.GE.AND P0, PT, R17, R0, PT ;  /* 0x000000001100720c */ /* 0x000fda0003f06270 */
[----:B--2---:R-:W-:Y:S05]  /*0c10*/  @P0 BRA `(.L_x_210) ;  /* 0x0000000000100947 */ /* 0x004fea0003800000 */
[----:B------:R-:W0:Y:S04]  /*0c20*/  LDG.E R14, desc[UR14][R14.64+0xc00] ;  /* 0x000c000e0e0e7981 */ /* 0x000e28000c1e1900 */
[----:B------:R-:W0:Y:S02]  /*0c30*/  LDG.E R13, desc[UR14][R12.64+0xc00] ;  /* 0x000c000e0c0d7981 */ /* 0x000e24000c1e1900 */
[----:B0-----:R-:W-:-:S05]  /*0c40*/  FFMA R17, R14, UR4, R13 ;  /* 0x000000040e117c23 */ /* 0x001fca000800000d */
[----:B------:R1:W-:Y:S02]  /*0c50*/  STG.E desc[UR14][R10.64+0xc00], R17 ;  /* 0x000c00110a007986 */ /* 0x0003e4000c10190e */
.L_x_210:
[----:B0-----:R-:W-:Y:S05]  /*0c60*/  BSYNC.RECONVERGENT B0 ;  /* 0x0000000000007941 */ /* 0x001fea0003800200 */
.L_x_209:
[----:B------:R-:W-:Y:S05]  /*0c70*/  @P1 BRA `(.L_x_211) ;  /* 0xfffffff800f41947 */ /* 0x000fea000383ffff */
.L_x_208:
[----:B------:R-:W-:-:S13]  /*0c80*/  ISETP.NE.AND P0, PT, R20, RZ, PT ;  /* 0x000000ff1400720c */ /* 0x000fda0003f05270 */
[----:B------:R-:W-:Y:S05]  /*0c90*/  @!P0 EXIT ;  /* 0x000000000000894d */ /* 0x000fea0003800000 */
[----:B-1----:R-:W0:Y:S01]  /*0ca0*/  LDC R10, c[0x0][0x388] ;  /* 0x0000e200ff0a7b82 */ /* 0x002e220000000800 */
[----:B------:R-:W-:Y:S02]  /*0cb0*/  ISETP.GE.U32.AND P1, PT, R20, 0x4, PT ;  /* 0x000000041400780c */ /* 0x000fe40003f26070 */
[----:B0-----:R-:W-:-:S04]  /*0cc0*/  LOP3.LUT R22, R10, 0x3, RZ, 0xc0, !PT ;  /* 0x000000030a167812 */ /* 0x001fc800078ec0ff */
[----:B------:R-:W-:-:S07]  /*0cd0*/  ISETP.NE.AND P0, PT, R22, RZ, PT ;  /* 0x000000ff1600720c */ /* 0x000fce0003f05270 */
[----:B------:R-:W-:Y:S06]  /*0ce0*/  @!P1 BRA `(.L_x_212) ;  /* 0x0000000000a49947 */ /* 0x000fec0003800000 */
[----:B------:R-:W-:-:S05]  /*0cf0*/  IMAD R11, R6, 0x80, R7 ;  /* 0x00000080060b7824 */ /* 0x000fca00078e0207 */
[----:B------:R-:W-:-:S13]  /*0d00*/  ISETP.GE.AND P1, PT, R11, R0, PT ;  /* 0x000000000b00720c */ /* 0x000fda0003f26270 */
[C---:B------:R-:W-:Y:S01]  /*0d10*/  @!P1 IMAD.WIDE R14, R11.reuse, 0x4, R4 ;  /* 0x000000040b0e9825 */ /* 0x040fe200078e0204 */
[----:B------:R-:W0:Y:S03]  /*0d20*/  @!P1 LDC R23, c[0x0][0x38c] ;  /* 0x0000e300ff179b82 */ /* 0x000e260000000800 */
[C---:B------:R-:W-:Y:S02]  /*0d30*/  @!P1 IMAD.WIDE R18, R11.reuse, 0x4, R2 ;  /* 0x000000040b129825 */ /* 0x040fe400078e0202 */
[----:B------:R-:W0:Y:S04]  /*0d40*/  @!P1 LDG.E R14, desc[UR14][R14.64] ;  /* 0x0000000e0e0e9981 */ /* 0x000e28000c1e1900 */
[----:B------:R-:W0:Y:S01]  /*0d50*/  @!P1 LDG.E R19, desc[UR14][R18.64] ;  /* 0x0000000e12139981 */ /* 0x000e22000c1e1900 */
[C---:B------:R-:W-:Y:S01]  /*0d60*/  IADD3 R25, PT, PT, R11.reuse, 0x80, RZ ;  /* 0x000000800b197810 */ /* 0x040fe20007ffe0ff */
[----:B------:R-:W-:-:S03]  /*0d70*/  @!P1 IMAD.WIDE R12, R11, 0x4, R8 ;  /* 0x000000040b0c9825 */ /* 0x000fc600078e0208 */
[----:B------:R-:W-:-:S13]  /*0d80*/  ISETP.GE.AND P2, PT, R25, R0, PT ;  /* 0x000000001900720c */ /* 0x000fda0003f46270 */
[C---:B------:R-:W-:Y:S01]  /*0d90*/  @!P2 IMAD.WIDE R20, R25.reuse, 0x4, R4 ;  /* 0x000000041914a825 */ /* 0x040fe200078e0204 */
[----:B------:R-:W1:Y:S03]  /*0da0*/  @!P2 LDC R27, c[0x0][0x38c] ;  /* 0x0000e300ff1bab82 */ /* 0x000e660000000800 */
[----:B------:R-:W-:-:S04]  /*0db0*/  @!P2 IMAD.WIDE R16, R25, 0x4, R2 ;  /* 0x000000041910a825 */ /* 0x000fc800078e0202 */
[----:B0-----:R-:W-:-:S05]  /*0dc0*/  @!P1 FFMA R23, R14, R23, R19 ;  /* 0x000000170e179223 */ /* 0x001fca0000000013 */
[----:B------:R0:W-:Y:S04]  /*0dd0*/  @!P1 STG.E desc[UR14][R12.64], R23 ;  /* 0x000000170c009986 */ /* 0x0001e8000c10190e */
[----:B------:R-:W1:Y:S04]  /*0de0*/  @!P2 LDG.E R20, desc[UR14][R20.64] ;  /* 0x0000000e1414a981 */ /* 0x000e68000c1e1900 */
[----:B------:R2:W1:Y:S01]  /*0df0*/  @!P2 LDG.E R17, desc[UR14][R16.64] ;  /* 0x0000000e1011a981 */ /* 0x000462000c1e1900 */
[----:B------:R-:W-:Y:S02]  /*0e00*/  VIADD R29, R11, 0x100 ;  /* 0x000001000b1d7836 */ /* 0x000fe40000000000 */
[----:B------:R-:W-:-:S03]  /*0e10*/  @!P2 IMAD.WIDE R14, R25, 0x4, R8 ;  /* 0x00000004190ea825 */ /* 0x000fc600078e0208 */
[----:B------:R-:W-:-:S13]  /*0e20*/  ISETP.GE.AND P1, PT, R29, R0, PT ;  /* 0x000000001d00720c */ /* 0x000fda0003f26270 */
[C---:B------:R-:W-:Y:S01]  /*0e30*/  @!P1 IMAD.WIDE R24, R29.reuse, 0x4, R4 ;  /* 0x000000041d189825 */ /* 0x040fe200078e0204 */
[----:B--2---:R-:W2:Y:S03]  /*0e40*/  @!P1 LDC R16, c[0x0][0x38c] ;  /* 0x0000e300ff109b82 */ /* 0x004ea60000000800 */
[----:B------:R-:W-:-:S04]  /*0e50*/  @!P1 IMAD.WIDE R18, R29, 0x4, R2 ;  /* 0x000000041d129825 */ /* 0x000fc800078e0202 */
[----:B-1----:R-:W-:-:S05]  /*0e60*/  @!P2 FFMA R27, R20, R27, R17 ;  /* 0x0000001b141ba223 */ /* 0x002fca0000000011 */
[----:B------:R1:W-:Y:S04]  /*0e70*/  @!P2 STG.E desc[UR14][R14.64], R27 ;  /* 0x0000001b0e00a986 */ /* 0x0003e8000c10190e */
[----:B------:R-:W2:Y:S04]  /*0e80*/  @!P1 LDG.E R24, desc[UR14][R24.64] ;  /* 0x0000000e18189981 */ /* 0x000ea8000c1e1900 */
[----:B------:R-:W2:Y:S01]  /*0e90*/  @!P1 LDG.E R19, desc[UR14][R18.64] ;  /* 0x0000000e12139981 */ /* 0x000ea2000c1e1900 */
[----:B0-----:R-:W-:Y:S01]  /*0ea0*/  IADD3 R23, PT, PT, R11, 0x180, RZ ;  /* 0x000001800b177810 */ /* 0x001fe20007ffe0ff */
[----:B------:R-:W-:-:S03]  /*0eb0*/  @!P1 IMAD.WIDE R12, R29, 0x4, R8 ;  /* 0x000000041d0c9825 */ /* 0x000fc600078e0208 */
[----:B------:R-:W-:-:S13]  /*0ec0*/  ISETP.GE.AND P2, PT, R23, R0, PT ;  /* 0x000000001700720c */ /* 0x000fda0003f46270 */
[----:B------:R-:W-:-:S04]  /*0ed0*/  @!P2 IMAD.WIDE R20, R23, 0x4, R2 ;  /* 0x000000041714a825 */ /* 0x000fc800078e0202 */
[----:B--2---:R-:W-:Y:S01]  /*0ee0*/  @!P1 FFMA R11, R24, R16, R19 ;  /* 0x00000010180b9223 */ /* 0x004fe20000000013 */
[C---:B------:R-:W-:Y:S01]  /*0ef0*/  @!P2 IMAD.WIDE R16, R23.reuse, 0x4, R4 ;  /* 0x000000041710a825 */ /* 0x040fe200078e0204 */
[----:B------:R-:W0:Y:S03]  /*0f00*/  @!P2 LDC R19, c[0x0][0x38c] ;  /* 0x0000e300ff13ab82 */ /* 0x000e260000000800 */
[----:B------:R2:W-:Y:S04]  /*0f10*/  @!P1 STG.E desc[UR14][R12.64], R11 ;  /* 0x0000000b0c009986 */ /* 0x0005e8000c10190e */
[----:B------:R-:W0:Y:S04]  /*0f20*/  @!P2 LDG.E R16, desc[UR14][R16.64] ;  /* 0x0000000e1010a981 */ /* 0x000e28000c1e1900 */
[----:B------:R-:W0:Y:S01]  /*0f30*/  @!P2 LDG.E R21, desc[UR14][R20.64] ;  /* 0x0000000e1415a981 */ /* 0x000e22000c1e1900 */
[----:B-1----:R-:W-:-:S04]  /*0f40*/  @!P2 IMAD.WIDE R14, R23, 0x4, R8 ;  /* 0x00000004170ea825 */ /* 0x002fc800078e0208 */
[----:B------:R-:W-:Y:S02]  /*0f50*/  VIADD R6, R6, 0x4 ;  /* 0x0000000406067836 */ /* 0x000fe40000000000 */
[----:B0-----:R-:W-:-:S05]  /*0f60*/  @!P2 FFMA R19, R16, R19, R21 ;  /* 0x000000131013a223 */ /* 0x001fca0000000015 */
[----:B------:R2:W-:Y:S02]  /*0f70*/  @!P2 STG.E desc[UR14][R14.64], R19 ;  /* 0x000000130e00a986 */ /* 0x0005e4000c10190e */
.L_x_212:
[----:B------:R-:W-:Y:S05]  /*0f80*/  @!P0 EXIT ;  /* 0x000000000000894d */ /* 0x000fea0003800000 */
[----:B------:R-:W-:Y:S02]  /*0f90*/  ISETP.NE.AND P0, PT, R22, 0x1, PT ;  /* 0x000000011600780c */ /* 0x000fe40003f05270 */
[----:B------:R-:W-:-:S04]  /*0fa0*/  LOP3.LUT R10, R10, 0x1, RZ, 0xc0, !PT ;  /* 0x000000010a0a7812 */ /* 0x000fc800078ec0ff */
[----:B------:R-:W-:-:S07]  /*0fb0*/  ISETP.NE.U32.AND P2, PT, R10, 0x1, PT ;  /* 0x000000010a00780c */ /* 0x000fce0003f45070 */
[----:B------:R-:W-:Y:S06]  /*0fc0*/  @!P0 BRA `(.L_x_213) ;  /* 0x0000000000548947 */ /* 0x000fec0003800000 */
[----:B--2---:R-:W-:-:S04]  /*0fd0*/  LEA R15, R6, R7, 0x7 ;  /* 0x00000007060f7211 */ /* 0x004fc800078e38ff */
        /* <DEDUP_REMOVED lines=9> */
[----:B------:R-:W-:-:S04]  /*1070*/  @!P1 IMAD.WIDE R16, R23, 0x4, R4 ;  /* 0x0000000417109825 */ /* 0x000fc800078e0204 */
[----:B------:R-:W-:-:S04]  /*1080*/  @!P1 IMAD.WIDE R18, R23, 0x4, R2 ;  /* 0x0000000417129825 */ /* 0x000fc800078e0202 */
[----:B0-----:R-:W-:Y:S02]  /*1090*/  @!P0 FFMA R21, R10, R21, R13 ;  /* 0x000000150a158223 */ /* 0x001fe4000000000d */
[----:B------:R-:W0:Y:S03]  /*10a0*/  @!P1 LDC R13, c[0x0][0x38c] ;  /* 0x0000e300ff0d9b82 */ /* 0x000e260000000800 */
[----:B------:R1:W-:Y:S04]  /*10b0*/  @!P0 STG.E desc[UR14][R14.64], R21 ;  /* 0x000000150e008986 */ /* 0x0003e8000c10190e */
[----:B------:R-:W0:Y:S04]  /*10c0*/  @!P1 LDG.E R16, desc[UR14][R16.64] ;  /* 0x0000000e10109981 */ /* 0x000e28000c1e1900 */
[----:B------:R-:W0:Y:S01]  /*10d0*/  @!P1 LDG.E R19, desc[UR14][R18.64] ;  /* 0x0000000e12139981 */ /* 0x000e22000c1e1900 */
[----:B------:R-:W-:-:S04]  /*10e0*/  @!P1 IMAD.WIDE R10, R23, 0x4, R8 ;  /* 0x00000004170a9825 */ /* 0x000fc800078e0208 */
[----:B------:R-:W-:Y:S02]  /*10f0*/  VIADD R6, R6, 0x2 ;  /* 0x0000000206067836 */ /* 0x000fe40000000000 */
[----:B0-----:R-:W-:-:S05]  /*1100*/  @!P1 FFMA R13, R16, R13, R19 ;  /* 0x0000000d100d9223 */ /* 0x001fca0000000013 */
[----:B------:R1:W-:Y:S02]  /*1110*/  @!P1 STG.E desc[UR14][R10.64], R13 ;  /* 0x0000000d0a009986 */ /* 0x0003e4000c10190e */
.L_x_213:
[----:B------:R-:W-:Y:S05]  /*1120*/  @P2 EXIT ;  /* 0x000000000000294d */ /* 0x000fea0003800000 */
[----:B------:R-:W-:-:S04]  /*1130*/  LEA R7, R6, R7, 0x7 ;  /* 0x0000000706077211 */ /* 0x000fc800078e38ff */
[----:B------:R-:W-:-:S13]  /*1140*/  ISETP.GE.AND P0, PT, R7, R0, PT ;  /* 0x000000000700720c */ /* 0x000fda0003f06270 */
[----:B------:R-:W-:Y:S05]  /*1150*/  @P0 EXIT ;  /* 0x000000000000094d */ /* 0x000fea0003800000 */
[C---:B------:R-:W-:Y:S01]  /*1160*/  IMAD.WIDE R4, R7.reuse, 0x4, R4 ;  /* 0x0000000407047825 */ /* 0x040fe200078e0204 */
[----:B------:R-:W0:Y:S03]  /*1170*/  LDCU UR4, c[0x0][0x38c] ;  /* 0x00007180ff0477ac */ /* 0x000e260008000800 */
[C---:B------:R-:W-:Y:S02]  /*1180*/  IMAD.WIDE R2, R7.reuse, 0x4, R2 ;  /* 0x0000000407027825 */ /* 0x040fe400078e0202 */
[----:B------:R-:W0:Y:S04]  /*1190*/  LDG.E R4, desc[UR14][R4.64] ;  /* 0x0000000e04047981 */ /* 0x000e28000c1e1900 */
[----:B------:R-:W0:Y:S01]  /*11a0*/  LDG.E R3, desc[UR14][R2.64] ;  /* 0x0000000e02037981 */ /* 0x000e22000c1e1900 */
[----:B------:R-:W-:-:S04]  /*11b0*/  IMAD.WIDE R8, R7, 0x4, R8 ;  /* 0x0000000407087825 */ /* 0x000fc800078e0208 */
[----:B0-----:R-:W-:-:S05]  /*11c0*/  FFMA R7, R4, UR4, R3 ;  /* 0x0000000404077c23 */ /* 0x001fca0008000003 */
[----:B------:R-:W-:Y:S01]  /*11d0*/  STG.E desc[UR14][R8.64], R7 ;  /* 0x0000000708007986 */ /* 0x000fe2000c10190e */
[----:B------:R-:W-:Y:S05]  /*11e0*/  EXIT ;  /* 0x000000000000794d */ /* 0x000fea0003800000 */
.L_x_207:
[----:B------:R-:W-:-:S13]  /*11f0*/  ISETP.GE.AND P0, PT, R10, 0x1, PT ;  /* 0x000000010a00780c */ /* 0x000fda0003f06270 */
[----:B------:R-:W-:Y:S05]  /*1200*/  @!P0 EXIT ;  /* 0x000000000000894d */ /* 0x000fea0003800000 */
[----:B------:R-:W-:Y:S01]  /*1210*/  ISETP.GE.U32.AND P0, PT, R10, 0x8, PT ;  /* 0x000000080a00780c */ /* 0x000fe20003f06070 */
[----:B------:R-:W-:-:S12]  /*1220*/  HFMA2 R0, -RZ, RZ, 0, 0 ;  /* 0x00000000ff007431 */ /* 0x000fd800000001ff */
[----:B------:R-:W-:Y:S05]  /*1230*/  @!P0 BRA `(.L_x_214) ;  /* 0x00000004001c8947 */ /* 0x000fea0003800000 */
[----:B------:R-:W0:Y:S01]  /*1240*/  LDC.64 R12, c[0x0][0x398] ;  /* 0x0000e600ff0c7b82 */ /* 0x000e220000000a00 */
[----:B------:R-:W-:Y:S01]  /*1250*/  UIADD3 UR4, UP2, UPT, UR13, 0x600, URZ ;  /* 0x000006000d047890 */ /* 0x000fe2000ff5e0ff */
[----:B------:R-:W-:Y:S01]  /*1260*/  LOP3.LUT R0, R10, 0x7ffffff8, RZ, 0xc0, !PT ;  /* 0x7ffffff80a007812 */ /* 0x000fe200078ec0ff */
[----:B------:R-:W1:Y:S03]  /*1270*/  LDCU UR17, c[0x0][0x38c] ;  /* 0x00007180ff1177ac */ /* 0x000e660008000800 */
[----:B------:R-:W-:Y:S01]  /*1280*/  IADD3 R6, PT, PT, -R0, RZ, RZ ;  /* 0x000000ff00067210 */ /* 0x000fe20007ffe1ff */
[----:B------:R-:W-:Y:S01]  /*1290*/  UIADD3 UR10, UP1, UPT, UR4, UR10, URZ ;  /* 0x0000000a040a7290 */ /* 0x000fe2000ff3e0ff */
[----:B------:R-:W2:Y:S01]  /*12a0*/  LDC.64 R8, c[0x0][0x390] ;  /* 0x0000e400ff087b82 */ /* 0x000ea20000000a00 */
[----:B------:R-:W-:Y:S02]  /*12b0*/  UIADD3 UR8, UP0, UPT, UR4, UR8, URZ ;  /* 0x0000000804087290 */ /* 0x000fe4000ff1e0ff */
[----:B------:R-:W-:-:S02]  /*12c0*/  UIADD3.X UR5, UPT, UPT, URZ, UR16, URZ, UP2, !UPT ;  /* 0x00000010ff057290 */ /* 0x000fc400097fe4ff */
[----:B------:R-:W-:Y:S02]  /*12d0*/  UIADD3 UR4, UP2, UPT, UR4, UR6, URZ ;  /* 0x0000000604047290 */ /* 0x000fe4000ff5e0ff */
[----:B------:R-:W-:Y:S01]  /*12e0*/  UIADD3.X UR11, UPT, UPT, UR5, UR11, URZ, UP1, !UPT ;  /* 0x0000000b050b7290 */ /* 0x000fe20008ffe4ff */
[----:B------:R-:W3:Y:S01]  /*12f0*/  LDC.64 R14, c[0x0][0x3a8] ;  /* 0x0000ea00ff0e7b82 */ /* 0x000ee20000000a00 */
[----:B------:R-:W-:Y:S02]  /*1300*/  UIADD3.X UR9, UPT, UPT, UR5, UR9, URZ, UP0, !UPT ;  /* 0x0000000905097290 */ /* 0x000fe400087fe4ff */
[----:B------:R-:W-:Y:S01]  /*1310*/  UIADD3.X UR5, UPT, UPT, UR5, UR7, URZ, UP2, !UPT ;  /* 0x0000000705057290 */ /* 0x000fe200097fe4ff */
[----:B0-----:R-:W-:-:S04]  /*1320*/  IMAD.WIDE.U32 R10, R7, 0x4, R12 ;  /* 0x00000004070a7825 */ /* 0x001fc800078e000c */
[----:B--2---:R-:W-:-:S04]  /*1330*/  IMAD.WIDE.U32 R8, R7, 0x4, R8 ;  /* 0x0000000407087825 */ /* 0x004fc800078e0008 */
[----:B---3--:R-:W-:-:S04]  /*1340*/  IMAD.WIDE.U32 R12, R7, 0x4, R14 ;  /* 0x00000004070c7825 */ /* 0x008fc800078e000e */
[----:B-1----:R-:W-:-:S07]  /*1350*/  VIADD R7, R7, 0x80 ;  /* 0x0000008007077836 */ /* 0x002fce0000000000 */
.L_x_215:
[----:B------:R-:W-:Y:S02]  /*1360*/  IADD3 R22, P1, PT, R12, UR13, RZ ;  /* 0x0000000d0c167c10 */ /* 0x000fe4000ff3e0ff */
[----:B---3--:R-:W-:Y:S02]  /*1370*/  IADD3 R20, P0, PT, R10, UR13, RZ ;  /* 0x0000000d0a147c10 */ /* 0x008fe4000ff1e0ff */
[----:B------:R-:W-:Y:S02]  /*1380*/  IADD3.X R23, PT, PT, R13, UR16, RZ, P1, !PT ;  /* 0x000000100d177c10 */ /* 0x000fe40008ffe4ff */
[----:B------:R-:W-:-:S04]  /*1390*/  IADD3.X R21, PT, PT, R11, UR16, RZ, P0, !PT ;  /* 0x000000100b157c10 */ /* 0x000fc800087fe4ff */
[----:B------:R-:W2:Y:S04]  /*13a0*/  LDG.E R23, desc[UR14][R22.64] ;  /* 0x0000000e16177981 */ /* 0x000ea8000c1e1900 */
[----:B------:R-:W2:Y:S01]  /*13b0*/  LDG.E R20, desc[UR14][R20.64] ;  /* 0x0000000e14147981 */ /* 0x000ea2000c1e1900 */
[----:B------:R-:W-:Y:S01]  /*13c0*/  IADD3 R14, P0, PT, R8, UR13, RZ ;  /* 0x0000000d080e7c10 */ /* 0x000fe2000ff1e0ff */
[----:B------:R-:W-:Y:S01]  /*13d0*/  IMAD.U32 R19, RZ, RZ, UR11 ;  /* 0x0000000bff137e24 */ /* 0x000fe2000f8e00ff */
[----:B------:R-:W-:Y:S02]  /*13e0*/  MOV R18, UR10 ;  /* 0x0000000a00127c02 */ /* 0x000fe40008000f00 */
[----:B------:R-:W-:Y:S02]  /*13f0*/  MOV R16, UR4 ;  /* 0x0000000400107c02 */ /* 0x000fe40008000f00 */
[----:B------:R-:W-:Y:S01]  /*1400*/  MOV R17, UR5 ;  /* 0x0000000500117c02 */ /* 0x000fe20008000f00 */
[----:B------:R-:W-:Y:S01]  /*1410*/  IMAD.WIDE R18, R7, 0x4, R18 ;  /* 0x0000000407127825 */ /* 0x000fe200078e0212 */
[----:B------:R-:W-:-:S03]  /*1420*/  IADD3.X R15, PT, PT, R9, UR16, RZ, P0, !PT ;  /* 0x00000010090f7c10 */ /* 0x000fc600087fe4ff */
[----:B------:R-:W-:-:S04]  /*1430*/  IMAD.WIDE R16, R7, 0x4, R16 ;  /* 0x0000000407107825 */ /* 0x000fc800078e0210 */
[----:B--2---:R-:W-:-:S05]  /*1440*/  FFMA R25, R20, UR17, R23 ;  /* 0x0000001114197c23 */ /* 0x004fca0008000017 */
[----:B------:R0:W-:Y:S04]  /*1450*/  STG.E desc[UR14][R14.64], R25 ;  /* 0x000000190e007986 */ /* 0x0001e8000c10190e */
[----:B------:R-:W2:Y:S04]  /*1460*/  LDG.E R22, desc[UR14][R18.64+-0x600] ;  /* 0xfffa000e12167981 */ /* 0x000ea8000c1e1900 */
[----:B------:R-:W2:Y:S01]  /*1470*/  LDG.E R23, desc[UR14][R16.64+-0x600] ;  /* 0xfffa000e10177981 */ /* 0x000ea2000c1e1900 */
[----:B------:R-:W-:Y:S01]  /*1480*/  MOV R21, UR9 ;  /* 0x0000000900157c02 */ /* 0x000fe20008000f00 */
[----:B------:R-:W-:-:S04]  /*1490*/  IMAD.U32 R20, RZ, RZ, UR8 ;  /* 0x00000008ff147e24 */ /* 0x000fc8000f8e00ff */
[----:B------:R-:W-:-:S04]  /*14a0*/  IMAD.WIDE R20, R7, 0x4, R20 ;  /* 0x0000000407147825 */ /* 0x000fc800078e0214 */
[----:B--2---:R-:W-:-:S05]  /*14b0*/  FFMA R23, R22, UR17, R23 ;  /* 0x0000001116177c23 */ /* 0x004fca0008000017 */
[----:B------:R1:W-:Y:S04]  /*14c0*/  STG.E desc[UR14][R20.64+-0x600], R23 ;  /* 0xfffa001714007986 */ /* 0x0003e8000c10190e */
[----:B------:R-:W2:Y:S04]  /*14d0*/  LDG.E R22, desc[UR14][R18.64+-0x400] ;  /* 0xfffc000e12167981 */ /* 0x000ea8000c1e1900 */
[----:B------:R-:W2:Y:S02]  /*14e0*/  LDG.E R27, desc[UR14][R16.64+-0x400] ;  /* 0xfffc000e101b7981 */ /* 0x000ea4000c1e1900 */
[----:B--2---:R-:W-:-:S05]  /*14f0*/  FFMA R27, R22, UR17, R27 ;  /* 0x00000011161b7c23 */ /* 0x004fca000800001b */
[----:B------:R2:W-:Y:S04]  /*1500*/  STG.E desc[UR14][R20.64+-0x400], R27 ;  /* 0xfffc001b14007986 */ /* 0x0005e8000c10190e */
[----:B0-----:R-:W3:Y:S04]  /*1510*/  LDG.E R14, desc[UR14][R18.64+-0x200] ;  /* 0xfffe000e120e7981 */ /* 0x001ee8000c1e1900 */
[----:B------:R-:W3:Y:S02]  /*1520*/  LDG.E R15, desc[UR14][R16.64+-0x200] ;  /* 0xfffe000e100f7981 */ /* 0x000ee4000c1e1900 */
[----:B---3--:R-:W-:-:S05]  /*1530*/  FFMA R15, R14, UR17, R15 ;  /* 0x000000110e0f7c23 */ /* 0x008fca000800000f */
[----:B------:R0:W-:Y:S04]  /*1540*/  STG.E desc[UR14][R20.64+-0x200], R15 ;  /* 0xfffe000f14007986 */ /* 0x0001e8000c10190e */
[----:B------:R-:W3:Y:S04]  /*1550*/  LDG.E R14, desc[UR14][R18.64] ;  /* 0x0000000e120e7981 */ /* 0x000ee8000c1e1900 */
[----:B------:R-:W3:Y:S02]  /*1560*/  LDG.E R25, desc[UR14][R16.64] ;  /* 0x0000000e10197981 */ /* 0x000ee4000c1e1900 */
[----:B---3--:R-:W-:-:S05]  /*1570*/  FFMA R25, R14, UR17, R25 ;  /* 0x000000110e197c23 */ /* 0x008fca0008000019 */
[----:B------:R3:W-:Y:S04]  /*1580*/  STG.E desc[UR14][R20.64], R25 ;  /* 0x0000001914007986 */ /* 0x0007e8000c10190e */
[----:B------:R-:W4:Y:S04]  /*1590*/  LDG.E R14, desc[UR14][R18.64+0x200] ;  /* 0x0002000e120e7981 */ /* 0x000f28000c1e1900 */
[----:B-1----:R-:W4:Y:S02]  /*15a0*/  LDG.E R23, desc[UR14][R16.64+0x200] ;  /* 0x0002000e10177981 */ /* 0x002f24000c1e1900 */
[----:B----4-:R-:W-:-:S05]  /*15b0*/  FFMA R23, R14, UR17, R23 ;  /* 0x000000110e177c23 */ /* 0x010fca0008000017 */
[----:B------:R3:W-:Y:S04]  /*15c0*/  STG.E desc[UR14][R20.64+0x200], R23 ;  /* 0x0002001714007986 */ /* 0x0007e8000c10190e */
[----:B------:R-:W4:Y:S04]  /*15d0*/  LDG.E R14, desc[UR14][R18.64+0x400] ;  /* 0x0004000e120e7981 */ /* 0x000f28000c1e1900 */
[----:B--2---:R-:W4:Y:S02]  /*15e0*/  LDG.E R27, desc[UR14][R16.64+0x400] ;  /* 0x0004000e101b7981 */ /* 0x004f24000c1e1900 */
[----:B----4-:R-:W-:-:S05]  /*15f0*/  FFMA R27, R14, UR17, R27 ;  /* 0x000000110e1b7c23 */ /* 0x010fca000800001b */
[----:B------:R3:W-:Y:S04]  /*1600*/  STG.E desc[UR14][R20.64+0x400], R27 ;  /* 0x0004001b14007986 */ /* 0x0007e8000c10190e */
[----:B------:R-:W2:Y:S04]  /*1610*/  LDG.E R14, desc[UR14][R18.64+0x600] ;  /* 0x0006000e120e7981 */ /* 0x000ea8000c1e1900 */
[----:B0-----:R-:W2:Y:S01]  /*1620*/  LDG.E R15, desc[UR14][R16.64+0x600] ;  /* 0x0006000e100f7981 */ /* 0x001ea2000c1e1900 */
[----:B------:R-:W-:-:S04]  /*1630*/  IADD3 R6, PT, PT, R6, 0x8, RZ ;  /* 0x0000000806067810 */ /* 0x000fc80007ffe0ff */
[----:B------:R-:W-:Y:S01]  /*1640*/  ISETP.NE.AND P0, PT, R6, RZ, PT ;  /* 0x000000ff0600720c */ /* 0x000fe20003f05270 */
[----:B------:R-:W-:Y:S01]  /*1650*/  UIADD3 UR13, UP0, UPT, UR13, 0x1000, URZ ;  /* 0x000010000d0d7890 */ /* 0x000fe2000ff1e0ff */
[----:B------:R-:W-:-:S03]  /*1660*/  VIADD R7, R7, 0x400 ;  /* 0x0000040007077836 */ /* 0x000fc60000000000 */
[----:B------:R-:W-:Y:S01]  /*1670*/  UIADD3.X UR16, UPT, UPT, URZ, UR16, URZ, UP0, !UPT ;  /* 0x00000010ff107290 */ /* 0x000fe200087fe4ff */
[----:B--2---:R-:W-:-:S05]  /*1680*/  FFMA R15, R14, UR17, R15 ;  /* 0x000000110e0f7c23 */ /* 0x004fca000800000f */
[----:B------:R3:W-:Y:S02]  /*1690*/  STG.E desc[UR14][R20.64+0x600], R15 ;  /* 0x0006000f14007986 */ /* 0x0007e4000c10190e */
[----:B------:R-:W-:Y:S05]  /*16a0*/  @P0 BRA `(.L_x_215) ;  /* 0xfffffffc002c0947 */ /* 0x000fea000383ffff */
.L_x_214:
[----:B------:R-:W0:Y:S02]  /*16b0*/  LDC R14, c[0x0][0x388] ;  /* 0x0000e200ff0e7b82 */ /* 0x000e240000000800 */
[----:B0-----:R-:W-:-:S13]  /*16c0*/  LOP3.LUT P0, R10, R14, 0x7, RZ, 0xc0, !PT ;  /* 0x000000070e0a7812 */ /* 0x001fda000780c0ff */
[----:B------:R-:W-:Y:S05]  /*16d0*/  @!P0 EXIT ;  /* 0x000000000000894d */ /* 0x000fea0003800000 */
[----:B------:R-:W0:Y:S01]  /*16e0*/  LDCU.64 UR4, c[0x0][0x390] ;  /* 0x00007200ff0477ac */ /* 0x000e220008000a00 */
[----:B------:R-:W-:Y:S01]  /*16f0*/  SHF.L.U32 R8, R14, 0x7, RZ ;  /* 0x000000070e087819 */ /* 0x000fe200000006ff */
[----:B---3--:R-:W1:Y:S01]  /*1700*/  S2R R15, SR_TID.X ;  /* 0x00000000000f7919 */ /* 0x008e620000002100 */
[----:B------:R-:W-:Y:S02]  /*1710*/  ISETP.GE.U32.AND P0, PT, R10, 0x4, PT ;  /* 0x000000040a00780c */ /* 0x000fe40003f06070 */
[----:B------:R-:W-:Y:S01]  /*1720*/  SHF.R.S32.HI R6, RZ, 0x1f, R8 ;  /* 0x0000001fff067819 */ /* 0x000fe20000011408 */
[----:B------:R-:W-:Y:S01]  /*1730*/  IMAD.WIDE.U32 R8, R8, UR12, RZ ;  /* 0x0000000c08087c25 */ /* 0x000fe2000f8e00ff */
[----:B------:R-:W-:-:S03]  /*1740*/  LOP3.LUT R18, R14, 0x3, RZ, 0xc0, !PT ;  /* 0x000000030e127812 */ /* 0x000fc600078ec0ff */
[----:B------:R-:W-:Y:S01]  /*1750*/  IMAD R7, R6, UR12, RZ ;  /* 0x0000000c06077c24 */ /* 0x000fe2000f8e02ff */
[----:B------:R-:W-:Y:S02]  /*1760*/  SHF.L.U32 R6, R8, 0x2, RZ ;  /* 0x0000000208067819 */ /* 0x000fe400000006ff */
[----:B------:R-:W-:Y:S01]  /*1770*/  ISETP.NE.AND P1, PT, R18, RZ, PT ;  /* 0x000000ff1200720c */ /* 0x000fe20003f25270 */
[----:B------:R-:W-:Y:S01]  /*1780*/  IMAD.IADD R7, R9, 0x1, R7 ;  /* 0x0000000109077824 */ /* 0x000fe200078e0207 */
[----:B0-----:R-:W-:-:S04]  /*1790*/  IADD3 R6, P2, PT, R6, UR4, RZ ;  /* 0x0000000406067c10 */ /* 0x001fc8000ff5e0ff */
[----:B------:R-:W-:-:S04]  /*17a0*/  SHF.L.U64.HI R7, R8, 0x2, R7 ;  /* 0x0000000208077819 */ /* 0x000fc80000010207 */
[----:B------:R-:W-:Y:S01]  /*17b0*/  IADD3.X R7, PT, PT, R7, UR5, RZ, P2, !PT ;  /* 0x0000000507077c10 */ /* 0x000fe200097fe4ff */
[----:B------:R-:W-:Y:S06]  /*17c0*/  @!P0 BRA `(.L_x_216) ;  /* 0x0000000000588947 */ /* 0x000fec0003800000 */
[----:B-1----:R-:W-:Y:S01]  /*17d0*/  LEA R13, R0, R15, 0x7 ;  /* 0x0000000f000d7211 */ /* 0x002fe200078e38ff */
[----:B------:R-:W0:Y:S04]  /*17e0*/  LDCU UR4, c[0x0][0x38c] ;  /* 0x00007180ff0477ac */ /* 0x000e280008000800 */
[----:B------:R-:W-:-:S04]  /*17f0*/  IMAD.WIDE R10, R13, 0x4, R4 ;  /* 0x000000040d0a7825 */ /* 0x000fc800078e0204 */
[C---:B------:R-:W-:Y:S01]  /*1800*/  IMAD.WIDE R8, R13.reuse, 0x4, R2 ;  /* 0x000000040d087825 */ /* 0x040fe200078e0202 */
[----:B------:R-:W0:Y:S04]  /*1810*/  LDG.E R16, desc[UR14][R10.64] ;  /* 0x0000000e0a107981 */ /* 0x000e28000c1e1900 */
[----:B------:R-:W0:Y:S01]  /*1820*/  LDG.E R17, desc[UR14][R8.64] ;  /* 0x0000000e08117981 */ /* 0x000e22000c1e1900 */
[----:B------:R-:W-:-:S04]  /*1830*/  IMAD.WIDE R12, R13, 0x4, R6 ;  /* 0x000000040d0c7825 */ /* 0x000fc800078e0206 */
[----:B0-----:R-:W-:-:S05]  /*1840*/  FFMA R17, R16, UR4, R17 ;  /* 0x0000000410117c23 */ /* 0x001fca0008000011 */
[----:B------:R0:W-:Y:S04]  /*1850*/  STG.E desc[UR14][R12.64], R17 ;  /* 0x000000110c007986 */ /* 0x0001e8000c10190e */
[----:B------:R-:W2:Y:S04]  /*1860*/  LDG.E R16, desc[UR14][R10.64+0x200] ;  /* 0x0002000e0a107981 */ /* 0x000ea8000c1e1900 */
[----:B------:R-:W2:Y:S02]  /*1870*/  LDG.E R19, desc[UR14][R8.64+0x200] ;  /* 0x0002000e08137981 */ /* 0x000ea4000c1e1900 */
[----:B--2---:R-:W-:-:S05]  /*1880*/  FFMA R19, R16, UR4, R19 ;  /* 0x0000000410137c23 */ /* 0x004fca0008000013 */
[----:B------:R0:W-:Y:S04]  /*1890*/  STG.E desc[UR14][R12.64+0x200], R19 ;  /* 0x000200130c007986 */ /* 0x0001e8000c10190e */
[----:B------:R-:W2:Y:S04]  /*18a0*/  LDG.E R16, desc[UR14][R10.64+0x400] ;  /* 0x0004000e0a107981 */ /* 0x000ea8000c1e1900 */
[----:B------:R-:W2:Y:S02]  /*18b0*/  LDG.E R21, desc[UR14][R8.64+0x400] ;  /* 0x0004000e08157981 */ /* 0x000ea4000c1e1900 */
[----:B--2---:R-:W-:-:S05]  /*18c0*/  FFMA R21, R16, UR4, R21 ;  /* 0x0000000410157c23 */ /* 0x004fca0008000015 */
[----:B------:R0:W-:Y:S04]  /*18d0*/  STG.E desc[UR14][R12.64+0x400], R21 ;  /* 0x000400150c007986 */ /* 0x0001e8000c10190e */
[----:B------:R-:W2:Y:S04]  /*18e0*/  LDG.E R16, desc[UR14][R10.64+0x600] ;  /* 0x0006000e0a107981 */ /* 0x000ea8000c1e1900 */
[----:B------:R-:W2:Y:S01]  /*18f0*/  LDG.E R23, desc[UR14][R8.64+0x600] ;  /* 0x0006000e08177981 */ /* 0x000ea2000c1e1900 */
[----:B------:R-:W-:Y:S01]  /*1900*/  IADD3 R0, PT, PT, R0, 0x4, RZ ;  /* 0x0000000400007810 */ /* 0x000fe20007ffe0ff */
[----:B--2---:R-:W-:-:S05]  /*1910*/  FFMA R23, R16, UR4, R23 ;  /* 0x0000000410177c23 */ /* 0x004fca0008000017 */
[----:B------:R0:W-:Y:S02]  /*1920*/  STG.E desc[UR14][R12.64+0x600], R23 ;  /* 0x000600170c007986 */ /* 0x0001e4000c10190e */
.L_x_216:
[----:B------:R-:W-:Y:S05]  /*1930*/  @!P1 EXIT ;  /* 0x000000000000994d */ /* 0x000fea0003800000 */
[----:B------:R-:W-:Y:S02]  /*1940*/  ISETP.NE.AND P0, PT, R18, 0x1, PT ;  /* 0x000000011200780c */ /* 0x000fe40003f05270 */
[----:B------:R-:W-:-:S04]  /*1950*/  LOP3.LUT R14, R14, 0x1, RZ, 0xc0, !PT ;  /* 0x000000010e0e7812 */ /* 0x000fc800078ec0ff */
[----:B------:R-:W-:-:S07]  /*1960*/  ISETP.NE.U32.AND P1, PT, R14, 0x1, PT ;  /* 0x000000010e00780c */ /* 0x000fce0003f25070 */
[----:B------:R-:W-:Y:S06]  /*1970*/  @!P0 BRA `(.L_x_217) ;  /* 0x0000000000388947 */ /* 0x000fec0003800000 */
[----:B01----:R-:W-:Y:S01]  /*1980*/  IMAD R13, R0, 0x80, R15 ;  /* 0x00000080000d7824 */ /* 0x003fe200078e020f */
[----:B------:R-:W0:Y:S03]  /*1990*/  LDCU UR4, c[0x0][0x38c] ;  /* 0x00007180ff0477ac */ /* 0x000e260008000800 */
[----:B------:R-:W-:-:S04]  /*19a0*/  IMAD.WIDE R8, R13, 0x4, R4 ;  /* 0x000000040d087825 */ /* 0x000fc800078e0204 */
[C---:B------:R-:W-:Y:S01]  /*19b0*/  IMAD.WIDE R10, R13.reuse, 0x4, R2 ;  /* 0x000000040d0a7825 */ /* 0x040fe200078e0202 */
[----:B------:R-:W0:Y:S04]  /*19c0*/  LDG.E R14, desc[UR14][R8.64] ;  /* 0x0000000e080e7981 */ /* 0x000e28000c1e1900 */
[----:B------:R-:W0:Y:S01]  /*19d0*/  LDG.E R17, desc[UR14][R10.64] ;  /* 0x0000000e0a117981 */ /* 0x000e22000c1e1900 */
[----:B------:R-:W-:-:S04]  /*19e0*/  IMAD.WIDE R12, R13, 0x4, R6 ;  /* 0x000000040d0c7825 */ /* 0x000fc800078e0206 */
[----:B0-----:R-:W-:-:S05]  /*19f0*/  FFMA R17, R14, UR4, R17 ;  /* 0x000000040e117c23 */ /* 0x001fca0008000011 */
[----:B------:R2:W-:Y:S04]  /*1a00*/  STG.E desc[UR14][R12.64], R17 ;  /* 0x000000110c007986 */ /* 0x0005e8000c10190e */
[----:B------:R-:W3:Y:S04]  /*1a10*/  LDG.E R14, desc[UR14][R8.64+0x200] ;  /* 0x0002000e080e7981 */ /* 0x000ee8000c1e1900 */
[----:B------:R-:W3:Y:S01]  /*1a20*/  LDG.E R19, desc[UR14][R10.64+0x200] ;  /* 0x0002000e0a137981 */ /* 0x000ee2000c1e1900 */
[----:B------:R-:W-:Y:S01]  /*1a30*/  IADD3 R0, PT, PT, R0, 0x2, RZ ;  /* 0x0000000200007810 */ /* 0x000fe20007ffe0ff */
[----:B---3--:R-:W-:-:S05]  /*1a40*/  FFMA R19, R14, UR4, R19 ;  /* 0x000000040e137c23 */ /* 0x008fca0008000013 */
[----:B------:R2:W-:Y:S02]  /*1a50*/  STG.E desc[UR14][R12.64+0x200], R19 ;  /* 0x000200130c007986 */ /* 0x0005e4000c10190e */
.L_x_217:
[----:B------:R-:W-:Y:S05]  /*1a60*/  @P1 EXIT ;  /* 0x000000000000194d */ /* 0x000fea0003800000 */
[----:B-1----:R-:W-:Y:S01]  /*1a70*/  LEA R15, R0, R15, 0x7 ;  /* 0x0000000f000f7211 */ /* 0x002fe200078e38ff */
[----:B------:R-:W1:Y:S04]  /*1a80*/  LDCU UR4, c[0x0][0x38c] ;  /* 0x00007180ff0477ac */ /* 0x000e680008000800 */
[----:B------:R-:W-:-:S04]  /*1a90*/  IMAD.WIDE R4, R15, 0x4, R4 ;  /* 0x000000040f047825 */ /* 0x000fc800078e0204 */
[C---:B------:R-:W-:Y:S02]  /*1aa0*/  IMAD.WIDE R2, R15.reuse, 0x4, R2 ;  /* 0x000000040f027825 */ /* 0x040fe400078e0202 */
[----:B------:R-:W1:Y:S04]  /*1ab0*/  LDG.E R4, desc[UR14][R4.64] ;  /* 0x0000000e04047981 */ /* 0x000e68000c1e1900 */
[----:B------:R-:W1:Y:S01]  /*1ac0*/  LDG.E R3, desc[UR14][R2.64] ;  /* 0x0000000e02037981 */ /* 0x000e62000c1e1900 */
[----:B------:R-:W-:-:S04]  /*1ad0*/  IMAD.WIDE R6, R15, 0x4, R6 ;  /* 0x000000040f067825 */ /* 0x000fc800078e0206 */
[----:B-1----:R-:W-:-:S05]  /*1ae0*/  FFMA R9, R4, UR4, R3 ;  /* 0x0000000404097c23 */ /* 0x002fca0008000003 */
[----:B------:R-:W-:Y:S01]  /*1af0*/  STG.E desc[UR14][R6.64], R9 ;  /* 0x0000000906007986 */ /* 0x000fe2000c10190e */
[----:B------:R-:W-:Y:S05]  /*1b00*/  EXIT ;  /* 0x000000000000794d */ /* 0x000fea0003800000 */
.L_x_218:
        /* <DEDUP_REMOVED lines=15> */
.L_x_273:


//--------------------- .text._ZN3cub18CUB_300001_SM_10006detail9transform16transform_kernelINS2_10policy_hubILb1EN4cuda3std3__45tupleIJN6thrust24THRUST_300001_SM_1000_NS6detail15normal_iteratorINSA_10device_ptrIfEEEESF_EEEE10policy1000Ei13saxpy_functorSF_JPfSK_EEEvT0_iT1_T2_DpNS2_10kernel_argIT3_EE --------------------------
	.section	.text._ZN3cub18CUB_300001_SM_10006detail9transform16transform_kernelINS2_10policy_hubILb1EN4cuda3std3__45tupleIJN6thrust24THRUST_300001_SM_1000_NS6detail15normal_iteratorINSA_10device_ptrIfEEEESF_EEEE10policy1000Ei13saxpy_functorSF_JPfSK_EEEvT0_iT1_T2_DpNS2_10kernel_argIT3_EE,"ax",@progbits
	.align	128
        .global         _ZN3cub18CUB_300001_SM_10006detail9transform16transform_kernelINS2_10policy_hubILb1EN4cuda3std3__45tupleIJN6thrust24THRUST_300001_SM_1000_NS6detail15normal_iteratorINSA_10device_ptrIfEEEESF_EEEE10policy1000Ei13saxpy_functorSF_JPfSK_EEEvT0_iT1_T2_DpNS2_10kernel_argIT3_EE
        .type           _ZN3cub18CUB_300001_SM_10006detail9transform16transform_kernelINS2_10policy_hubILb1EN4cuda3std3__45tupleIJN6thrust24THRUST_300001_SM_1000_NS6detail15normal_iteratorINSA_10device_ptrIfEEEESF_EEEE10policy1000Ei13saxpy_functorSF_JPfSK_EEEvT0_iT1_T2_DpNS2_10kernel_argIT3_EE,@function
        .size           _ZN3cub18CUB_300001_SM_10006detail9transform16transform_kernelINS2_10policy_hubILb1EN4cuda3std3__45tupleIJN6thrust24THRUST_300001_SM_1000_NS6detail15normal_iteratorINSA_10device_ptrIfEEEESF_EEEE10policy1000Ei13saxpy_functorSF_JPfSK_EEEvT0_iT1_T2_DpNS2_10kernel_argIT3_EE,(.L_x_274 - _ZN3cub18CUB_300001_SM_10006detail9transform16transform_kernelINS2_10policy_hubILb1EN4cuda3std3__45tupleIJN6thrust24THRUST_300001_SM_1000_NS6detail15normal_iteratorINSA_10device_ptrIfEEEESF_EEEE10policy1000Ei13saxpy_functorSF_JPfSK_EEEvT0_iT1_T2_DpNS2_10kernel_argIT3_EE)
        .other          _ZN3cub18CUB_300001_SM_10006detail9transform16transform_kernelINS2_10policy_hubILb1EN4cuda3std3__45tupleIJN6thrust24THRUST_300001_SM_1000_NS6detail15normal_iteratorINSA_10device_ptrIfEEEESF_EEEE10policy1000Ei13saxpy_functorSF_JPfSK_EEEvT0_iT1_T2_DpNS2_10kernel_argIT3_EE,@"STO_CUDA_ENTRY STV_DEFAULT"
_ZN3cub18CUB_300001_SM_10006detail9transform16transform_kernelINS2_10policy_hubILb1EN4cuda3std3__45tupleIJN6thrust24THRUST_300001_SM_1000_NS6detail15normal_iteratorINSA_10device_ptrIfEEEESF_EEEE10policy1000Ei13saxpy_functorSF_JPfSK_EEEvT0_iT1_T2_DpNS2_10kernel_argIT3_EE:
.text._ZN3cub18CUB_300001_SM_10006detail9transform16transform_kernelINS2_10policy_hubILb1EN4cuda3std3__45tupleIJN6thrust24THRUST_300001_SM_1000_NS6detail15normal_iteratorINSA_10device_ptrIfEEEESF_EEEE10policy1000Ei13saxpy_functorSF_JPfSK_EEEvT0_iT1_T2_DpNS2_10kernel_argIT3_EE:
[----:B------:R-:W-:Y:S08]  /*0000*/  LDC R1, c[0x0][0x37c] ;  /* 0x0000df00ff017b82 */ /* 0x000ff00000000800 */
[----:B------:R-:W0:Y:S01]  /*0010*/  S2UR UR18, SR_CTAID.X ;  /* 0x00000000001279c3 */ /* 0x000e220000002500 */
[----:B------:R-:W1:Y:S01]  /*0020*/  LDCU.64 UR12, c[0x0][0x380] ;  /* 0x00007000ff0c77ac */ /* 0x000e620008000a00 */
[----:B------:R-:W2:Y:S01]  /*0030*/  S2R R0, SR_TID.X ;  /* 0x0000000000007919 */ /* 0x000ea20000002100 */
[----:B------:R-:W-:Y:S01]  /*0040*/  BSSY.RECONVERGENT B0, `(.L_x_219) ;  /* 0x0000020000007945 */ /* 0x000fe20003800200 */
[----:B-1----:R-:W-:-:S04]  /*0050*/  USHF.L.U32 UR11, UR13, 0x7, URZ ;  /* 0x000000070d0b7899 */ /* 0x002fc800080006ff */
[----:B0-----:R-:W-:-:S04]  /*0060*/  UIMAD UR8, UR11, UR18, URZ ;  /* 0x000000120b0872a4 */ /* 0x001fc8000f8e02ff */
[----:B------:R-:W-:-:S04]  /*0070*/  UIADD3 UR10, UPT, UPT, -UR8, UR12, URZ ;  /* 0x0000000c080a7290 */ /* 0x000fc8000fffe1ff */
[----:B------:R-:W-:Y:S01]  /*0080*/  UISETP.LT.AND UP0, UPT, UR11, UR10, UPT ;  /* 0x0000000a0b00728c */ /* 0x000fe2000bf01270 */
[----:B--2---:R-:W-:-:S03]  /*0090*/  SHF.L.U32 R4, R0, 0x7, RZ ;  /* 0x0000000700047819 */ /* 0x004fc600000006ff */
[----:B------:R-:W-:-:S04]  /*00a0*/  USEL UR12, UR11, UR10, UP0 ;  /* 0x0000000a0b0c7287 */ /* 0x000fc80008000000 */
[----:B------:R-:W-:-:S06]  /*00b0*/  USHF.L.U32 UR4, UR12, 0x2, URZ ;  /* 0x000000020c047899 */ /* 0x000fcc00080006ff */
[----:B------:R-:W-:-:S13]  /*00c0*/  ISETP.GE.AND P0, PT, R4, UR4, PT ;  /* 0x0000000404007c0c */ /* 0x000fda000bf06270 */
[----:B------:R-:W-:Y:S05]  /*00d0*/  @P0 BRA `(.L_x_220) ;  /* 0x0000000000580947 */ /* 0x000fea0003800000 */
[----:B------:R-:W0:Y:S01]  /*00e0*/  LDC.64 R2, c[0x0][0x398] ;  /* 0x0000e600ff027b82 */ /* 0x000e220000000a00 */
[----:B------:R-:W-:Y:S01]  /*00f0*/  MOV R7, UR8 ;  /* 0x0000000800077c02 */ /* 0x000fe20008000f00 */
[----:B------:R-:W-:Y:S01]  /*0100*/  BSSY.RECONVERGENT B1, `(.L_x_221) ;  /* 0x000000a000017945 */ /* 0x000fe20003800200 */
[----:B------:R-:W-:Y:S02]  /*0110*/  IMAD.MOV.U32 R5, RZ, RZ, R4 ;  /* 0x000000ffff057224 */ /* 0x000fe400078e0004 */
[----:B0-----:R-:W-:-:S04]  /*0120*/  IMAD.WIDE.U32 R2, R0, 0x80, R2 ;  /* 0x0000008000027825 */ /* 0x001fc800078e0002 */
[----:B------:R-:W-:-:S07]  /*0130*/  IMAD.WIDE R2, R7, 0x4, R2 ;  /* 0x0000000407027825 */ /* 0x000fce00078e0202 */
.L_x_222:
[----:B------:R-:W-:Y:S01]  /*0140*/  IADD3 R5, PT, PT, R5, 0x4000, RZ ;  /* 0x0000400005057810 */ /* 0x000fe20007ffe0ff */
[----:B------:R0:W-:Y:S03]  /*0150*/  CCTL.E.PF2 [R2] ;  /* 0x000000000200798f */ /* 0x0001e60000800100 */
[----:B------:R-:W-:Y:S02]  /*0160*/  ISETP.GE.AND P0, PT, R5, UR4, PT ;  /* 0x0000000405007c0c */ /* 0x000fe4000bf06270 */
[----:B0-----:R-:W-:-:S04]  /*0170*/  IADD3 R2, P1, PT, R2, 0x4000, RZ ;  /* 0x0000400002027810 */ /* 0x001fc80007f3e0ff */
[----:B------:R-:W-:-:S07]  /*0180*/  IADD3.X R3, PT, PT, RZ, R3, RZ, P1, !PT ;  /* 0x00000003ff037210 */ /* 0x000fce0000ffe4ff */
[----:B------:R-:W-:Y:S05]  /*0190*/  @!P0 BRA `(.L_x_222) ;  /* 0xfffffffc00e88947 */ /* 0x000fea000383ffff */
[----:B------:R-:W-:Y:S05]  /*01a0*/  BSYNC.RECONVERGENT B1 ;  /* 0x0000000000017941 */ /* 0x000fea0003800200 */
.L_x_221:
[----:B------:R-:W0:Y:S02]  /*01b0*/  LDC.64 R2, c[0x0][0x3a8] ;  /* 0x0000ea00ff027b82 */ /* 0x000e240000000a00 */
[----:B0-----:R-:W-:-:S04]  /*01c0*/  IMAD.WIDE.U32 R2, R0, 0x80, R2 ;  /* 0x0000008000027825 */ /* 0x001fc800078e0002 */
[----:B------:R-:W-:-:S07]  /*01d0*/  IMAD.WIDE R2, R7, 0x4, R2 ;  /* 0x0000000407027825 */ /* 0x000fce00078e0202 */
.L_x_223:
[----:B------:R-:W-:Y:S01]  /*01e0*/  VIADD R4, R4, 0x4000 ;  /* 0x0000400004047836 */ /* 0x000fe20000000000 */
[----:B------:R0:W-:Y:S04]  /*01f0*/  CCTL.E.PF2 [R2] ;  /* 0x000000000200798f */ /* 0x0001e80000800100 */
[----:B------:R-:W-:Y:S02]  /*0200*/  ISETP.GE.AND P0, PT, R4, UR4, PT ;  /* 0x0000000404007c0c */ /* 0x000fe4000bf06270 */
[----:B0-----:R-:W-:-:S04]  /*0210*/  IADD3 R2, P1, PT, R2, 0x4000, RZ ;  /* 0x0000400002027810 */ /* 0x001fc80007f3e0ff */
[----:B------:R-:W-:-:S07]  /*0220*/  IADD3.X R3, PT, PT, RZ, R3, RZ, P1, !PT ;  /* 0x00000003ff037210 */ /* 0x000fce0000ffe4ff */
[----:B------:R-:W-:Y:S05]  /*0230*/  @!P0 BRA `(.L_x_223) ;  /* 0xfffffffc00e88947 */ /* 0x000fea000383ffff */
.L_x_220:
[----:B------:R-:W-:Y:S05]  /*0240*/  BSYNC.RECONVERGENT B0 ;  /* 0x0000000000007941 */ /* 0x000fea0003800200 */
.L_x_219:
[----:B------:R-:W0:Y:S01]  /*0250*/  LDCU.128 UR4, c[0x0][0x390] ;  /* 0x00007200ff0477ac */ /* 0x000e220008000c00 */
[----:B------:R-:W-:Y:S01]  /*0260*/  UIMAD.WIDE UR8, UR8, 0x4, URZ ;  /* 0x00000004080878a5 */ /* 0x000fe2000f8e02ff */
[----:B------:R-:W1:Y:S01]  /*0270*/  LDCU.64 UR20, c[0x0][0x358] ;  /* 0x00006b00ff1477ac */ /* 0x000e620008000a00 */
[----:B------:R-:W2:Y:S02]  /*0280*/  LDCU.64 UR14, c[0x0][0x3a8] ;  /* 0x00007500ff0e77ac */ /* 0x000ea40008000a00 */
[----:B0-----:R-:W-:-:S04]  /*0290*/  UIADD3 UR16, UP0, UPT, UR8, UR4, URZ ;  /* 0x0000000408107290 */ /* 0x001fc8000ff1e0ff */
[----:B------:R-:W-:Y:S02]  /*02a0*/  UIADD3.X UR17, UPT, UPT, UR9, UR5, URZ, UP0, !UPT ;  /* 0x0000000509117290 */ /* 0x000fe400087fe4ff */
[----:B------:R-:W-:-:S09]  /*02b0*/  UISETP.GT.AND UP0, UPT, UR11, UR10, UPT ;  /* 0x0000000a0b00728c */ /* 0x000fd2000bf04270 */
[----:B-12---:R-:W-:Y:S05]  /*02c0*/  BRA.U UP0, `(.L_x_224) ;  /* 0x0000000900647547 */ /* 0x006fea000b800000 */
[----:B------:R-:W-:-:S06]  /*02d0*/  UISETP.GE.AND UP0, UPT, UR13, 0x1, UPT ;  /* 0x000000010d00788c */ /* 0x000fcc000bf06270 */
[----:B------:R-:W-:-:S13]  /*02e0*/  PLOP3.LUT P0, PT, PT, PT, UP0, 0x80, 0x8 ;  /* 0x000000000008781c */ /* 0x000fda0003f0f008 */
[----:B------:R-:W-:Y:S05]  /*02f0*/  @!P0 EXIT ;  /* 0x000000000000894d */ /* 0x000fea0003800000 */
[----:B------:R-:W-:Y:S01]  /*0300*/  UISETP.GE.U32.AND UP0, UPT, UR13, 0x8, UPT ;  /* 0x000000080d00788c */ /* 0x000fe2000bf06070 */
[----:B------:R-:W-:-:S08]  /*0310*/  HFMA2 R10, -RZ, RZ, 0, 0 ;  /* 0x00000000ff0a7431 */ /* 0x000fd000000001ff */
[----:B------:R-:W-:Y:S05]  /*0320*/  BRA.U !UP0, `(.L_x_225) ;  /* 0x00000005082c7547 */ /* 0x000fea000b800000 */
[----:B------:R-:W0:Y:S01]  /*0330*/  LDC.64 R2, c[0x0][0x390] ;  /* 0x0000e400ff027b82 */ /* 0x000e220000000a00 */
[----:B------:R-:W-:Y:S01]  /*0340*/  UMOV UR10, UR8 ;  /* 0x00000008000a7c82 */ /* 0x000fe20008000000 */
[----:B------:R-:W-:Y:S01]  /*0350*/  UMOV UR11, UR9 ;  /* 0x00000009000b7c82 */ /* 0x000fe20008000000 */
[----:B------:R-:W-:Y:S02]  /*0360*/  UIADD3 UR9, UP2, UPT, UR10, 0x600, URZ ;  /* 0x000006000a097890 */ /* 0x000fe4000ff5e0ff */
[----:B------:R-:W-:Y:S02]  /*0370*/  ULOP3.LUT UR8, UR13, 0x7ffffff8, URZ, 0xc0, !UPT ;  /* 0x7ffffff80d087892 */ /* 0x000fe4000f8ec0ff */
[----:B------:R-:W-:Y:S01]  /*0380*/  UIADD3 UR12, UP0, UPT, UR9, UR4, URZ ;  /* 0x00000004090c7290 */ /* 0x000fe2000ff1e0ff */
[----:B------:R-:W1:Y:S01]  /*0390*/  LDC.64 R4, c[0x0][0x398] ;  /* 0x0000e600ff047b82 */ /* 0x000e620000000a00 */
[----:B------:R-:W-:Y:S02]  /*03a0*/  UIADD3.X UR4, UPT, UPT, URZ, UR11, URZ, UP2, !UPT ;  /* 0x0000000bff047290 */ /* 0x000fe400097fe4ff */
[----:B------:R-:W-:-:S02]  /*03b0*/  UIADD3 UR6, UP1, UPT, UR9, UR6, URZ ;  /* 0x0000000609067290 */ /* 0x000fc4000ff3e0ff */
[----:B------:R-:W-:Y:S01]  /*03c0*/  UIADD3 UR14, UP2, UPT, UR9, UR14, URZ ;  /* 0x0000000e090e7290 */ /* 0x000fe2000ff5e0ff */
[----:B------:R-:W2:Y:S02]  /*03d0*/  LDCU UR19, c[0x0][0x388] ;  /* 0x00007100ff1377ac */ /* 0x000ea40008000800 */
[----:B------:R-:W3:Y:S01]  /*03e0*/  LDC.64 R6, c[0x0][0x3a8] ;  /* 0x0000ea00ff067b82 */ /* 0x000ee20000000a00 */
[----:B------:R-:W-:Y:S02]  /*03f0*/  UIADD3.X UR7, UPT, UPT, UR4, UR7, URZ, UP1, !UPT ;  /* 0x0000000704077290 */ /* 0x000fe40008ffe4ff */
[----:B------:R-:W-:Y:S02]  /*0400*/  UIADD3.X UR5, UPT, UPT, UR4, UR5, URZ, UP0, !UPT ;  /* 0x0000000504057290 */ /* 0x000fe400087fe4ff */
[----:B------:R-:W-:Y:S01]  /*0410*/  UIADD3.X UR15, UPT, UPT, UR4, UR15, URZ, UP2, !UPT ;  /* 0x0000000f040f7290 */ /* 0x000fe200097fe4ff */
[----:B0-----:R-:W-:Y:S01]  /*0420*/  IMAD.WIDE.U32 R2, R0, 0x4, R2 ;  /* 0x0000000400027825 */ /* 0x001fe200078e0002 */
[----:B------:R-:W-:-:S03]  /*0430*/  UIADD3 UR8, UPT, UPT, -UR8, URZ, URZ ;  /* 0x000000ff08087290 */ /* 0x000fc6000fffe1ff */
[----:B-1----:R-:W-:-:S04]  /*0440*/  IMAD.WIDE.U32 R4, R0, 0x4, R4 ;  /* 0x0000000400047825 */ /* 0x002fc800078e0004 */
[----:B---3--:R-:W-:-:S04]  /*0450*/  IMAD.WIDE.U32 R6, R0, 0x4, R6 ;  /* 0x0000000400067825 */ /* 0x008fc800078e0006 */
[----:B--2---:R-:W-:-:S07]  /*0460*/  VIADD R0, R0, 0x80 ;  /* 0x0000008000007836 */ /* 0x004fce0000000000 */
.L_x_226:
        /* <DEDUP_REMOVED lines=10> */
[----:B------:R-:W-:-:S02]  /*0510*/  MOV R11, UR15 ;  /* 0x0000000f000b7c02 */ /* 0x000fc40008000f00 */
[----:B------:R-:W-:Y:S01]  /*0520*/  IADD3.X R17, PT, PT, R3, UR11, RZ, P0, !PT ;  /* 0x0000000b03117c10 */ /* 0x000fe200087fe4ff */
[----:B------:R-:W-:-:S04]  /*0530*/  IMAD.WIDE R8, R0, 0x4, R8 ;  /* 0x0000000400087825 */ /* 0x000fc800078e0208 */
        /* <DEDUP_REMOVED lines=14> */
[----:B------:R-:W3:Y:S04]  /*0620*/  LDG.E R14, desc[UR20][R8.64+-0x200] ;  /* 0xfffe0014080e7981 */ /* 0x000ee8000c1e1900 */
[----:B0-----:R-:W3:Y:S02]  /*0630*/  LDG.E R17, desc[UR20][R10.64+-0x200] ;  /* 0xfffe00140a117981 */ /* 0x001ee4000c1e1900 */
        /* <DEDUP_REMOVED lines=16> */
[----:B------:R-:W-:Y:S02]  /*0740*/  UIADD3 UR10, UP0, UPT, UR10, 0x1000, URZ ;  /* 0x000010000a0a7890 */ /* 0x000fe4000ff1e0ff */
[----:B------:R-:W-:-:S02]  /*0750*/  UIADD3 UR8, UPT, UPT, UR8, 0x8, URZ ;  /* 0x0000000808087890 */ /* 0x000fc4000fffe0ff */
[----:B------:R-:W-:Y:S02]  /*0760*/  UIADD3.X UR11, UPT, UPT, URZ, UR11, URZ, UP0, !UPT ;  /* 0x0000000bff0b7290 */ /* 0x000fe400087fe4ff */
[----:B------:R-:W-:Y:S01]  /*0770*/  UISETP.NE.AND UP0, UPT, UR8, URZ, UPT ;  /* 0x000000ff0800728c */ /* 0x000fe2000bf05270 */
[----:B------:R-:W-:Y:S01]  /*0780*/  IADD3 R0, PT, PT, R0, 0x400, RZ ;  /* 0x0000040000007810 */ /* 0x000fe20007ffe0ff */
[----:B--2---:R-:W-:-:S05]  /*0790*/  FFMA R17, R14, UR19, R17 ;  /* 0x000000130e117c23 */ /* 0x004fca0008000011 */
[----:B------:R3:W-:Y:S02]  /*07a0*/  STG.E desc[UR20][R12.64+0x600], R17 ;  /* 0x000600110c007986 */ /* 0x0007e4000c101914 */
[----:B------:R-:W-:Y:S05]  /*07b0*/  BRA.U UP0, `(.L_x_226) ;  /* 0xfffffffd002c7547 */ /* 0x000fea000b83ffff */
[----:B------:R-:W0:Y:S02]  /*07c0*/  LDC R10, c[0x0][0x384] ;  /* 0x0000e100ff0a7b82 */ /* 0x000e240000000800 */
[----:B0-----:R-:W-:-:S07]  /*07d0*/  LOP3.LUT R10, R10, 0x7ffffff8, RZ, 0xc0, !PT ;  /* 0x7ffffff80a0a7812 */ /* 0x001fce00078ec0ff */
.L_x_225:
[----:B------:R-:W0:Y:S02]  /*07e0*/  LDC R0, c[0x0][0x384] ;  /* 0x0000e100ff007b82 */ /* 0x000e240000000800 */
[----:B0-----:R-:W-:-:S13]  /*07f0*/  LOP3.LUT P0, R3, R0, 0x7, RZ, 0xc0, !PT ;  /* 0x0000000700037812 */ /* 0x001fda000780c0ff */
[----:B------:R-:W-:Y:S05]  /*0800*/  @!P0 EXIT ;  /* 0x000000000000894d */ /* 0x000fea0003800000 */
[----:B------:R-:W0:Y:S01]  /*0810*/  LDCU.64 UR4, c[0x0][0x3a8] ;  /* 0x00007500ff0477ac */ /* 0x000e220008000a00 */
[C---:B------:R-:W-:Y:S01]  /*0820*/  SHF.L.U32 R2, R0.reuse, 0x7, RZ ;  /* 0x0000000700027819 */ /* 0x040fe200000006ff */
[----:B------:R-:W1:Y:S01]  /*0830*/  S2R R11, SR_TID.X ;  /* 0x00000000000b7919 */ /* 0x000e620000002100 */
[----:B------:R-:W-:Y:S01]  /*0840*/  ISETP.GE.U32.AND P0, PT, R3, 0x4, PT ;  /* 0x000000040300780c */ /* 0x000fe20003f06070 */
[----:B------:R-:W2:Y:S01]  /*0850*/  LDCU.64 UR6, c[0x0][0x398] ;  /* 0x00007300ff0677ac */ /* 0x000ea20008000a00 */
[----:B------:R-:W-:Y:S01]  /*0860*/  LOP3.LUT R16, R0, 0x3, RZ, 0xc0, !PT ;  /* 0x0000000300107812 */ /* 0x000fe200078ec0ff */
[----:B------:R-:W-:-:S03]  /*0870*/  IMAD R2, R2, UR18, RZ ;  /* 0x0000001202027c24 */ /* 0x000fc6000f8e02ff */
[----:B------:R-:W-:Y:S01]  /*0880*/  ISETP.NE.AND P1, PT, R16, RZ, PT ;  /* 0x000000ff1000720c */ /* 0x000fe20003f25270 */
[----:B------:R-:W-:-:S03]  /*0890*/  IMAD.WIDE R4, R2, 0x4, RZ ;  /* 0x0000000402047825 */ /* 0x000fc600078e02ff */
[C---:B0-----:R-:W-:Y:S02]  /*08a0*/  IADD3 R2, P2, PT, R4.reuse, UR4, RZ ;  /* 0x0000000404027c10 */ /* 0x041fe4000ff5e0ff */
[----:B--2---:R-:W-:Y:S02]  /*08b0*/  IADD3 R4, P3, PT, R4, UR6, RZ ;  /* 0x0000000604047c10 */ /* 0x004fe4000ff7e0ff */
[C---:B------:R-:W-:Y:S02]  /*08c0*/  IADD3.X R3, PT, PT, R5.reuse, UR5, RZ, P2, !PT ;  /* 0x0000000505037c10 */ /* 0x040fe400097fe4ff */
[----:B------:R-:W-:Y:S01]  /*08d0*/  IADD3.X R5, PT, PT, R5, UR7, RZ, P3, !PT ;  /* 0x0000000705057c10 */ /* 0x000fe20009ffe4ff */
[----:B------:R-:W-:Y:S08]  /*08e0*/  @!P0 BRA `(.L_x_227) ;  /* 0x00000000005c8947 */ /* 0x000ff00003800000 */
[----:B-1-3--:R-:W-:Y:S01]  /*08f0*/  IMAD R13, R10, 0x80, R11 ;  /* 0x000000800a0d7824 */ /* 0x00afe200078e020b */
[----:B------:R-:W0:Y:S03]  /*0900*/  LDCU UR4, c[0x0][0x388] ;  /* 0x00007100ff0477ac */ /* 0x000e260008000800 */
[----:B------:R-:W-:-:S04]  /*0910*/  IMAD.WIDE R8, R13, 0x4, R4 ;  /* 0x000000040d087825 */ /* 0x000fc800078e0204 */
[----:B------:R-:W-:Y:S01]  /*0920*/  IMAD.WIDE R6, R13, 0x4, R2 ;  /* 0x000000040d067825 */ /* 0x000fe200078e0202 */
[----:B------:R-:W0:Y:S04]  /*0930*/  LDG.E R14, desc[UR20][R8.64] ;  /* 0x00000014080e7981 */ /* 0x000e28000c1e1900 */
[----:B------:R-:W0:Y:S01]  /*0940*/  LDG.E R15, desc[UR20][R6.64] ;  /* 0x00000014060f7981 */ /* 0x000e22000c1e1900 */
[----:B------:R-:W-:-:S05]  /*0950*/  MOV R12, 0x4 ;  /* 0x00000004000c7802 */ /* 0x000fca0000000f00 */
[----:B------:R-:W-:-:S04]  /*0960*/  IMAD.WIDE R12, R13, R12, UR16 ;  /* 0x000000100d0c7e25 */ /* 0x000fc8000f8e020c */
        /* <DEDUP_REMOVED lines=15> */
.L_x_227:
[----:B------:R-:W-:Y:S05]  /*0a60*/  @!P1 EXIT ;  /* 0x000000000000994d */ /* 0x000fea0003800000 */
[----:B------:R-:W-:Y:S02]  /*0a70*/  ISETP.NE.AND P0, PT, R16, 0x1, PT ;  /* 0x000000011000780c */ /* 0x000fe40003f05270 */
[----:B------:R-:W-:-:S04]  /*0a80*/  LOP3.LUT R0, R0, 0x1, RZ, 0xc0, !PT ;  /* 0x0000000100007812 */ /* 0x000fc800078ec0ff */
[----:B------:R-:W-:-:S07]  /*0a90*/  ISETP.NE.U32.AND P1, PT, R0, 0x1, PT ;  /* 0x000000010000780c */ /* 0x000fce0003f25070 */
[----:B------:R-:W-:Y:S06]  /*0aa0*/  @!P0 BRA `(.L_x_228) ;  /* 0x00000000003c8947 */ /* 0x000fec0003800000 */
[----:B01-3--:R-:W-:Y:S01]  /*0ab0*/  IMAD R13, R10, 0x80, R11 ;  /* 0x000000800a0d7824 */ /* 0x00bfe200078e020b */
[----:B------:R-:W0:Y:S03]  /*0ac0*/  LDCU UR4, c[0x0][0x388] ;  /* 0x00007100ff0477ac */ /* 0x000e260008000800 */
[----:B------:R-:W-:-:S04]  /*0ad0*/  IMAD.WIDE R6, R13, 0x4, R4 ;  /* 0x000000040d067825 */ /* 0x000fc800078e0204 */
[----:B------:R-:W-:Y:S01]  /*0ae0*/  IMAD.WIDE R8, R13, 0x4, R2 ;  /* 0x000000040d087825 */ /* 0x000fe200078e0202 */
[----:B------:R-:W0:Y:S04]  /*0af0*/  LDG.E R0, desc[UR20][R6.64] ;  /* 0x0000001406007981 */ /* 0x000e28000c1e1900 */
[----:B------:R-:W0:Y:S01]  /*0b00*/  LDG.E R15, desc[UR20][R8.64] ;  /* 0x00000014080f7981 */ /* 0x000e22000c1e1900 */
[----:B------:R-:W-:-:S05]  /*0b10*/  HFMA2 R12, -RZ, RZ, 0, 2.384185791015625e-07 ;  /* 0x00000004ff0c7431 */ /* 0x000fca00000001ff */
[----:B------:R-:W-:-:S04]  /*0b20*/  IMAD.WIDE R12, R13, R12, UR16 ;  /* 0x000000100d0c7e25 */ /* 0x000fc8000f8e020c */
[----:B0-----:R-:W-:-:S05]  /*0b30*/  FFMA R15, R0, UR4, R15 ;  /* 0x00000004000f7c23 */ /* 0x001fca000800000f */
[----:B------:R2:W-:Y:S04]  /*0b40*/  STG.E desc[UR20][R12.64], R15 ;  /* 0x0000000f0c007986 */ /* 0x0005e8000c101914 */
[----:B------:R-:W3:Y:S04]  /*0b50*/  LDG.E R0, desc[UR20][R6.64+0x200] ;  /* 0x0002001406007981 */ /* 0x000ee8000c1e1900 */
[----:B------:R-:W3:Y:S01]  /*0b60*/  LDG.E R17, desc[UR20][R8.64+0x200] ;  /* 0x0002001408117981 */ /* 0x000ee2000c1e1900 */
[----:B------:R-:W-:Y:S01]  /*0b70*/  IADD3 R10, PT, PT, R10, 0x2, RZ ;  /* 0x000000020a0a7810 */ /* 0x000fe20007ffe0ff */
[----:B---3--:R-:W-:-:S05]  /*0b80*/  FFMA R17, R0, UR4, R17 ;  /* 0x0000000400117c23 */ /* 0x008fca0008000011 */
[----:B------:R2:W-:Y:S02]  /*0b90*/  STG.E desc[UR20][R12.64+0x200], R17 ;  /* 0x000200110c007986 */ /* 0x0005e4000c101914 */
.L_x_228:
[----:B------:R-:W-:Y:S05]  /*0ba0*/  @P1 EXIT ;  /* 0x000000000000194d */ /* 0x000fea0003800000 */
[----:B-1----:R-:W-:Y:S01]  /*0bb0*/  IMAD R7, R10, 0x80, R11 ;  /* 0x000000800a077824 */ /* 0x002fe200078e020b */
[----:B------:R-:W1:Y:S03]  /*0bc0*/  LDCU UR4, c[0x0][0x388] ;  /* 0x00007100ff0477ac */ /* 0x000e660008000800 */
[----:B------:R-:W-:-:S04]  /*0bd0*/  IMAD.WIDE R4, R7, 0x4, R4 ;  /* 0x0000000407047825 */ /* 0x000fc800078e0204 */
[----:B------:R-:W-:Y:S02]  /*0be0*/  IMAD.WIDE R2, R7, 0x4, R2 ;  /* 0x0000000407027825 */ /* 0x000fe400078e0202 */
[----:B------:R-:W1:Y:S04]  /*0bf0*/  LDG.E R4, desc[UR20][R4.64] ;  /* 0x0000001404047981 */ /* 0x000e68000c1e1900 */
[----:B------:R-:W1:Y:S01]  /*0c00*/  LDG.E R3, desc[UR20][R2.64] ;  /* 0x0000001402037981 */ /* 0x000e62000c1e1900 */
[----:B------:R-:W-:-:S05]  /*0c10*/  MOV R6, 0x4 ;  /* 0x0000000400067802 */ /* 0x000fca0000000f00 */
[----:B------:R-:W-:-:S04]  /*0c20*/  IMAD.WIDE R6, R7, R6, UR16 ;  /* 0x0000001007067e25 */ /* 0x000fc8000f8e0206 */
[----:B-1----:R-:W-:-:S05]  /*0c30*/  FFMA R9, R4, UR4, R3 ;  /* 0x0000000404097c23 */ /* 0x002fca0008000003 */
[----:B------:R-:W-:Y:S01]  /*0c40*/  STG.E desc[UR20][R6.64], R9 ;  /* 0x0000000906007986 */ /* 0x000fe2000c101914 */
[----:B------:R-:W-:Y:S05]  /*0c50*/  EXIT ;  /* 0x000000000000794d */ /* 0x000fea0003800000 */
.L_x_224:
[----:B------:R-:W0:Y:S02]  /*0c60*/  LDC R6, c[0x0][0x384] ;  /* 0x0000e100ff067b82 */ /* 0x000e240000000800 */
[----:B0-----:R-:W-:-:S13]  /*0c70*/  ISETP.GE.AND P0, PT, R6, 0x1, PT ;  /* 0x000000010600780c */ /* 0x001fda0003f06270 */
[----:B------:R-:W-:Y:S05]  /*0c80*/  @!P0 EXIT ;  /* 0x000000000000894d */ /* 0x000fea0003800000 */
[----:B------:R-:W0:Y:S01]  /*0c90*/  LDCU.64 UR4, c[0x0][0x398] ;  /* 0x00007300ff0477ac */ /* 0x000e220008000a00 */
[C---:B------:R-:W-:Y:S01]  /*0ca0*/  SHF.L.U32 R2, R6.reuse, 0x7, RZ ;  /* 0x0000000706027819 */ /* 0x040fe200000006ff */
[----:B------:R-:W1:Y:S01]  /*0cb0*/  S2R R0, SR_TID.X ;  /* 0x0000000000007919 */ /* 0x000e620000002100 */
[----:B------:R-:W-:Y:S01]  /*0cc0*/  HFMA2 R7, -RZ, RZ, 0, 0 ;  /* 0x00000000ff077431 */ /* 0x000fe200000001ff */
[----:B------:R-:W2:Y:S01]  /*0cd0*/  LDCU.64 UR6, c[0x0][0x3a8] ;  /* 0x00007500ff0677ac */ /* 0x000ea20008000a00 */
[----:B------:R-:W-:Y:S01]  /*0ce0*/  LOP3.LUT R20, R6, 0x7, RZ, 0xc0, !PT ;  /* 0x0000000706147812 */ /* 0x000fe200078ec0ff */
[----:B------:R-:W-:-:S04]  /*0cf0*/  IMAD R2, R2, UR18, RZ ;  /* 0x0000001202027c24 */ /* 0x000fc8000f8e02ff */
[----:B------:R-:W-:-:S03]  /*0d00*/  IMAD.WIDE R4, R2, 0x4, RZ ;  /* 0x0000000402047825 */ /* 0x000fc600078e02ff */
[----:B0-----:R-:W-:-:S04]  /*0d10*/  IADD3 R2, P0, PT, R4, UR4, RZ ;  /* 0x0000000404027c10 */ /* 0x001fc8000ff1e0ff */
[----:B------:R-:W-:Y:S02]  /*0d20*/  IADD3.X R3, PT, PT, R5, UR5, RZ, P0, !PT ;  /* 0x0000000505037c10 */ /* 0x000fe400087fe4ff */
[----:B------:R-:W-:Y:S02]  /*0d30*/  ISETP.GE.U32.AND P0, PT, R6, 0x8, PT ;  /* 0x000000080600780c */ /* 0x000fe40003f06070 */
[----:B--2---:R-:W-:-:S04]  /*0d40*/  IADD3 R4, P1, PT, R4, UR6, RZ ;  /* 0x0000000604047c10 */ /* 0x004fc8000ff3e0ff */
[----:B------:R-:W-:-:S07]  /*0d50*/  IADD3.X R5, PT, PT, R5, UR7, RZ, P1, !PT ;  /* 0x0000000705057c10 */ /* 0x000fce0008ffe4ff */
[----:B-1----:R-:W-:Y:S05]  /*0d60*/  @!P0 BRA `(.L_x_229) ;  /* 0x0000000400208947 */ /* 0x002fea0003800000 */
[----:B------:R-:W-:Y:S01]  /*0d70*/  LOP3.LUT R7, R6, 0x7ffffff8, RZ, 0xc0, !PT ;  /* 0x7ffffff806077812 */ /* 0x000fe200078ec0ff */
[----:B------:R-:W-:Y:S01]  /*0d80*/  IMAD.MOV.U32 R6, RZ, RZ, RZ ;  /* 0x000000ffff067224 */ /* 0x000fe200078e00ff */
[----:B------:R-:W0:Y:S06]  /*0d90*/  LDCU UR4, c[0x0][0x388] ;  /* 0x00007100ff0477ac */ /* 0x000e2c0008000800 */
.L_x_232:
[----:B-1----:R-:W-:-:S04]  /*0da0*/  LEA R13, R6, R0, 0x7 ;  /* 0x00000000060d7211 */ /* 0x002fc800078e38ff */
[----:B------:R-:W-:-:S13]  /*0db0*/  ISETP.GE.AND P0, PT, R13, UR12, PT ;  /* 0x0000000c0d007c0c */ /* 0x000fda000bf06270 */
[C---:B------:R-:W-:Y:S01]  /*0dc0*/  @!P0 IMAD.WIDE.U32 R14, R13.reuse, 0x4, R2 ;  /* 0x000000040d0e8825 */ /* 0x040fe200078e0002 */
[----:B------:R-:W1:Y:S03]  /*0dd0*/  @!P0 LDC R21, c[0x0][0x388] ;  /* 0x0000e200ff158b82 */ /* 0x000e660000000800 */
[C---:B------:R-:W-:Y:S02]  /*0de0*/  @!P0 IMAD.WIDE.U32 R18, R13.reuse, 0x4, R4 ;  /* 0x000000040d128825 */ /* 0x040fe400078e0004 */
[----:B------:R-:W1:Y:S04]  /*0df0*/  @!P0 LDG.E R14, desc[UR20][R14.64] ;  /* 0x000000140e0e8981 */ /* 0x000e68000c1e1900 */
[----:B------:R2:W1:Y:S01]  /*0e00*/  @!P0 LDG.E R19, desc[UR20][R18.64] ;  /* 0x0000001412138981 */ /* 0x000462000c1e1900 */
[----:B------:R-:W-:-:S02]  /*0e10*/  IADD3 R23, PT, PT, R13, 0x80, RZ ;  /* 0x000000800d177810 */ /* 0x000fc40007ffe0ff */
[----:B------:R-:W-:Y:S02]  /*0e20*/  MOV R16, 0x4 ;  /* 0x0000000400107802 */ /* 0x000fe40000000f00 */
[C---:B------:R-:W-:Y:S01]  /*0e30*/  ISETP.GE.AND P1, PT, R23.reuse, UR12, PT ;  /* 0x0000000c17007c0c */ /* 0x040fe2000bf26270 */
[----:B------:R-:W-:-:S04]  /*0e40*/  IMAD.WIDE R8, R23, 0x4, R2 ;  /* 0x0000000417087825 */ /* 0x000fc800078e0202 */
[----:B------:R-:W-:-:S04]  /*0e50*/  @!P0 IMAD.WIDE.U32 R16, R13, R16, UR16 ;  /* 0x000000100d108e25 */ /* 0x000fc8000f8e0010 */
[----:B------:R-:W-:-:S04]  /*0e60*/  IMAD.WIDE R10, R23, 0x4, R4 ;  /* 0x00000004170a7825 */ /* 0x000fc800078e0204 */
[----:B--2---:R-:W2:Y:S01]  /*0e70*/  @!P1 LDC R18, c[0x0][0x388] ;  /* 0x0000e200ff129b82 */ /* 0x004ea20000000800 */
[----:B-1----:R-:W-:-:S05]  /*0e80*/  @!P0 FFMA R21, R14, R21, R19 ;  /* 0x000000150e158223 */ /* 0x002fca0000000013 */
[----:B------:R1:W-:Y:S04]  /*0e90*/  @!P0 STG.E desc[UR20][R16.64], R21 ;  /* 0x0000001510008986 */ /* 0x0003e8000c101914 */
[----:B------:R-:W2:Y:S04]  /*0ea0*/  @!P1 LDG.E R12, desc[UR20][R8.64] ;  /* 0x00000014080c9981 */ /* 0x000ea8000c1e1900 */
[----:B------:R-:W2:Y:S01]  /*0eb0*/  @!P1 LDG.E R19, desc[UR20][R10.64] ;  /* 0x000000140a139981 */ /* 0x000ea2000c1e1900 */
[----:B------:R-:W-:-:S05]  /*0ec0*/  VIADD R14, R13, 0x100 ;  /* 0x000001000d0e7836 */ /* 0x000fca0000000000 */
[----:B------:R-:W-:Y:S01]  /*0ed0*/  ISETP.GE.AND P0, PT, R14, UR12, PT ;  /* 0x0000000c0e007c0c */ /* 0x000fe2000bf06270 */
[----:B------:R-:W-:-:S05]  /*0ee0*/  HFMA2 R14, -RZ, RZ, 0, 2.384185791015625e-07 ;  /* 0x00000004ff0e7431 */ /* 0x000fca00000001ff */
[----:B------:R-:W-:-:S04]  /*0ef0*/  IMAD.WIDE R14, R23, R14, UR16 ;  /* 0x00000010170e7e25 */ /* 0x000fc8000f8e020e */
[----:B--2---:R-:W-:-:S03]  /*0f00*/  @!P1 FFMA R19, R12, R18, R19 ;  /* 0x000000120c139223 */ /* 0x004fc60000000013 */
[----:B------:R-:W2:Y:S02]  /*0f10*/  @!P0 LDC R18, c[0x0][0x388] ;  /* 0x0000e200ff128b82 */ /* 0x000ea40000000800 */
[----:B------:R3:W-:Y:S04]  /*0f20*/  @!P1 STG.E desc[UR20][R14.64], R19 ;  /* 0x000000130e009986 */ /* 0x0007e8000c101914 */
[----:B------:R-:W2:Y:S04]  /*0f30*/  @!P0 LDG.E R12, desc[UR20][R8.64+0x200] ;  /* 0x00020014080c8981 */ /* 0x000ea8000c1e1900 */
[----:B-1----:R-:W2:Y:S01]  /*0f40*/  @!P0 LDG.E R17, desc[UR20][R10.64+0x200] ;  /* 0x000200140a118981 */ /* 0x002ea2000c1e1900 */
[----:B------:R-:W-:-:S04]  /*0f50*/  IADD3 R16, PT, PT, R13, 0x180, RZ ;  /* 0x000001800d107810 */ /* 0x000fc80007ffe0ff */
[----:B------:R-:W-:Y:S01]  /*0f60*/  ISETP.GE.AND P1, PT, R16, UR12, PT ;  /* 0x0000000c10007c0c */ /* 0x000fe2000bf26270 */
[----:B--2---:R-:W-:-:S12]  /*0f70*/  @!P0 FFMA R17, R12, R18, R17 ;  /* 0x000000120c118223 */ /* 0x004fd80000000011 */
[----:B------:R-:W1:Y:S01]  /*0f80*/  @!P1 LDC R18, c[0x0][0x388] ;  /* 0x0000e200ff129b82 */ /* 0x000e620000000800 */
[----:B------:R2:W-:Y:S04]  /*0f90*/  @!P0 STG.E desc[UR20][R14.64+0x200], R17 ;  /* 0x000200110e008986 */ /* 0x0005e8000c101914 */
[----:B------:R-:W1:Y:S04]  /*0fa0*/  @!P1 LDG.E R12, desc[UR20][R8.64+0x400] ;  /* 0x00040014080c9981 */ /* 0x000e68000c1e1900 */
[----:B------:R-:W1:Y:S01]  /*0fb0*/  @!P1 LDG.E R21, desc[UR20][R10.64+0x400] ;  /* 0x000400140a159981 */ /* 0x000e62000c1e1900 */
[----:B------:R-:W-:-:S04]  /*0fc0*/  IADD3 R16, PT, PT, R13, 0x200, RZ ;  /* 0x000002000d107810 */ /* 0x000fc80007ffe0ff */
[----:B------:R-:W-:Y:S01]  /*0fd0*/  ISETP.GE.AND P0, PT, R16, UR12, PT ;  /* 0x0000000c10007c0c */ /* 0x000fe2000bf06270 */
[----:B------:R-:W-:Y:S02]  /*0fe0*/  VIADD R16, R13, 0x280 ;  /* 0x000002800d107836 */ /* 0x000fe40000000000 */
[----:B-1----:R-:W-:-:S10]  /*0ff0*/  @!P1 FFMA R21, R12, R18, R21 ;  /* 0x000000120c159223 */ /* 0x002fd40000000015 */
[----:B------:R-:W1:Y:S01]  /*1000*/  @!P0 LDC R18, c[0x0][0x388] ;  /* 0x0000e200ff128b82 */ /* 0x000e620000000800 */
[----:B------:R4:W-:Y:S04]  /*1010*/  @!P1 STG.E desc[UR20][R14.64+0x400], R21 ;  /* 0x000400150e009986 */ /* 0x0009e8000c101914 */
[----:B------:R-:W1:Y:S04]  /*1020*/  @!P0 LDG.E R12, desc[UR20][R8.64+0x600] ;  /* 0x00060014080c8981 */ /* 0x000e68000c1e1900 */
[----:B---3--:R-:W1:Y:S01]  /*1030*/  @!P0 LDG.E R19, desc[UR20][R10.64+0x600] ;  /* 0x000600140a138981 */ /* 0x008e62000c1e1900 */
[----:B------:R-:W-:-:S02]  /*1040*/  ISETP.GE.AND P1, PT, R16, UR12, PT ;  /* 0x0000000c10007c0c */ /* 0x000fc4000bf26270 */
[----:B------:R-:W-:Y:S01]  /*1050*/  IADD3 R16, PT, PT, R13, 0x300, RZ ;  /* 0x000003000d107810 */ /* 0x000fe20007ffe0ff */
[----:B-1----:R-:W-:-:S10]  /*1060*/  @!P0 FFMA R19, R12, R18, R19 ;  /* 0x000000120c138223 */ /* 0x002fd40000000013 */
[----:B------:R-:W1:Y:S01]  /*1070*/  @!P1 LDC R18, c[0x0][0x388] ;  /* 0x0000e200ff129b82 */ /* 0x000e620000000800 */
[----:B------:R3:W-:Y:S04]  /*1080*/  @!P0 STG.E desc[UR20][R14.64+0x600], R19 ;  /* 0x000600130e008986 */ /* 0x0007e8000c101914 */
[----:B------:R-:W1:Y:S04]  /*1090*/  @!P1 LDG.E R12, desc[UR20][R8.64+0x800] ;  /* 0x00080014080c9981 */ /* 0x000e68000c1e1900 */
[----:B--2---:R-:W1:Y:S01]  /*10a0*/  @!P1 LDG.E R17, desc[UR20][R10.64+0x800] ;  /* 0x000800140a119981 */ /* 0x004e62000c1e1900 */
[----:B------:R-:W-:-:S13]  /*10b0*/  ISETP.GE.AND P0, PT, R16, UR12, PT ;  /* 0x0000000c10007c0c */ /* 0x000fda000bf06270 */
[----:B------:R-:W2:Y:S01]  /*10c0*/  @!P0 LDC R16, c[0x0][0x388] ;  /* 0x0000e200ff108b82 */ /* 0x000ea20000000800 */
[----:B-1----:R-:W-:-:S05]  /*10d0*/  @!P1 FFMA R17, R12, R18, R17 ;  /* 0x000000120c119223 */ /* 0x002fca0000000011 */
[----:B------:R3:W-:Y:S04]  /*10e0*/  @!P1 STG.E desc[UR20][R14.64+0x800], R17 ;  /* 0x000800110e009986 */ /* 0x0007e8000c101914 */
[----:B------:R-:W2:Y:S04]  /*10f0*/  @!P0 LDG.E R12, desc[UR20][R8.64+0xa00] ;  /* 0x000a0014080c8981 */ /* 0x000ea8000c1e1900 */
[----:B----4-:R-:W2:Y:S01]  /*1100*/  @!P0 LDG.E R21, desc[UR20][R10.64+0xa00] ;  /* 0x000a00140a158981 */ /* 0x010ea2000c1e1900 */
[----:B------:R-:W-:Y:S01]  /*1110*/  IADD3 R13, PT, PT, R13, 0x380, RZ ;  /* 0x000003800d0d7810 */ /* 0x000fe20007ffe0ff */
[----:B------:R-:W-:Y:S01]  /*1120*/  BSSY.RECONVERGENT B0, `(.L_x_230) ;  /* 0x000000b000007945 */ /* 0x000fe20003800200 */
[----:B------:R-:W-:-:S04]  /*1130*/  IADD3 R6, PT, PT, R6, 0x8, RZ ;  /* 0x0000000806067810 */ /* 0x000fc80007ffe0ff */
[----:B------:R-:W-:Y:S01]  /*1140*/  ISETP.NE.AND P1, PT, R6, R7, PT ;  /* 0x000000070600720c */ /* 0x000fe20003f25270 */
[----:B--2---:R-:W-:-:S05]  /*1150*/  @!P0 FFMA R21, R12, R16, R21 ;  /* 0x000000100c158223 */ /* 0x004fca0000000015 */
[----:B------:R3:W-:Y:S01]  /*1160*/  @!P0 STG.E desc[UR20][R14.64+0xa00], R21 ;  /* 0x000a00150e008986 */ /* 0x0007e2000c101914 */
[----:B------:R-:W-:-:S13]  /*1170*/  ISETP.GE.AND P0, PT, R13, UR12, PT ;  /* 0x0000000c0d007c0c */ /* 0x000fda000bf06270 */
[----:B---3--:R-:W-:Y:S05]  /*1180*/  @P0 BRA `(.L_x_231) ;  /* 0x0000000000100947 */ /* 0x008fea0003800000 */
[----:B------:R-:W0:Y:S04]  /*1190*/  LDG.E R8, desc[UR20][R8.64+0xc00] ;  /* 0x000c001408087981 */ /* 0x000e28000c1e1900 */
[----:B------:R-:W0:Y:S02]  /*11a0*/  LDG.E R11, desc[UR20][R10.64+0xc00] ;  /* 0x000c00140a0b7981 */ /* 0x000e24000c1e1900 */
[----:B0-----:R-:W-:-:S05]  /*11b0*/  FFMA R13, R8, UR4, R11 ;  /* 0x00000004080d7c23 */ /* 0x001fca000800000b */
[----:B------:R1:W-:Y:S02]  /*11c0*/  STG.E desc[UR20][R14.64+0xc00], R13 ;  /* 0x000c000d0e007986 */ /* 0x0003e4000c101914 */
.L_x_231:
[----:B0-----:R-:W-:Y:S05]  /*11d0*/  BSYNC.RECONVERGENT B0 ;  /* 0x0000000000007941 */ /* 0x001fea0003800200 */
.L_x_230:
[----:B------:R-:W-:Y:S05]  /*11e0*/  @P1 BRA `(.L_x_232) ;  /* 0xfffffff800ec1947 */ /* 0x000fea000383ffff */
.L_x_229:
[----:B------:R-:W-:-:S13]  /*11f0*/  ISETP.NE.AND P0, PT, R20, RZ, PT ;  /* 0x000000ff1400720c */ /* 0x000fda0003f05270 */
[----:B------:R-:W-:Y:S05]  /*1200*/  @!P0 EXIT ;  /* 0x000000000000894d */ /* 0x000fea0003800000 */
[----:B------:R-:W0:Y:S01]  /*1210*/  LDC R6, c[0x0][0x384] ;  /* 0x0000e100ff067b82 */ /* 0x000e220000000800 */
[----:B------:R-:W-:Y:S02]  /*1220*/  ISETP.GE.U32.AND P1, PT, R20, 0x4, PT ;  /* 0x000000041400780c */ /* 0x000fe40003f26070 */
[----:B0-----:R-:W-:-:S04]  /*1230*/  LOP3.LUT R22, R6, 0x3, RZ, 0xc0, !PT ;  /* 0x0000000306167812 */ /* 0x001fc800078ec0ff */
[----:B------:R-:W-:-:S07]  /*1240*/  ISETP.NE.AND P0, PT, R22, RZ, PT ;  /* 0x000000ff1600720c */ /* 0x000fce0003f05270 */
[----:B------:R-:W-:Y:S06]  /*1250*/  @!P1 BRA `(.L_x_233) ;  /* 0x0000000000b49947 */ /* 0x000fec0003800000 */
[----:B------:R-:W-:-:S05]  /*1260*/  IMAD R9, R7, 0x80, R0 ;  /* 0x0000008007097824 */ /* 0x000fca00078e0200 */
[----:B------:R-:W-:-:S13]  /*1270*/  ISETP.GE.AND P1, PT, R9, UR12, PT ;  /* 0x0000000c09007c0c */ /* 0x000fda000bf26270 */
[C---:B-1----:R-:W-:Y:S01]  /*1280*/  @!P1 IMAD.WIDE R12, R9.reuse, 0x4, R2 ;  /* 0x00000004090c9825 */ /* 0x042fe200078e0202 */
[----:B------:R-:W0:Y:S03]  /*1290*/  @!P1 LDC R23, c[0x0][0x388] ;  /* 0x0000e200ff179b82 */ /* 0x000e260000000800 */
[C---:B------:R-:W-:Y:S02]  /*12a0*/  @!P1 IMAD.WIDE R14, R9.reuse, 0x4, R4 ;  /* 0x00000004090e9825 */ /* 0x040fe400078e0204 */
[----:B------:R-:W0:Y:S04]  /*12b0*/  @!P1 LDG.E R12, desc[UR20][R12.64] ;  /* 0x000000140c0c9981 */ /* 0x000e28000c1e1900 */
[----:B------:R-:W0:Y:S01]  /*12c0*/  @!P1 LDG.E R15, desc[UR20][R14.64] ;  /* 0x000000140e0f9981 */ /* 0x000e22000c1e1900 */
[----:B------:R-:W-:-:S02]  /*12d0*/  IADD3 R21, PT, PT, R9, 0x80, RZ ;  /* 0x0000008009157810 */ /* 0x000fc40007ffe0ff */
[----:B------:R-:W-:Y:S02]  /*12e0*/  MOV R10, 0x4 ;  /* 0x00000004000a7802 */ /* 0x000fe40000000f00 */
[----:B------:R-:W-:-:S03]  /*12f0*/  ISETP.GE.AND P2, PT, R21, UR12, PT ;  /* 0x0000000c15007c0c */ /* 0x000fc6000bf46270 */
[----:B------:R-:W-:-:S10]  /*1300*/  @!P1 IMAD.WIDE R10, R9, R10, UR16 ;  /* 0x00000010090a9e25 */ /* 0x000fd4000f8e020a */
[C---:B------:R-:W-:Y:S01]  /*1310*/  @!P2 IMAD.WIDE R16, R21.reuse, 0x4, R2 ;  /* 0x000000041510a825 */ /* 0x040fe200078e0202 */
[----:B------:R-:W1:Y:S03]  /*1320*/  @!P2 LDC R25, c[0x0][0x388] ;  /* 0x0000e200ff19ab82 */ /* 0x000e660000000800 */
[----:B------:R-:W-:-:S04]  /*1330*/  @!P2 IMAD.WIDE R18, R21, 0x4, R4 ;  /* 0x000000041512a825 */ /* 0x000fc800078e0204 */
[----:B0-----:R-:W-:-:S05]  /*1340*/  @!P1 FFMA R23, R12, R23, R15 ;  /* 0x000000170c179223 */ /* 0x001fca000000000f */
[----:B------:R0:W-:Y:S04]  /*1350*/  @!P1 STG.E desc[UR20][R10.64], R23 ;  /* 0x000000170a009986 */ /* 0x0001e8000c101914 */
[----:B------:R-:W1:Y:S04]  /*1360*/  @!P2 LDG.E R16, desc[UR20][R16.64] ;  /* 0x000000141010a981 */ /* 0x000e68000c1e1900 */
[----:B------:R-:W1:Y:S01]  /*1370*/  @!P2 LDG.E R19, desc[UR20][R18.64] ;  /* 0x000000141213a981 */ /* 0x000e62000c1e1900 */
[----:B------:R-:W-:Y:S01]  /*1380*/  IADD3 R27, PT, PT, R9, 0x100, RZ ;  /* 0x00000100091b7810 */ /* 0x000fe20007ffe0ff */
[----:B------:R-:W-:-:S03]  /*1390*/  IMAD.MOV.U32 R12, RZ, RZ, 0x4 ;  /* 0x00000004ff0c7424 */ /* 0x000fc600078e00ff */
[----:B------:R-:W-:Y:S01]  /*13a0*/  ISETP.GE.AND P1, PT, R27, UR12, PT ;  /* 0x0000000c1b007c0c */ /* 0x000fe2000bf26270 */
[----:B------:R-:W-:-:S12]  /*13b0*/  @!P2 IMAD.WIDE R12, R21, R12, UR16 ;  /* 0x00000010150cae25 */ /* 0x000fd8000f8e020c */
[----:B------:R-:W-:-:S04]  /*13c0*/  @!P1 IMAD.WIDE R14, R27, 0x4, R2 ;  /* 0x000000041b0e9825 */ /* 0x000fc800078e0202 */
[----:B------:R-:W-:-:S04]  /*13d0*/  @!P1 IMAD.WIDE R20, R27, 0x4, R4 ;  /* 0x000000041b149825 */ /* 0x000fc800078e0204 */
[----:B-1----:R-:W-:Y:S02]  /*13e0*/  @!P2 FFMA R25, R16, R25, R19 ;  /* 0x000000191019a223 */ /* 0x002fe40000000013 */
[----:B------:R-:W1:Y:S03]  /*13f0*/  @!P1 LDC R19, c[0x0][0x388] ;  /* 0x0000e200ff139b82 */ /* 0x000e660000000800 */
[----:B------:R2:W-:Y:S04]  /*1400*/  @!P2 STG.E desc[UR20][R12.64], R25 ;  /* 0x000000190c00a986 */ /* 0x0005e8000c101914 */
[----:B------:R3:W1:Y:S04]  /*1410*/  @!P1 LDG.E R14, desc[UR20][R14.64] ;  /* 0x000000140e0e9981 */ /* 0x000668000c1e1900 */
[----:B------:R-:W1:Y:S01]  /*1420*/  @!P1 LDG.E R21, desc[UR20][R20.64] ;  /* 0x0000001414159981 */ /* 0x000e62000c1e1900 */
[----:B0-----:R-:W-:Y:S01]  /*1430*/  IADD3 R23, PT, PT, R9, 0x180, RZ ;  /* 0x0000018009177810 */ /* 0x001fe20007ffe0ff */
[----:B------:R-:W-:-:S03]  /*1440*/  HFMA2 R8, -RZ, RZ, 0, 2.384185791015625e-07 ;  /* 0x00000004ff087431 */ /* 0x000fc600000001ff */
[----:B------:R-:W-:Y:S02]  /*1450*/  ISETP.GE.AND P2, PT, R23, UR12, PT ;  /* 0x0000000c17007c0c */ /* 0x000fe4000bf46270 */
[----:B------:R-:W-:-:S11]  /*1460*/  @!P1 IMAD.WIDE R8, R27, R8, UR16 ;  /* 0x000000101b089e25 */ /* 0x000fd6000f8e0208 */
[C---:B------:R-:W-:Y:S01]  /*1470*/  @!P2 IMAD.WIDE R10, R23.reuse, 0x4, R2 ;  /* 0x00000004170aa825 */ /* 0x040fe200078e0202 */
[----:B---3--:R-:W0:Y:S03]  /*1480*/  @!P2 LDC R15, c[0x0][0x388] ;  /* 0x0000e200ff0fab82 */ /* 0x008e260000000800 */
[----:B------:R-:W-:-:S04]  /*1490*/  @!P2 IMAD.WIDE R16, R23, 0x4, R4 ;  /* 0x000000041710a825 */ /* 0x000fc800078e0204 */
[----:B-1----:R-:W-:-:S05]  /*14a0*/  @!P1 FFMA R19, R14, R19, R21 ;  /* 0x000000130e139223 */ /* 0x002fca0000000015 */
[----:B------:R3:W-:Y:S04]  /*14b0*/  @!P1 STG.E desc[UR20][R8.64], R19 ;  /* 0x0000001308009986 */ /* 0x0007e8000c101914 */
[----:B------:R-:W0:Y:S04]  /*14c0*/  @!P2 LDG.E R10, desc[UR20][R10.64] ;  /* 0x000000140a0aa981 */ /* 0x000e28000c1e1900 */
[----:B------:R-:W0:Y:S01]  /*14d0*/  @!P2 LDG.E R17, desc[UR20][R16.64] ;  /* 0x000000141011a981 */ /* 0x000e22000c1e1900 */
[----:B--2---:R-:W-:Y:S01]  /*14e0*/  MOV R12, 0x4 ;  /* 0x00000004000c7802 */ /* 0x004fe20000000f00 */
[----:B------:R-:W-:-:S04]  /*14f0*/  VIADD R7, R7, 0x4 ;  /* 0x0000000407077836 */ /* 0x000fc80000000000 */
[----:B------:R-:W-:-:S04]  /*1500*/  @!P2 IMAD.WIDE R12, R23, R12, UR16 ;  /* 0x00000010170cae25 */ /* 0x000fc8000f8e020c */
[----:B0-----:R-:W-:-:S05]  /*1510*/  @!P2 FFMA R15, R10, R15, R17 ;  /* 0x0000000f0a0fa223 */ /* 0x001fca0000000011 */
[----:B------:R3:W-:Y:S02]  /*1520*/  @!P2 STG.E desc[UR20][R12.64], R15 ;  /* 0x0000000f0c00a986 */ /* 0x0007e4000c101914 */
.L_x_233:
[----:B------:R-:W-:Y:S05]  /*1530*/  @!P0 EXIT ;  /* 0x000000000000894d */ /* 0x000fea0003800000 */
[----:B------:R-:W-:Y:S02]  /*1540*/  ISETP.NE.AND P0, PT, R22, 0x1, PT ;  /* 0x000000011600780c */ /* 0x000fe40003f05270 */
[----:B------:R-:W-:-:S04]  /*1550*/  LOP3.LUT R6, R6, 0x1, RZ, 0xc0, !PT ;  /* 0x0000000106067812 */ /* 0x000fc800078ec0ff */
[----:B------:R-:W-:-:S07]  /*1560*/  ISETP.NE.U32.AND P2, PT, R6, 0x1, PT ;  /* 0x000000010600780c */ /* 0x000fce0003f45070 */
[----:B------:R-:W-:Y:S06]  /*1570*/  @!P0 BRA `(.L_x_234) ;  /* 0x00000000005c8947 */ /* 0x000fec0003800000 */
[----:B-1-3--:R-:W-:-:S04]  /*1580*/  LEA R13, R7, R0, 0x7 ;  /* 0x00000000070d7211 */ /* 0x00afc800078e38ff */
[----:B------:R-:W-:-:S13]  /*1590*/  ISETP.GE.AND P0, PT, R13, UR12, PT ;  /* 0x0000000c0d007c0c */ /* 0x000fda000bf06270 */
[C---:B------:R-:W-:Y:S01]  /*15a0*/  @!P0 IMAD.WIDE R8, R13.reuse, 0x4, R2 ;  /* 0x000000040d088825 */ /* 0x040fe200078e0202 */
[----:B------:R-:W0:Y:S03]  /*15b0*/  @!P0 LDC R19, c[0x0][0x388] ;  /* 0x0000e200ff138b82 */ /* 0x000e260000000800 */
[C---:B------:R-:W-:Y:S02]  /*15c0*/  @!P0 IMAD.WIDE R10, R13.reuse, 0x4, R4 ;  /* 0x000000040d0a8825 */ /* 0x040fe400078e0204 */
[----:B------:R-:W0:Y:S04]  /*15d0*/  @!P0 LDG.E R8, desc[UR20][R8.64] ;  /* 0x0000001408088981 */ /* 0x000e28000c1e1900 */
[----:B------:R-:W0:Y:S01]  /*15e0*/  @!P0 LDG.E R11, desc[UR20][R10.64] ;  /* 0x000000140a0b8981 */ /* 0x000e22000c1e1900 */
[----:B------:R-:W-:Y:S01]  /*15f0*/  IADD3 R21, PT, PT, R13, 0x80, RZ ;  /* 0x000000800d157810 */ /* 0x000fe20007ffe0ff */
[----:B------:R-:W-:-:S03]  /*1600*/  HFMA2 R12, -RZ, RZ, 0, 2.384185791015625e-07 ;  /* 0x00000004ff0c7431 */ /* 0x000fc600000001ff */
[----:B------:R-:W-:Y:S02]  /*1610*/  ISETP.GE.AND P1, PT, R21, UR12, PT ;  /* 0x0000000c15007c0c */ /* 0x000fe4000bf26270 */
[----:B------:R-:W-:-:S11]  /*1620*/  @!P0 IMAD.WIDE R12, R13, R12, UR16 ;  /* 0x000000100d0c8e25 */ /* 0x000fd6000f8e020c */
[----:B------:R-:W-:-:S04]  /*1630*/  @!P1 IMAD.WIDE R14, R21, 0x4, R2 ;  /* 0x00000004150e9825 */ /* 0x000fc800078e0202 */
[----:B------:R-:W-:-:S04]  /*1640*/  @!P1 IMAD.WIDE R16, R21, 0x4, R4 ;  /* 0x0000000415109825 */ /* 0x000fc800078e0204 */
[----:B0-----:R-:W-:Y:S02]  /*1650*/  @!P0 FFMA R19, R8, R19, R11 ;  /* 0x0000001308138223 */ /* 0x001fe4000000000b */
[----:B------:R-:W0:Y:S03]  /*1660*/  @!P1 LDC R11, c[0x0][0x388] ;  /* 0x0000e200ff0b9b82 */ /* 0x000e260000000800 */
[----:B------:R2:W-:Y:S04]  /*1670*/  @!P0 STG.E desc[UR20][R12.64], R19 ;  /* 0x000000130c008986 */ /* 0x0005e8000c101914 */
[----:B------:R-:W0:Y:S04]  /*1680*/  @!P1 LDG.E R14, desc[UR20][R14.64] ;  /* 0x000000140e0e9981 */ /* 0x000e28000c1e1900 */
[----:B------:R-:W0:Y:S01]  /*1690*/  @!P1 LDG.E R17, desc[UR20][R16.64] ;  /* 0x0000001410119981 */ /* 0x000e22000c1e1900 */
[----:B------:R-:W-:Y:S01]  /*16a0*/  IMAD.MOV.U32 R8, RZ, RZ, 0x4 ;  /* 0x00000004ff087424 */ /* 0x000fe200078e00ff */
[----:B------:R-:W-:-:S03]  /*16b0*/  IADD3 R7, PT, PT, R7, 0x2, RZ ;  /* 0x0000000207077810 */ /* 0x000fc60007ffe0ff */
[----:B------:R-:W-:-:S04]  /*16c0*/  @!P1 IMAD.WIDE R8, R21, R8, UR16 ;  /* 0x0000001015089e25 */ /* 0x000fc8000f8e0208 */
[----:B0-----:R-:W-:-:S05]  /*16d0*/  @!P1 FFMA R11, R14, R11, R17 ;  /* 0x0000000b0e0b9223 */ /* 0x001fca0000000011 */
[----:B------:R2:W-:Y:S02]  /*16e0*/  @!P1 STG.E desc[UR20][R8.64], R11 ;  /* 0x0000000b08009986 */ /* 0x0005e4000c101914 */
.L_x_234:
[----:B------:R-:W-:Y:S05]  /*16f0*/  @P2 EXIT ;  /* 0x000000000000294d */ /* 0x000fea0003800000 */
[----:B------:R-:W-:-:S04]  /*1700*/  LEA R7, R7, R0, 0x7 ;  /* 0x0000000007077211 */ /* 0x000fc800078e38ff */
[----:B------:R-:W-:-:S13]  /*1710*/  ISETP.GE.AND P0, PT, R7, UR12, PT ;  /* 0x0000000c07007c0c */ /* 0x000fda000bf06270 */
[----:B------:R-:W-:Y:S05]  /*1720*/  @P0 EXIT ;  /* 0x000000000000094d */ /* 0x000fea0003800000 */
[C---:B------:R-:W-:Y:S01]  /*1730*/  IMAD.WIDE R2, R7.reuse, 0x4, R2 ;  /* 0x0000000407027825 */ /* 0x040fe200078e0202 */
[----:B------:R-:W2:Y:S03]  /*1740*/  LDCU UR4, c[0x0][0x388] ;  /* 0x00007100ff0477ac */ /* 0x000ea60008000800 */
[----:B------:R-:W-:Y:S02]  /*1750*/  IMAD.WIDE R4, R7, 0x4, R4 ;  /* 0x0000000407047825 */ /* 0x000fe400078e0204 */
[----:B------:R-:W2:Y:S04]  /*1760*/  LDG.E R2, desc[UR20][R2.64] ;  /* 0x0000001402027981 */ /* 0x000ea8000c1e1900 */
[----:B------:R-:W2:Y:S01]  /*1770*/  LDG.E R5, desc[UR20][R4.64] ;  /* 0x0000001404057981 */ /* 0x000ea2000c1e1900 */
[----:B------:R-:W-:-:S05]  /*1780*/  MOV R6, 0x4 ;  /* 0x0000000400067802 */ /* 0x000fca0000000f00 */
[----:B------:R-:W-:-:S04]  /*1790*/  IMAD.WIDE R6, R7, R6, UR16 ;  /* 0x0000001007067e25 */ /* 0x000fc8000f8e0206 */
[----:B--23--:R-:W-:-:S05]  /*17a0*/  FFMA R9, R2, UR4, R5 ;  /* 0x0000000402097c23 */ /* 0x00cfca0008000005 */
[----:B------:R-:W-:Y:S01]  /*17b0*/  STG.E desc[UR20][R6.64], R9 ;  /* 0x0000000906007986 */ /* 0x000fe2000c101914 */
[----:B------:R-:W-:Y:S05]  /*17c0*/  EXIT ;  /* 0x000000000000794d */ /* 0x000fea0003800000 */
.L_x_235:
        /* <DEDUP_REMOVED lines=11> */
.L_x_274:


//--------------------- .text._ZN3cub18CUB_300001_SM_10006detail8for_each13static_kernelINS2_12policy_hub_t12policy_500_tElN6thrust24THRUST_300001_SM_1000_NS8cuda_cub20__uninitialized_copy7functorINS7_6detail15normal_iteratorINS7_10device_ptrIiEEEENS7_7pointerIiNS8_3tagENS7_11use_defaultESI_EEEEEEvT0_T1_ --------------------------
	.section	.text._ZN3cub18CUB_300001_SM_10006detail8for_each13static_kernelINS2_12policy_hub_t12policy_500_tElN6thrust24THRUST_300001_SM_1000_NS8cuda_cub20__uninitialized_copy7functorINS7_6detail15normal_iteratorINS7_10device_ptrIiEEEENS7_7pointerIiNS8_3tagENS7_11use_defaultESI_EEEEEEvT0_T1_,"ax",@progbits
	.align	128
        .global         _ZN3cub18CUB_300001_SM_10006detail8for_each13static_kernelINS2_12policy_hub_t12policy_500_tElN6thrust24THRUST_300001_SM_1000_NS8cuda_cub20__uninitialized_copy7functorINS7_6detail15normal_iteratorINS7_10device_ptrIiEEEENS7_7pointerIiNS8_3tagENS7_11use_defaultESI_EEEEEEvT0_T1_
        .type           _ZN3cub18CUB_300001_SM_10006detail8for_each13static_kernelINS2_12policy_hub_t12policy_500_tElN6thrust24THRUST_300001_SM_1000_NS8cuda_cub20__uninitialized_copy7functorINS7_6detail15normal_iteratorINS7_10device_ptrIiEEEENS7_7pointerIiNS8_3tagENS7_11use_defaultESI_EEEEEEvT0_T1_,@function
        .size           _ZN3cub18CUB_300001_SM_10006detail8for_each13static_kernelINS2_12policy_hub_t12policy_500_tElN6thrust24THRUST_300001_SM_1000_NS8cuda_cub20__uninitialized_copy7functorINS7_6detail15normal_iteratorINS7_10device_ptrIiEEEENS7_7pointerIiNS8_3tagENS7_11use_defaultESI_EEEEEEvT0_T1_,(.L_x_275 - _ZN3cub18CUB_300001_SM_10006detail8for_each13static_kernelINS2_12policy_hub_t12policy_500_tElN6thrust24THRUST_300001_SM_1000_NS8cuda_cub20__uninitialized_copy7functorINS7_6detail15normal_iteratorINS7_10device_ptrIiEEEENS7_7pointerIiNS8_3tagENS7_11use_defaultESI_EEEEEEvT0_T1_)
        .other          _ZN3cub18CUB_300001_SM_10006detail8for_each13static_kernelINS2_12policy_hub_t12policy_500_tElN6thrust24THRUST_300001_SM_1000_NS8cuda_cub20__uninitialized_copy7functorINS7_6detail15normal_iteratorINS7_10device_ptrIiEEEENS7_7pointerIiNS8_3tagENS7_11use_defaultESI_EEEEEEvT0_T1_,@"STO_CUDA_ENTRY STV_DEFAULT"
_ZN3cub18CUB_300001_SM_10006detail8for_each13static_kernelINS2_12policy_hub_t12policy_500_tElN6thrust24THRUST_300001_SM_1000_NS8cuda_cub20__uninitialized_copy7functorINS7_6detail15normal_iteratorINS7_10device_ptrIiEEEENS7_7pointerIiNS8_3tagENS7_11use_defaultESI_EEEEEEvT0_T1_:
.text._ZN3cub18CUB_300001_SM_10006detail8for_each13static_kernelINS2_12policy_hub_t12policy_500_tElN6thrust24THRUST_300001_SM_1000_NS8cuda_cub20__uninitialized_copy7functorINS7_6detail15normal_iteratorINS7_10device_ptrIiEEEENS7_7pointerIiNS8_3tagENS7_11use_defaultESI_EEEEEEvT0_T1_:
[----:B------:R-:W-:Y:S08]  /*0000*/  LDC R1, c[0x0][0x37c] ;  /* 0x0000df00ff017b82 */ /* 0x000ff00000000800 */
[----:B------:R-:W0:Y:S01]  /*0010*/  S2UR UR4, SR_CTAID.X ;  /* 0x00000000000479c3 */ /* 0x000e220000002500 */
[----:B------:R-:W1:Y:S01]  /*0020*/  LDCU.64 UR6, c[0x0][0x380] ;  /* 0x00007000ff0677ac */ /* 0x000e620008000a00 */
[----:B------:R-:W2:Y:S01]  /*0030*/  LDCU.64 UR8, c[0x0][0x358] ;  /* 0x00006b00ff0877ac */ /* 0x000ea20008000a00 */
[----:B0-----:R-:W-:-:S04]  /*0040*/  UIMAD.WIDE.U32 UR4, UR4, 0x200, URZ ;  /* 0x00000200040478a5 */ /* 0x001fc8000f8e00ff */
[----:B-1----:R-:W-:-:S04]  /*0050*/  UIADD3 UR6, UP0, UPT, -UR4, UR6, URZ ;  /* 0x0000000604067290 */ /* 0x002fc8000ff1e1ff */
[----:B------:R-:W-:Y:S02]  /*0060*/  UIADD3.X UR7, UPT, UPT, ~UR5, UR7, URZ, UP0, !UPT ;  /* 0x0000000705077290 */ /* 0x000fe400087fe5ff */
[----:B------:R-:W-:-:S04]  /*0070*/  UISETP.GE.U32.AND UP0, UPT, UR6, 0x200, UPT ;  /* 0x000002000600788c */ /* 0x000fc8000bf06070 */
[----:B------:R-:W-:-:S09]  /*0080*/  UISETP.GE.AND.EX UP0, UPT, UR7, URZ, UPT, UP0 ;  /* 0x000000ff0700728c */ /* 0x000fd2000bf06300 */
[----:B--2---:R-:W-:Y:S05]  /*0090*/  BRA.U !UP0, `(.L_x_236) ;  /* 0x0000000108407547 */ /* 0x004fea000b800000 */
[----:B------:R-:W0:Y:S01]  /*00a0*/  S2R R0, SR_TID.X ;  /* 0x0000000000007919 */ /* 0x000e220000002100 */
[----:B------:R-:W1:Y:S01]  /*00b0*/  LDCU.64 UR10, c[0x0][0x388] ;  /* 0x00007100ff0a77ac */ /* 0x000e620008000a00 */
[----:B0-----:R-:W-:-:S05]  /*00c0*/  IADD3 R0, P0, PT, R0, UR4, RZ ;  /* 0x0000000400007c10 */ /* 0x001fca000ff1e0ff */
[----:B------:R-:W-:Y:S02]  /*00d0*/  IMAD.X R3, RZ, RZ, UR5, P0 ;  /* 0x00000005ff037e24 */ /* 0x000fe400080e06ff */
[----:B------:R-:W-:-:S03]  /*00e0*/  IMAD.SHL.U32 R4, R0, 0x4, RZ ;  /* 0x0000000400047824 */ /* 0x000fc600078e00ff */
[----:B------:R-:W-:Y:S02]  /*00f0*/  SHF.L.U64.HI R0, R0, 0x2, R3 ;  /* 0x0000000200007819 */ /* 0x000fe40000010203 */
[----:B-1----:R-:W-:-:S04]  /*0100*/  IADD3 R2, P0, PT, R4, UR10, RZ ;  /* 0x0000000a04027c10 */ /* 0x002fc8000ff1e0ff */
[----:B------:R-:W-:Y:S01]  /*0110*/  IADD3.X R3, PT, PT, R0, UR11, RZ, P0, !PT ;  /* 0x0000000b00037c10 */ /* 0x000fe200087fe4ff */
[----:B------:R-:W0:Y:S04]  /*0120*/  LDCU.64 UR10, c[0x0][0x390] ;  /* 0x00007200ff0a77ac */ /* 0x000e280008000a00 */
[----:B------:R-:W2:Y:S01]  /*0130*/  LDG.E R7, desc[UR8][R2.64] ;  /* 0x0000000802077981 */ /* 0x000ea2000c1e1900 */
[----:B0-----:R-:W-:-:S04]  /*0140*/  IADD3 R4, P0, PT, R4, UR10, RZ ;  /* 0x0000000a04047c10 */ /* 0x001fc8000ff1e0ff */
[----:B------:R-:W-:-:S05]  /*0150*/  IADD3.X R5, PT, PT, R0, UR11, RZ, P0, !PT ;  /* 0x0000000b00057c10 */ /* 0x000fca00087fe4ff */
[----:B--2---:R-:W-:Y:S04]  /*0160*/  STG.E desc[UR8][R4.64], R7 ;  /* 0x0000000704007986 */ /* 0x004fe8000c101908 */
[----:B------:R-:W2:Y:S04]  /*0170*/  LDG.E R9, desc[UR8][R2.64+0x400] ;  /* 0x0004000802097981 */ /* 0x000ea8000c1e1900 */
[----:B--2---:R-:W-:Y:S01]  /*0180*/  STG.E desc[UR8][R4.64+0x400], R9 ;  /* 0x0004000904007986 */ /* 0x004fe2000c101908 */
[----:B------:R-:W-:Y:S05]  /*0190*/  EXIT ;  /* 0x000000000000794d */ /* 0x000fea0003800000 */
.L_x_236:
[----:B------:R-:W0:Y:S01]  /*01a0*/  S2R R0, SR_TID.X ;  /* 0x0000000000007919 */ /* 0x000e220000002100 */
[----:B------:R-:W-:Y:S01]  /*01b0*/  USHF.R.S32.HI UR7, URZ, 0x1f, UR6 ;  /* 0x0000001fff077899 */ /* 0x000fe20008011406 */
[----:B------:R-:W-:Y:S05]  /*01c0*/  BSSY.RECONVERGENT B0, `(.L_x_237) ;  /* 0x0000015000007945 */ /* 0x000fea0003800200 */
[----:B------:R-:W-:Y:S01]  /*01d0*/  IMAD.U32 R3, RZ, RZ, UR7 ;  /* 0x00000007ff037e24 */ /* 0x000fe2000f8e00ff */
[C---:B0-----:R-:W-:Y:S01]  /*01e0*/  ISETP.LT.U32.AND P0, PT, R0.reuse, UR6, PT ;  /* 0x0000000600007c0c */ /* 0x041fe2000bf01070 */
[----:B------:R-:W-:-:S03]  /*01f0*/  VIADD R2, R0, 0x100 ;  /* 0x0000010000027836 */ /* 0x000fc60000000000 */
[----:B------:R-:W-:Y:S02]  /*0200*/  ISETP.GT.AND.EX P0, PT, R3, RZ, PT, P0 ;  /* 0x000000ff0300720c */ /* 0x000fe40003f04300 */
[----:B------:R-:W-:Y:S01]  /*0210*/  ISETP.LT.U32.AND P1, PT, R2, UR6, PT ;  /* 0x0000000602007c0c */ /* 0x000fe2000bf21070 */
[----:B------:R-:W-:-:S05]  /*0220*/  IMAD.U32 R2, RZ, RZ, UR7 ;  /* 0x00000007ff027e24 */ /* 0x000fca000f8e00ff */
[----:B------:R-:W-:-:S05]  /*0230*/  ISETP.GT.AND.EX P1, PT, R2, RZ, PT, P1 ;  /* 0x000000ff0200720c */ /* 0x000fca0003f24310 */
[----:B------:R-:W-:Y:S08]  /*0240*/  @!P0 BRA `(.L_x_238) ;  /* 0x0000000000308947 */ /* 0x000ff00003800000 */
[----:B------:R-:W0:Y:S01]  /*0250*/  LDCU.64 UR10, c[0x0][0x388] ;  /* 0x00007100ff0a77ac */ /* 0x000e220008000a00 */
[----:B------:R-:W-:-:S05]  /*0260*/  IADD3 R2, P0, PT, R0, UR4, RZ ;  /* 0x0000000400027c10 */ /* 0x000fca000ff1e0ff */
[----:B------:R-:W-:Y:S02]  /*0270*/  IMAD.X R3, RZ, RZ, UR5, P0 ;  /* 0x00000005ff037e24 */ /* 0x000fe400080e06ff */
[----:B------:R-:W-:-:S03]  /*0280*/  IMAD.SHL.U32 R4, R2, 0x4, RZ ;  /* 0x0000000402047824 */ /* 0x000fc600078e00ff */
[----:B------:R-:W-:Y:S02]  /*0290*/  SHF.L.U64.HI R5, R2, 0x2, R3 ;  /* 0x0000000202057819 */ /* 0x000fe40000010203 */
[----:B0-----:R-:W-:-:S04]  /*02a0*/  IADD3 R2, P0, PT, R4, UR10, RZ ;  /* 0x0000000a04027c10 */ /* 0x001fc8000ff1e0ff */
[----:B------:R-:W-:Y:S01]  /*02b0*/  IADD3.X R3, PT, PT, R5, UR11, RZ, P0, !PT ;  /* 0x0000000b05037c10 */ /* 0x000fe200087fe4ff */
[----:B------:R-:W0:Y:S05]  /*02c0*/  LDCU.64 UR10, c[0x0][0x390] ;  /* 0x00007200ff0a77ac */ /* 0x000e2a0008000a00 */
[----:B------:R-:W2:Y:S01]  /*02d0*/  LDG.E R3, desc[UR8][R2.64] ;  /* 0x0000000802037981 */ /* 0x000ea2000c1e1900 */
[----:B0-----:R-:W-:-:S04]  /*02e0*/  IADD3 R4, P0, PT, R4, UR10, RZ ;  /* 0x0000000a04047c10 */ /* 0x001fc8000ff1e0ff */
[----:B------:R-:W-:-:S05]  /*02f0*/  IADD3.X R5, PT, PT, R5, UR11, RZ, P0, !PT ;  /* 0x0000000b05057c10 */ /* 0x000fca00087fe4ff */
[----:B--2---:R0:W-:Y:S04]  /*0300*/  STG.E desc[UR8][R4.64], R3 ;  /* 0x0000000304007986 */ /* 0x0041e8000c101908 */
.L_x_238:
[----:B------:R-:W-:Y:S05]  /*0310*/  BSYNC.RECONVERGENT B0 ;  /* 0x0000000000007941 */ /* 0x000fea0003800200 */
.L_x_237:
[----:B------:R-:W-:Y:S05]  /*0320*/  @!P1 EXIT ;  /* 0x000000000000994d */ /* 0x000fea0003800000 */
[----:B------:R-:W1:Y:S01]  /*0330*/  LDCU.64 UR6, c[0x0][0x388] ;  /* 0x00007100ff0677ac */ /* 0x000e620008000a00 */
[----:B------:R-:W-:-:S05]  /*0340*/  IADD3 R0, P0, PT, R0, UR4, RZ ;  /* 0x0000000400007c10 */ /* 0x000fca000ff1e0ff */
[----:B0-----:R-:W-:Y:S02]  /*0350*/  IMAD.X R3, RZ, RZ, UR5, P0 ;  /* 0x00000005ff037e24 */ /* 0x001fe400080e06ff */
[----:B------:R-:W-:-:S03]  /*0360*/  IMAD.SHL.U32 R4, R0, 0x4, RZ ;  /* 0x0000000400047824 */ /* 0x000fc600078e00ff */
[----:B------:R-:W-:Y:S02]  /*0370*/  SHF.L.U64.HI R0, R0, 0x2, R3 ;  /* 0x0000000200007819 */ /* 0x000fe40000010203 */
[----:B-1----:R-:W-:-:S04]  /*0380*/  IADD3 R2, P0, PT, R4, UR6, RZ ;  /* 0x0000000604027c10 */ /* 0x002fc8000ff1e0ff */
[----:B------:R-:W-:Y:S01]  /*0390*/  IADD3.X R3, PT, PT, R0, UR7, RZ, P0, !PT ;  /* 0x0000000700037c10 */ /* 0x000fe200087fe4ff */
[----:B------:R-:W0:Y:S05]  /*03a0*/  LDCU.64 UR6, c[0x0][0x390] ;  /* 0x00007200ff0677ac */ /* 0x000e2a0008000a00 */
[----:B------:R-:W2:Y:S01]  /*03b0*/  LDG.E R3, desc[UR8][R2.64+0x400] ;  /* 0x0004000802037981 */ /* 0x000ea2000c1e1900 */
[----:B0-----:R-:W-:-:S04]  /*03c0*/  IADD3 R4, P0, PT, R4, UR6, RZ ;  /* 0x0000000604047c10 */ /* 0x001fc8000ff1e0ff */
[----:B------:R-:W-:-:S05]  /*03d0*/  IADD3.X R5, PT, PT, R0, UR7, RZ, P0, !PT ;  /* 0x0000000700057c10 */ /* 0x000fca00087fe4ff */
[----:B--2---:R-:W-:Y:S01]  /*03e0*/  STG.E desc[UR8][R4.64+0x400], R3 ;  /* 0x0004000304007986 */ /* 0x004fe2000c101908 */
[----:B------:R-:W-:Y:S05]  /*03f0*/  EXIT ;  /* 0x000000000000794d */ /* 0x000fea0003800000 */
.L_x_239:
        /* <DEDUP_REMOVED lines=16> */
.L_x_275:


//--------------------- .text._ZN3cub18CUB_300001_SM_10006detail8for_each13static_kernelINS2_12policy_hub_t12policy_500_tElN6thrust24THRUST_300001_SM_1000_NS8cuda_cub11__transform17unary_transform_fINS7_6detail15normal_iteratorINS7_10device_ptrIiEEEESF_NS9_14no_stencil_tagENS8_9__replace10constant_fIiEENSB_10functional5actorINSK_9compositeIJNSK_16operator_adaptorIN4cuda3std3__48equal_toIvEEEENSL_INSK_8argumentILj0EEEEENSL_INSK_5valueIiEEEEEEEEEEEEEvT0_T1_ --------------------------
	.section	.text._ZN3cub18CUB_300001_SM_10006detail8for_each13static_kernelINS2_12policy_hub_t12policy_500_tElN6thrust24THRUST_300001_SM_1000_NS8cuda_cub11__transform17unary_transform_fINS7_6detail15normal_iteratorINS7_10device_ptrIiEEEESF_NS9_14no_stencil_tagENS8_9__replace10constant_fIiEENSB_10functional5actorINSK_9compositeIJNSK_16operator_adaptorIN4cuda3std3__48equal_toIvEEEENSL_INSK_8argumentILj0EEEEENSL_INSK_5valueIiEEEEEEEEEEEEEvT0_T1_,"ax",@progbits
	.align	128
        .global         _ZN3cub18CUB_300001_SM_10006detail8for_each13static_kernelINS2_12policy_hub_t12policy_500_tElN6thrust24THRUST_300001_SM_1000_NS8cuda_cub11__transform17unary_transform_fINS7_6detail15normal_iteratorINS7_10device_ptrIiEEEESF_NS9_14no_stencil_tagENS8_9__replace10constant_fIiEENSB_10functional5actorINSK_9compositeIJNSK_16operator_adaptorIN4cuda3std3__48equal_toIvEEEENSL_INSK_8argumentILj0EEEEENSL_INSK_5valueIiEEEEEEEEEEEEEvT0_T1_
        .type           _ZN3cub18CUB_300001_SM_10006detail8for_each13static_kernelINS2_12policy_hub_t12policy_500_tElN6thrust24THRUST_300001_SM_1000_NS8cuda_cub11__transform17unary_transform_fINS7_6detail15normal_iteratorINS7_10device_ptrIiEEEESF_NS9_14no_stencil_tagENS8_9__replace10constant_fIiEENSB_10functional5actorINSK_9compositeIJNSK_16operator_adaptorIN4cuda3std3__48equal_toIvEEEENSL_INSK_8argumentILj0EEEEENSL_INSK_5valueIiEEEEEEEEEEEEEvT0_T1_,@function
        .size           _ZN3cub18CUB_300001_SM_10006detail8for_each13static_kernelINS2_12policy_hub_t12policy_500_tElN6thrust24THRUST_300001_SM_1000_NS8cuda_cub11__transform17unary_transform_fINS7_6detail15normal_iteratorINS7_10device_ptrIiEEEESF_NS9_14no_stencil_tagENS8_9__replace10constant_fIiEENSB_10functional5actorINSK_9compositeIJNSK_16operator_adaptorIN4cuda3std3__48equal_toIvEEEENSL_INSK_8argumentILj0EEEEENSL_INSK_5valueIiEEEEEEEEEEEEEvT0_T1_,(.L_x_276 - _ZN3cub18CUB_300001_SM_10006detail8for_each13static_kernelINS2_12policy_hub_t12policy_500_tElN6thrust24THRUST_300001_SM_1000_NS8cuda_cub11__transform17unary_transform_fINS7_6detail15normal_iteratorINS7_10device_ptrIiEEEESF_NS9_14no_stencil_tagENS8_9__replace10constant_fIiEENSB_10functional5actorINSK_9compositeIJNSK_16operator_adaptorIN4cuda3std3__48equal_toIvEEEENSL_INSK_8argumentILj0EEEEENSL_INSK_5valueIiEEEEEEEEEEEEEvT0_T1_)
        .other          _ZN3cub18CUB_300001_SM_10006detail8for_each13static_kernelINS2_12policy_hub_t12policy_500_tElN6thrust24THRUST_300001_SM_1000_NS8cuda_cub11__transform17unary_transform_fINS7_6detail15normal_iteratorINS7_10device_ptrIiEEEESF_NS9_14no_stencil_tagENS8_9__replace10constant_fIiEENSB_10functional5actorINSK_9compositeIJNSK_16operator_adaptorIN4cuda3std3__48equal_toIvEEEENSL_INSK_8argumentILj0EEEEENSL_INSK_5valueIiEEEEEEEEEEEEEvT0_T1_,@"STO_CUDA_ENTRY STV_DEFAULT"
_ZN3cub18CUB_300001_SM_10006detail8for_each13static_kernelINS2_12policy_hub_t12policy_500_tElN6thrust24THRUST_300001_SM_1000_NS8cuda_cub11__transform17unary_transform_fINS7_6detail15normal_iteratorINS7_10device_ptrIiEEEESF_NS9_14no_stencil_tagENS8_9__replace10constant_fIiEENSB_10functional5actorINSK_9compositeIJNSK_16operator_adaptorIN4cuda3std3__48equal_toIvEEEENSL_INSK_8argumentILj0EEEEENSL_INSK_5valueIiEEEEEEEEEEEEEvT0_T1_:
.text._ZN3cub18CUB_300001_SM_10006detail8for_each13static_kernelINS2_12policy_hub_t12policy_500_tElN6thrust24THRUST_300001_SM_1000_NS8cuda_cub11__transform17unary_transform_fINS7_6detail15normal_iteratorINS7_10device_ptrIiEEEESF_NS9_14no_stencil_tagENS8_9__replace10constant_fIiEENSB_10functional5actorINSK_9compositeIJNSK_16operator_adaptorIN4cuda3std3__48equal_toIvEEEENSL_INSK_8argumentILj0EEEEENSL_INSK_5valueIiEEEEEEEEEEEEEvT0_T1_:
        /* <DEDUP_REMOVED lines=12> */
[----:B------:R-:W2:Y:S01]  /*00c0*/  LDCU UR7, c[0x0][0x3a0] ;  /* 0x00007400ff0777ac */ /* 0x000ea20008000800 */
        /* <DEDUP_REMOVED lines=8> */
[----:B0-----:R-:W-:Y:S02]  /*0150*/  IADD3 R4, P1, PT, R4, UR10, RZ ;  /* 0x0000000a04047c10 */ /* 0x001fe4000ff3e0ff */
[----:B--2---:R-:W-:Y:S02]  /*0160*/  ISETP.NE.AND P0, PT, R5, UR7, PT ;  /* 0x0000000705007c0c */ /* 0x004fe4000bf05270 */
[----:B------:R-:W-:-:S11]  /*0170*/  IADD3.X R5, PT, PT, R0, UR11, RZ, P1, !PT ;  /* 0x0000000b00057c10 */ /* 0x000fd60008ffe4ff */
[----:B------:R-:W0:Y:S02]  /*0180*/  @!P0 LDC R7, c[0x0][0x398] ;  /* 0x0000e600ff078b82 */ /* 0x000e240000000800 */
[----:B0-----:R0:W-:Y:S04]  /*0190*/  @!P0 STG.E desc[UR8][R4.64], R7 ;  /* 0x0000000704008986 */ /* 0x0011e8000c101908 */
[----:B------:R-:W2:Y:S02]  /*01a0*/  LDG.E R0, desc[UR8][R2.64+0x400] ;  /* 0x0004000802007981 */ /* 0x000ea4000c1e1900 */
[----:B--2---:R-:W-:-:S13]  /*01b0*/  ISETP.NE.AND P0, PT, R0, UR7, PT ;  /* 0x0000000700007c0c */ /* 0x004fda000bf05270 */
[----:B0-----:R-:W-:Y:S05]  /*01c0*/  @P0 EXIT ;  /* 0x000000000000094d */ /* 0x001fea0003800000 */
[----:B------:R-:W0:Y:S02]  /*01d0*/  LDC R3, c[0x0][0x398] ;  /* 0x0000e600ff037b82 */ /* 0x000e240000000800 */
[----:B0-----:R-:W-:Y:S01]  /*01e0*/  STG.E desc[UR8][R4.64+0x400], R3 ;  /* 0x0004000304007986 */ /* 0x001fe2000c101908 */
[----:B------:R-:W-:Y:S05]  /*01f0*/  EXIT ;  /* 0x000000000000794d */ /* 0x000fea0003800000 */
.L_x_240:
        /* <DEDUP_REMOVED lines=16> */
[----:B0-----:R-:W-:Y:S01]  /*0300*/  IADD3 R2, P1, PT, R5, UR10, RZ ;  /* 0x0000000a05027c10 */ /* 0x001fe2000ff3e0ff */
[----:B------:R-:W0:Y:S03]  /*0310*/  LDCU UR10, c[0x0][0x3a0] ;  /* 0x00007400ff0a77ac */ /* 0x000e260008000800 */
[----:B------:R-:W-:-:S05]  /*0320*/  IADD3.X R3, PT, PT, R6, UR11, RZ, P1, !PT ;  /* 0x0000000b06037c10 */ /* 0x000fca0008ffe4ff */
[----:B------:R-:W0:Y:S02]  /*0330*/  LDG.E R2, desc[UR8][R2.64] ;  /* 0x0000000802027981 */ /* 0x000e24000c1e1900 */
[----:B0-----:R-:W-:-:S13]  /*0340*/  ISETP.NE.AND P1, PT, R2, UR10, PT ;  /* 0x0000000a02007c0c */ /* 0x001fda000bf25270 */
[----:B------:R-:W0:Y:S08]  /*0350*/  @!P1 LDC.64 R8, c[0x0][0x390] ;  /* 0x0000e400ff089b82 */ /* 0x000e300000000a00 */
[----:B------:R-:W1:Y:S01]  /*0360*/  @!P1 LDC R7, c[0x0][0x398] ;  /* 0x0000e600ff079b82 */ /* 0x000e620000000800 */
[----:B0-----:R-:W-:-:S05]  /*0370*/  @!P1 IADD3 R4, P2, PT, R5, R8, RZ ;  /* 0x0000000805049210 */ /* 0x001fca0007f5e0ff */
[----:B------:R-:W-:-:S05]  /*0380*/  @!P1 IMAD.X R5, R6, 0x1, R9, P2 ;  /* 0x0000000106059824 */ /* 0x000fca00010e0609 */
[----:B-1----:R0:W-:Y:S03]  /*0390*/  @!P1 STG.E desc[UR8][R4.64], R7 ;  /* 0x0000000704009986 */ /* 0x0021e6000c101908 */
.L_x_242:
[----:B------:R-:W-:Y:S05]  /*03a0*/  BSYNC.RECONVERGENT B0 ;  /* 0x0000000000007941 */ /* 0x000fea0003800200 */
.L_x_241:
[----:B------:R-:W-:Y:S05]  /*03b0*/  @!P0 EXIT ;  /* 0x000000000000894d */ /* 0x000fea0003800000 */
[----:B------:R-:W1:Y:S01]  /*03c0*/  LDCU.64 UR6, c[0x0][0x388] ;  /* 0x00007100ff0677ac */ /* 0x000e620008000a00 */
[----:B------:R-:W-:-:S05]  /*03d0*/  IADD3 R0, P0, PT, R0, UR4, RZ ;  /* 0x0000000400007c10 */ /* 0x000fca000ff1e0ff */
[----:B------:R-:W-:Y:S02]  /*03e0*/  IMAD.X R3, RZ, RZ, UR5, P0 ;  /* 0x00000005ff037e24 */ /* 0x000fe400080e06ff */
[----:B0-----:R-:W-:-:S03]  /*03f0*/  IMAD.SHL.U32 R4, R0, 0x4, RZ ;  /* 0x0000000400047824 */ /* 0x001fc600078e00ff */
[----:B------:R-:W-:Y:S02]  /*0400*/  SHF.L.U64.HI R0, R0, 0x2, R3 ;  /* 0x0000000200007819 */ /* 0x000fe40000010203 */
[----:B-1----:R-:W-:Y:S01]  /*0410*/  IADD3 R2, P0, PT, R4, UR6, RZ ;  /* 0x0000000604027c10 */ /* 0x002fe2000ff1e0ff */
[----:B------:R-:W0:Y:S03]  /*0420*/  LDCU UR6, c[0x0][0x3a0] ;  /* 0x00007400ff0677ac */ /* 0x000e260008000800 */
[----:B------:R-:W-:-:S05]  /*0430*/  IADD3.X R3, PT, PT, R0, UR7, RZ, P0, !PT ;  /* 0x0000000700037c10 */ /* 0x000fca00087fe4ff */
[----:B------:R-:W0:Y:S02]  /*0440*/  LDG.E R2, desc[UR8][R2.64+0x400] ;  /* 0x0004000802027981 */ /* 0x000e24000c1e1900 */
[----:B0-----:R-:W-:-:S13]  /*0450*/  ISETP.NE.AND P0, PT, R2, UR6, PT ;  /* 0x0000000602007c0c */ /* 0x001fda000bf05270 */
[----:B------:R-:W-:Y:S05]  /*0460*/  @P0 EXIT ;  /* 0x000000000000094d */ /* 0x000fea0003800000 */
[----:B------:R-:W0:Y:S01]  /*0470*/  LDCU.64 UR4, c[0x0][0x390] ;  /* 0x00007200ff0477ac */ /* 0x000e220008000a00 */
[----:B------:R-:W1:Y:S01]  /*0480*/  LDC R5, c[0x0][0x398] ;  /* 0x0000e600ff057b82 */ /* 0x000e620000000800 */
[----:B0-----:R-:W-:-:S04]  /*0490*/  IADD3 R2, P0, PT, R4, UR4, RZ ;  /* 0x0000000404027c10 */ /* 0x001fc8000ff1e0ff */
[----:B------:R-:W-:-:S05]  /*04a0*/  IADD3.X R3, PT, PT, R0, UR5, RZ, P0, !PT ;  /* 0x0000000500037c10 */ /* 0x000fca00087fe4ff */
[----:B-1----:R-:W-:Y:S01]  /*04b0*/  STG.E desc[UR8][R2.64+0x400], R5 ;  /* 0x0004000502007986 */ /* 0x002fe2000c101908 */
[----:B------:R-:W-:Y:S05]  /*04c0*/  EXIT ;  /* 0x000000000000794d */ /* 0x000fea0003800000 */
.L_x_243:
        /* <DEDUP_REMOVED lines=11> */
.L_x_276:


//--------------------- .text._ZN3cub18CUB_300001_SM_10006detail8for_each13static_kernelINS2_12policy_hub_t12policy_500_tElN6thrust24THRUST_300001_SM_1000_NS8cuda_cub6__fill7functorINS7_6detail15normal_iteratorINS7_10device_ptrIiEEEEiEEEEvT0_T1_ --------------------------
	.section	.text._ZN3cub18CUB_300001_SM_10006detail8for_each13static_kernelINS2_12policy_hub_t12policy_500_tElN6thrust24THRUST_300001_SM_1000_NS8cuda_cub6__fill7functorINS7_6detail15normal_iteratorINS7_10device_ptrIiEEEEiEEEEvT0_T1_,"ax",@progbits
	.align	128
        .global         _ZN3cub18CUB_300001_SM_10006detail8for_each13static_kernelINS2_12policy_hub_t12policy_500_tElN6thrust24THRUST_300001_SM_1000_NS8cuda_cub6__fill7functorINS7_6detail15normal_iteratorINS7_10device_ptrIiEEEEiEEEEvT0_T1_
        .type           _ZN3cub18CUB_300001_SM_10006detail8for_each13static_kernelINS2_12policy_hub_t12policy_500_tElN6thrust24THRUST_300001_SM_1000_NS8cuda_cub6__fill7functorINS7_6detail15normal_iteratorINS7_10device_ptrIiEEEEiEEEEvT0_T1_,@function
        .size           _ZN3cub18CUB_300001_SM_10006detail8for_each13static_kernelINS2_12policy_hub_t12policy_500_tElN6thrust24THRUST_300001_SM_1000_NS8cuda_cub6__fill7functorINS7_6detail15normal_iteratorINS7_10device_ptrIiEEEEiEEEEvT0_T1_,(.L_x_277 - _ZN3cub18CUB_300001_SM_10006detail8for_each13static_kernelINS2_12policy_hub_t12policy_500_tElN6thrust24THRUST_300001_SM_1000_NS8cuda_cub6__fill7functorINS7_6detail15normal_iteratorINS7_10device_ptrIiEEEEiEEEEvT0_T1_)
        .other          _ZN3cub18CUB_300001_SM_10006detail8for_each13static_kernelINS2_12policy_hub_t12policy_500_tElN6thrust24THRUST_300001_SM_1000_NS8cuda_cub6__fill7functorINS7_6detail15normal_iteratorINS7_10device_ptrIiEEEEiEEEEvT0_T1_,@"STO_CUDA_ENTRY STV_DEFAULT"
_ZN3cub18CUB_300001_SM_10006detail8for_each13static_kernelINS2_12policy_hub_t12policy_500_tElN6thrust24THRUST_300001_SM_1000_NS8cuda_cub6__fill7functorINS7_6detail15normal_iteratorINS7_10device_ptrIiEEEEiEEEEvT0_T1_:
.text._ZN3cub18CUB_300001_SM_10006detail8for_each13static_kernelINS2_12policy_hub_t12policy_500_tElN6thrust24THRUST_300001_SM_1000_NS8cuda_cub6__fill7functorINS7_6detail15normal_iteratorINS7_10device_ptrIiEEEEiEEEEvT0_T1_:
        /* <DEDUP_REMOVED lines=12> */
[----:B------:R-:W2:Y:S01]  /*00c0*/  LDC R5, c[0x0][0x390] ;  /* 0x0000e400ff057b82 */ /* 0x000ea20000000800 */
[----:B0-----:R-:W-:-:S05]  /*00d0*/  IADD3 R0, P0, PT, R0, UR4, RZ ;  /* 0x0000000400007c10 */ /* 0x001fca000ff1e0ff */
[----:B------:R-:W-:Y:S01]  /*00e0*/  IMAD.X R3, RZ, RZ, UR5, P0 ;  /* 0x00000005ff037e24 */ /* 0x000fe200080e06ff */
[----:B-1----:R-:W-:-:S04]  /*00f0*/  LEA R2, P0, R0, UR6, 0x2 ;  /* 0x0000000600027c11 */ /* 0x002fc8000f8010ff */
[----:B------:R-:W-:-:S05]  /*0100*/  LEA.HI.X R3, R0, UR7, R3, 0x2, P0 ;  /* 0x0000000700037c11 */ /* 0x000fca00080f1403 */
[----:B--2---:R-:W-:Y:S04]  /*0110*/  STG.E desc[UR8][R2.64], R5 ;  /* 0x0000000502007986 */ /* 0x004fe8000c101908 */
[----:B------:R-:W-:Y:S01]  /*0120*/  STG.E desc[UR8][R2.64+0x400], R5 ;  /* 0x0004000502007986 */ /* 0x000fe2000c101908 */
[----:B------:R-:W-:Y:S05]  /*0130*/  EXIT ;  /* 0x000000000000794d */ /* 0x000fea0003800000 */
.L_x_244:
[----:B------:R-:W0:Y:S01]  /*0140*/  S2R R0, SR_TID.X ;  /* 0x0000000000007919 */ /* 0x000e220000002100 */
[----:B------:R-:W-:Y:S01]  /*0150*/  USHF.R.S32.HI UR7, URZ, 0x1f, UR6 ;  /* 0x0000001fff077899 */ /* 0x000fe20008011406 */
[----:B------:R-:W1:Y:S05]  /*0160*/  LDCU.64 UR10, c[0x0][0x388] ;  /* 0x00007100ff0a77ac */ /* 0x000e6a0008000a00 */
[----:B------:R-:W-:Y:S02]  /*0170*/  IMAD.U32 R2, RZ, RZ, UR7 ;  /* 0x00000007ff027e24 */ /* 0x000fe4000f8e00ff */
[----:B------:R-:W-:Y:S01]  /*0180*/  IMAD.U32 R4, RZ, RZ, UR7 ;  /* 0x00000007ff047e24 */ /* 0x000fe2000f8e00ff */
[----:B0-----:R-:W-:-:S04]  /*0190*/  ISETP.LT.U32.AND P0, PT, R0, UR6, PT ;  /* 0x0000000600007c0c */ /* 0x001fc8000bf01070 */
[----:B------:R-:W-:Y:S01]  /*01a0*/  ISETP.GT.AND.EX P0, PT, R2, RZ, PT, P0 ;  /* 0x000000ff0200720c */ /* 0x000fe20003f04300 */
[C---:B------:R-:W-:Y:S01]  /*01b0*/  VIADD R2, R0.reuse, 0x100 ;  /* 0x0000010000027836 */ /* 0x040fe20000000000 */
[----:B------:R-:W-:-:S04]  /*01c0*/  IADD3 R0, P2, PT, R0, UR4, RZ ;  /* 0x0000000400007c10 */ /* 0x000fc8000ff5e0ff */
[----:B------:R-:W-:Y:S01]  /*01d0*/  ISETP.LT.U32.AND P1, PT, R2, UR6, PT ;  /* 0x0000000602007c0c */ /* 0x000fe2000bf21070 */
[----:B------:R-:W-:Y:S01]  /*01e0*/  IMAD.X R3, RZ, RZ, UR5, P2 ;  /* 0x00000005ff037e24 */ /* 0x000fe200090e06ff */
[----:B-1----:R-:W-:Y:S02]  /*01f0*/  LEA R2, P2, R0, UR10, 0x2 ;  /* 0x0000000a00027c11 */ /* 0x002fe4000f8410ff */
[----:B------:R-:W-:Y:S02]  /*0200*/  ISETP.GT.AND.EX P1, PT, R4, RZ, PT, P1 ;  /* 0x000000ff0400720c */ /* 0x000fe40003f24310 */
[----:B------:R-:W-:Y:S01]  /*0210*/  LEA.HI.X R3, R0, UR11, R3, 0x2, P2 ;  /* 0x0000000b00037c11 */ /* 0x000fe200090f1403 */
[----:B------:R-:W0:Y:S04]  /*0220*/  @P0 LDC R5, c[0x0][0x390] ;  /* 0x0000e400ff050b82 */ /* 0x000e280000000800 */
[----:B0-----:R0:W-:Y:S06]  /*0230*/  @P0 STG.E desc[UR8][R2.64], R5 ;  /* 0x0000000502000986 */ /* 0x0011ec000c101908 */
[----:B------:R-:W-:Y:S05]  /*0240*/  @!P1 EXIT ;  /* 0x000000000000994d */ /* 0x000fea0003800000 */
[----:B0-----:R-:W0:Y:S02]  /*0250*/  LDC R5, c[0x0][0x390] ;  /* 0x0000e400ff057b82 */ /* 0x001e240000000800 */
[----:B0-----:R-:W-:Y:S01]  /*0260*/  STG.E desc[UR8][R2.64+0x400], R5 ;  /* 0x0004000502007986 */ /* 0x001fe2000c101908 */
[----:B------:R-:W-:Y:S05]  /*0270*/  EXIT ;  /* 0x000000000000794d */ /* 0x000fea0003800000 */
.L_x_245:
        /* <DEDUP_REMOVED lines=16> */
.L_x_277:


//--------------------- .text._ZN3cub18CUB_300001_SM_10006detail8for_each13static_kernelINS2_12policy_hub_t12policy_500_tElN6thrust24THRUST_300001_SM_1000_NS8cuda_cub10__tabulate7functorINS7_6detail15normal_iteratorINS7_10device_ptrIiEEEENS7_6system6detail7generic6detail22compute_sequence_valueIivEElEEEEvT0_T1_ --------------------------
	.section	.text._ZN3cub18CUB_300001_SM_10006detail8for_each13static_kernelINS2_12policy_hub_t12policy_500_tElN6thrust24THRUST_300001_SM_1000_NS8cuda_cub10__tabulate7functorINS7_6detail15normal_iteratorINS7_10device_ptrIiEEEENS7_6system6detail7generic6detail22compute_sequence_valueIivEElEEEEvT0_T1_,"ax",@progbits
	.align	128
        .global         _ZN3cub18CUB_300001_SM_10006detail8for_each13static_kernelINS2_12policy_hub_t12policy_500_tElN6thrust24THRUST_300001_SM_1000_NS8cuda_cub10__tabulate7functorINS7_6detail15normal_iteratorINS7_10device_ptrIiEEEENS7_6system6detail7generic6detail22compute_sequence_valueIivEElEEEEvT0_T1_
        .type           _ZN3cub18CUB_300001_SM_10006detail8for_each13static_kernelINS2_12policy_hub_t12policy_500_tElN6thrust24THRUST_300001_SM_1000_NS8cuda_cub10__tabulate7functorINS7_6detail15normal_iteratorINS7_10device_ptrIiEEEENS7_6system6detail7generic6detail22compute_sequence_valueIivEElEEEEvT0_T1_,@function
        .size           _ZN3cub18CUB_300001_SM_10006detail8for_each13static_kernelINS2_12policy_hub_t12policy_500_tElN6thrust24THRUST_300001_SM_1000_NS8cuda_cub10__tabulate7functorINS7_6detail15normal_iteratorINS7_10device_ptrIiEEEENS7_6system6detail7generic6detail22compute_sequence_valueIivEElEEEEvT0_T1_,(.L_x_278 - _ZN3cub18CUB_300001_SM_10006detail8for_each13static_kernelINS2_12policy_hub_t12policy_500_tElN6thrust24THRUST_300001_SM_1000_NS8cuda_cub10__tabulate7functorINS7_6detail15normal_iteratorINS7_10device_ptrIiEEEENS7_6system6detail7generic6detail22compute_sequence_valueIivEElEEEEvT0_T1_)
        .other          _ZN3cub18CUB_300001_SM_10006detail8for_each13static_kernelINS2_12policy_hub_t12policy_500_tElN6thrust24THRUST_300001_SM_1000_NS8cuda_cub10__tabulate7functorINS7_6detail15normal_iteratorINS7_10device_ptrIiEEEENS7_6system6detail7generic6detail22compute_sequence_valueIivEElEEEEvT0_T1_,@"STO_CUDA_ENTRY STV_DEFAULT"
_ZN3cub18CUB_300001_SM_10006detail8for_each13static_kernelINS2_12policy_hub_t12policy_500_tElN6thrust24THRUST_300001_SM_1000_NS8cuda_cub10__tabulate7functorINS7_6detail15normal_iteratorINS7_10device_ptrIiEEEENS7_6system6detail7generic6detail22compute_sequence_valueIivEElEEEEvT0_T1_:
.text._ZN3cub18CUB_300001_SM_10006detail8for_each13static_kernelINS2_12policy_hub_t12policy_500_tElN6thrust24THRUST_300001_SM_1000_NS8cuda_cub10__tabulate7functorINS7_6detail15normal_iteratorINS7_10device_ptrIiEEEENS7_6system6detail7generic6detail22compute_sequence_valueIivEElEEEEvT0_T1_:
        /* <DEDUP_REMOVED lines=11> */
[----:B------:R-:W1:Y:S01]  /*00b0*/  LDC.64 R6, c[0x0][0x390] ;  /* 0x0000e400ff067b82 */ /* 0x000e620000000a00 */
[----:B------:R-:W2:Y:S01]  /*00c0*/  LDCU.64 UR10, c[0x0][0x388] ;  /* 0x00007100ff0a77ac */ /* 0x000ea20008000a00 */
[----:B0-----:R-:W-:-:S05]  /*00d0*/  IADD3 R5, P0, PT, R0, UR4, RZ ;  /* 0x0000000400057c10 */ /* 0x001fca000ff1e0ff */
[----:B------:R-:W-:Y:S01]  /*00e0*/  IMAD.X R4, RZ, RZ, UR5, P0 ;  /* 0x00000005ff047e24 */ /* 0x000fe200080e06ff */
[C---:B--2---:R-:W-:Y:S01]  /*00f0*/  LEA R2, P0, R5.reuse, UR10, 0x2 ;  /* 0x0000000a05027c11 */ /* 0x044fe2000f8010ff */
[----:B------:R-:W-:-:S03]  /*0100*/  VIADD R0, R5, 0x100 ;  /* 0x0000010005007836 */ /* 0x000fc60000000000 */
[C---:B------:R-:W-:Y:S01]  /*0110*/  LEA.HI.X R3, R5.reuse, UR11, R4, 0x2, P0 ;  /* 0x0000000b05037c11 */ /* 0x040fe200080f1404 */
[-CC-:B-1----:R-:W-:Y:S02]  /*0120*/  IMAD R5, R5, R7.reuse, R6.reuse ;  /* 0x0000000705057224 */ /* 0x182fe400078e0206 */
[----:B------:R-:W-:-:S03]  /*0130*/  IMAD R7, R0, R7, R6 ;  /* 0x0000000700077224 */ /* 0x000fc600078e0206 */
[----:B------:R-:W-:Y:S04]  /*0140*/  STG.E desc[UR8][R2.64], R5 ;  /* 0x0000000502007986 */ /* 0x000fe8000c101908 */
[----:B------:R-:W-:Y:S01]  /*0150*/  STG.E desc[UR8][R2.64+0x400], R7 ;  /* 0x0004000702007986 */ /* 0x000fe2000c101908 */
[----:B------:R-:W-:Y:S05]  /*0160*/  EXIT ;  /* 0x000000000000794d */ /* 0x000fea0003800000 */
.L_x_246:
[----:B------:R-:W0:Y:S01]  /*0170*/  S2R R2, SR_TID.X ;  /* 0x0000000000027919 */ /* 0x000e220000002100 */
[----:B------:R-:W-:Y:S01]  /*0180*/  USHF.R.S32.HI UR7, URZ, 0x1f, UR6 ;  /* 0x0000001fff077899 */ /* 0x000fe20008011406 */
[----:B------:R-:W-:Y:S05]  /*0190*/  BSSY.RECONVERGENT B0, `(.L_x_247) ;  /* 0x0000011000007945 */ /* 0x000fea0003800200 */
[----:B------:R-:W-:Y:S02]  /*01a0*/  IMAD.U32 R3, RZ, RZ, UR7 ;  /* 0x00000007ff037e24 */ /* 0x000fe4000f8e00ff */
[----:B------:R-:W-:Y:S01]  /*01b0*/  IMAD.U32 R4, RZ, RZ, UR7 ;  /* 0x00000007ff047e24 */ /* 0x000fe2000f8e00ff */
[C---:B0-----:R-:W-:Y:S01]  /*01c0*/  ISETP.LT.U32.AND P0, PT, R2.reuse, UR6, PT ;  /* 0x0000000602007c0c */ /* 0x041fe2000bf01070 */
[----:B------:R-:W-:-:S03]  /*01d0*/  VIADD R0, R2, 0x100 ;  /* 0x0000010002007836 */ /* 0x000fc60000000000 */
[----:B------:R-:W-:Y:S02]  /*01e0*/  ISETP.GT.AND.EX P0, PT, R3, RZ, PT, P0 ;  /* 0x000000ff0300720c */ /* 0x000fe40003f04300 */
[----:B------:R-:W-:-:S04]  /*01f0*/  ISETP.LT.U32.AND P1, PT, R0, UR6, PT ;  /* 0x0000000600007c0c */ /* 0x000fc8000bf21070 */
[----:B------:R-:W-:-:S07]  /*0200*/  ISETP.GT.AND.EX P1, PT, R4, RZ, PT, P1 ;  /* 0x000000ff0400720c */ /* 0x000fce0003f24310 */
[----:B------:R-:W-:Y:S06]  /*0210*/  @!P0 BRA `(.L_x_248) ;  /* 0x0000000000208947 */ /* 0x000fec0003800000 */
[----:B------:R-:W0:Y:S01]  /*0220*/  LDC.64 R6, c[0x0][0x390] ;  /* 0x0000e400ff067b82 */ /* 0x000e220000000a00 */
[----:B------:R-:W1:Y:S01]  /*0230*/  LDCU.64 UR10, c[0x0][0x388] ;  /* 0x00007100ff0a77ac */ /* 0x000e620008000a00 */
[----:B------:R-:W-:-:S05]  /*0240*/  IADD3 R4, P0, PT, R2, UR4, RZ ;  /* 0x0000000402047c10 */ /* 0x000fca000ff1e0ff */
[----:B------:R-:W-:Y:S01]  /*0250*/  IMAD.X R3, RZ, RZ, UR5, P0 ;  /* 0x00000005ff037e24 */ /* 0x000fe200080e06ff */
[----:B-1----:R-:W-:-:S04]  /*0260*/  LEA R2, P0, R4, UR10, 0x2 ;  /* 0x0000000a04027c11 */ /* 0x002fc8000f8010ff */
[C---:B------:R-:W-:Y:S01]  /*0270*/  LEA.HI.X R3, R4.reuse, UR11, R3, 0x2, P0 ;  /* 0x0000000b04037c11 */ /* 0x040fe200080f1403 */
[----:B0-----:R-:W-:-:S05]  /*0280*/  IMAD R7, R4, R7, R6 ;  /* 0x0000000704077224 */ /* 0x001fca00078e0206 */
[----:B------:R0:W-:Y:S03]  /*0290*/  STG.E desc[UR8][R2.64], R7 ;  /* 0x0000000702007986 */ /* 0x0001e6000c101908 */
.L_x_248:
[----:B------:R-:W-:Y:S05]  /*02a0*/  BSYNC.RECONVERGENT B0 ;  /* 0x0000000000007941 */ /* 0x000fea0003800200 */
.L_x_247:
[----:B------:R-:W-:Y:S05]  /*02b0*/  @!P1 EXIT ;  /* 0x000000000000994d */ /* 0x000fea0003800000 */
[----:B------:R-:W1:Y:S01]  /*02c0*/  LDC.64 R4, c[0x0][0x390] ;  /* 0x0000e400ff047b82 */ /* 0x000e620000000a00 */
[----:B------:R-:W2:Y:S01]  /*02d0*/  LDCU.64 UR6, c[0x0][0x388] ;  /* 0x00007100ff0677ac */ /* 0x000ea20008000a00 */
[----:B------:R-:W-:-:S05]  /*02e0*/  IADD3 R0, P0, PT, R0, UR4, RZ ;  /* 0x0000000400007c10 */ /* 0x000fca000ff1e0ff */
[----:B0-----:R-:W-:Y:S01]  /*02f0*/  IMAD.X R3, RZ, RZ, UR5, P0 ;  /* 0x00000005ff037e24 */ /* 0x001fe200080e06ff */
[----:B--2---:R-:W-:-:S04]  /*0300*/  LEA R2, P0, R0, UR6, 0x2 ;  /* 0x0000000600027c11 */ /* 0x004fc8000f8010ff */
[C---:B------:R-:W-:Y:S01]  /*0310*/  LEA.HI.X R3, R0.reuse, UR7, R3, 0x2, P0 ;  /* 0x0000000700037c11 */ /* 0x040fe200080f1403 */
[----:B-1----:R-:W-:-:S05]  /*0320*/  IMAD R5, R0, R5, R4 ;  /* 0x0000000500057224 */ /* 0x002fca00078e0204 */
[----:B------:R-:W-:Y:S01]  /*0330*/  STG.E desc[UR8][R2.64], R5 ;  /* 0x0000000502007986 */ /* 0x000fe2000c101908 */
[----:B------:R-:W-:Y:S05]  /*0340*/  EXIT ;  /* 0x000000000000794d */ /* 0x000fea0003800000 */
.L_x_249:
        /* <DEDUP_REMOVED lines=11> */
.L_x_278:


//--------------------- .text._ZN3cub18CUB_300001_SM_10006detail8for_each13static_kernelINS2_12policy_hub_t12policy_500_tEmN6thrust24THRUST_300001_SM_1000_NS8cuda_cub20__uninitialized_fill7functorINS7_10device_ptrIiEEiEEEEvT0_T1_ --------------------------
	.section	.text._ZN3cub18CUB_300001_SM_10006detail8for_each13static_kernelINS2_12policy_hub_t12policy_500_tEmN6thrust24THRUST_300001_SM_1000_NS8cuda_cub20__uninitialized_fill7functorINS7_10device_ptrIiEEiEEEEvT0_T1_,"ax",@progbits
	.align	128
        .global         _ZN3cub18CUB_300001_SM_10006detail8for_each13static_kernelINS2_12policy_hub_t12policy_500_tEmN6thrust24THRUST_300001_SM_1000_NS8cuda_cub20__uninitialized_fill7functorINS7_10device_ptrIiEEiEEEEvT0_T1_
        .type           _ZN3cub18CUB_300001_SM_10006detail8for_each13static_kernelINS2_12policy_hub_t12policy_500_tEmN6thrust24THRUST_300001_SM_1000_NS8cuda_cub20__uninitialized_fill7functorINS7_10device_ptrIiEEiEEEEvT0_T1_,@function
        .size           _ZN3cub18CUB_300001_SM_10006detail8for_each13static_kernelINS2_12policy_hub_t12policy_500_tEmN6thrust24THRUST_300001_SM_1000_NS8cuda_cub20__uninitialized_fill7functorINS7_10device_ptrIiEEiEEEEvT0_T1_,(.L_x_279 - _ZN3cub18CUB_300001_SM_10006detail8for_each13static_kernelINS2_12policy_hub_t12policy_500_tEmN6thrust24THRUST_300001_SM_1000_NS8cuda_cub20__uninitialized_fill7functorINS7_10device_ptrIiEEiEEEEvT0_T1_)
        .other          _ZN3cub18CUB_300001_SM_10006detail8for_each13static_kernelINS2_12policy_hub_t12policy_500_tEmN6thrust24THRUST_300001_SM_1000_NS8cuda_cub20__uninitialized_fill7functorINS7_10device_ptrIiEEiEEEEvT0_T1_,@"STO_CUDA_ENTRY STV_DEFAULT"
_ZN3cub18CUB_300001_SM_10006detail8for_each13static_kernelINS2_12policy_hub_t12policy_500_tEmN6thrust24THRUST_300001_SM_1000_NS8cuda_cub20__uninitialized_fill7functorINS7_10device_ptrIiEEiEEEEvT0_T1_:
.text._ZN3cub18CUB_300001_SM_10006detail8for_each13static_kernelINS2_12policy_hub_t12policy_500_tEmN6thrust24THRUST_300001_SM_1000_NS8cuda_cub20__uninitialized_fill7functorINS7_10device_ptrIiEEiEEEEvT0_T1_:
        /* <DEDUP_REMOVED lines=8> */
[----:B------:R-:W-:-:S09]  /*0080*/  UISETP.GE.U32.AND.EX UP0, UPT, UR7, URZ, UPT, UP0 ;  /* 0x000000ff0700728c */ /* 0x000fd2000bf06100 */
        /* <DEDUP_REMOVED lines=11> */
.L_x_250:
[----:B------:R-:W0:Y:S01]  /*0140*/  S2R R0, SR_TID.X ;  /* 0x0000000000007919 */ /* 0x000e220000002100 */
[----:B------:R-:W-:Y:S01]  /*0150*/  IMAD.U32 R2, RZ, RZ, UR7 ;  /* 0x00000007ff027e24 */ /* 0x000fe2000f8e00ff */
[----:B------:R-:W1:Y:S01]  /*0160*/  LDCU.64 UR10, c[0x0][0x388] ;  /* 0x00007100ff0a77ac */ /* 0x000e620008000a00 */
[----:B------:R-:W-:Y:S01]  /*0170*/  IMAD.U32 R4, RZ, RZ, UR7 ;  /* 0x00000007ff047e24 */ /* 0x000fe2000f8e00ff */
[----:B0-----:R-:W-:-:S04]  /*0180*/  ISETP.LT.U32.AND P0, PT, R0, UR6, PT ;  /* 0x0000000600007c0c */ /* 0x001fc8000bf01070 */
[----:B------:R-:W-:Y:S01]  /*0190*/  ISETP.GT.U32.AND.EX P0, PT, R2, RZ, PT, P0 ;  /* 0x000000ff0200720c */ /* 0x000fe20003f04100 */
[C---:B------:R-:W-:Y:S01]  /*01a0*/  VIADD R2, R0.reuse, 0x100 ;  /* 0x0000010000027836 */ /* 0x040fe20000000000 */
[----:B------:R-:W-:-:S04]  /*01b0*/  IADD3 R0, P2, PT, R0, UR4, RZ ;  /* 0x0000000400007c10 */ /* 0x000fc8000ff5e0ff */
[----:B------:R-:W-:Y:S01]  /*01c0*/  ISETP.LT.U32.AND P1, PT, R2, UR6, PT ;  /* 0x0000000602007c0c */ /* 0x000fe2000bf21070 */
[----:B------:R-:W-:Y:S01]  /*01d0*/  IMAD.X R3, RZ, RZ, UR5, P2 ;  /* 0x00000005ff037e24 */ /* 0x000fe200090e06ff */
[----:B-1----:R-:W-:Y:S02]  /*01e0*/  LEA R2, P2, R0, UR10, 0x2 ;  /* 0x0000000a00027c11 */ /* 0x002fe4000f8410ff */
[----:B------:R-:W-:Y:S02]  /*01f0*/  ISETP.GT.U32.AND.EX P1, PT, R4, RZ, PT, P1 ;  /* 0x000000ff0400720c */ /* 0x000fe40003f24110 */
[----:B------:R-:W-:Y:S01]  /*0200*/  LEA.HI.X R3, R0, UR11, R3, 0x2, P2 ;  /* 0x0000000b00037c11 */ /* 0x000fe200090f1403 */
[----:B------:R-:W0:Y:S04]  /*0210*/  @P0 LDC R5, c[0x0][0x390] ;  /* 0x0000e400ff050b82 */ /* 0x000e280000000800 */
[----:B0-----:R0:W-:Y:S06]  /*0220*/  @P0 STG.E desc[UR8][R2.64], R5 ;  /* 0x0000000502000986 */ /* 0x0011ec000c101908 */
[----:B------:R-:W-:Y:S05]  /*0230*/  @!P1 EXIT ;  /* 0x000000000000994d */ /* 0x000fea0003800000 */
[----:B0-----:R-:W0:Y:S02]  /*0240*/  LDC R5, c[0x0][0x390] ;  /* 0x0000e400ff057b82 */ /* 0x001e240000000800 */
[----:B0-----:R-:W-:Y:S01]  /*0250*/  STG.E desc[UR8][R2.64+0x400], R5 ;  /* 0x0004000502007986 */ /* 0x001fe2000c101908 */
[----:B------:R-:W-:Y:S05]  /*0260*/  EXIT ;  /* 0x000000000000794d */ /* 0x000fea0003800000 */
.L_x_251:
        /* <DEDUP_REMOVED lines=9> */
.L_x_279:


//--------------------- .text._ZN3cub18CUB_300001_SM_10006detail8for_each13static_kernelINS2_12policy_hub_t12policy_500_tElN6thrust24THRUST_300001_SM_1000_NS8cuda_cub6__fill7functorINS7_6detail15normal_iteratorINS7_10device_ptrIfEEEEfEEEEvT0_T1_ --------------------------
	.section	.text._ZN3cub18CUB_300001_SM_10006detail8for_each13static_kernelINS2_12policy_hub_t12policy_500_tElN6thrust24THRUST_300001_SM_1000_NS8cuda_cub6__fill7functorINS7_6detail15normal_iteratorINS7_10device_ptrIfEEEEfEEEEvT0_T1_,"ax",@progbits
	.align	128
        .global         _ZN3cub18CUB_300001_SM_10006detail8for_each13static_kernelINS2_12policy_hub_t12policy_500_tElN6thrust24THRUST_300001_SM_1000_NS8cuda_cub6__fill7functorINS7_6detail15normal_iteratorINS7_10device_ptrIfEEEEfEEEEvT0_T1_
        .type           _ZN3cub18CUB_300001_SM_10006detail8for_each13static_kernelINS2_12policy_hub_t12policy_500_tElN6thrust24THRUST_300001_SM_1000_NS8cuda_cub6__fill7functorINS7_6detail15normal_iteratorINS7_10device_ptrIfEEEEfEEEEvT0_T1_,@function
        .size           _ZN3cub18CUB_300001_SM_10006detail8for_each13static_kernelINS2_12policy_hub_t12policy_500_tElN6thrust24THRUST_300001_SM_1000_NS8cuda_cub6__fill7functorINS7_6detail15normal_iteratorINS7_10device_ptrIfEEEEfEEEEvT0_T1_,(.L_x_280 - _ZN3cub18CUB_300001_SM_10006detail8for_each13static_kernelINS2_12policy_hub_t12policy_500_tElN6thrust24THRUST_300001_SM_1000_NS8cuda_cub6__fill7functorINS7_6detail15normal_iteratorINS7_10device_ptrIfEEEEfEEEEvT0_T1_)
        .other          _ZN3cub18CUB_300001_SM_10006detail8for_each13static_kernelINS2_12policy_hub_t12policy_500_tElN6thrust24THRUST_300001_SM_1000_NS8cuda_cub6__fill7functorINS7_6detail15normal_iteratorINS7_10device_ptrIfEEEEfEEEEvT0_T1_,@"STO_CUDA_ENTRY STV_DEFAULT"
_ZN3cub18CUB_300001_SM_10006detail8for_each13static_kernelINS2_12policy_hub_t12policy_500_tElN6thrust24THRUST_300001_SM_1000_NS8cuda_cub6__fill7functorINS7_6detail15normal_iteratorINS7_10device_ptrIfEEEEfEEEEvT0_T1_:
.text._ZN3cub18CUB_300001_SM_10006detail8for_each13static_kernelINS2_12policy_hub_t12policy_500_tElN6thrust24THRUST_300001_SM_1000_NS8cuda_cub6__fill7functorINS7_6detail15normal_iteratorINS7_10device_ptrIfEEEEfEEEEvT0_T1_:
        /* <DEDUP_REMOVED lines=20> */
.L_x_252:
        /* <DEDUP_REMOVED lines=20> */
.L_x_253:
        /* <DEDUP_REMOVED lines=16> */
.L_x_280:


//--------------------- .text._ZN3cub18CUB_300001_SM_10006detail8for_each13static_kernelINS2_12policy_hub_t12policy_500_tEmN6thrust24THRUST_300001_SM_1000_NS8cuda_cub20__uninitialized_fill7functorINS7_10device_ptrIfEEfEEEEvT0_T1_ --------------------------
	.section	.text._ZN3cub18CUB_300001_SM_10006detail8for_each13static_kernelINS2_12policy_hub_t12policy_500_tEmN6thrust24THRUST_300001_SM_1000_NS8cuda_cub20__uninitialized_fill7functorINS7_10device_ptrIfEEfEEEEvT0_T1_,"ax",@progbits
	.align	128
        .global         _ZN3cub18CUB_300001_SM_10006detail8for_each13static_kernelINS2_12policy_hub_t12policy_500_tEmN6thrust24THRUST_300001_SM_1000_NS8cuda_cub20__uninitialized_fill7functorINS7_10device_ptrIfEEfEEEEvT0_T1_
        .type           _ZN3cub18CUB_300001_SM_10006detail8for_each13static_kernelINS2_12policy_hub_t12policy_500_tEmN6thrust24THRUST_300001_SM_1000_NS8cuda_cub20__uninitialized_fill7functorINS7_10device_ptrIfEEfEEEEvT0_T1_,@function
        .size           _ZN3cub18CUB_300001_SM_10006detail8for_each13static_kernelINS2_12policy_hub_t12policy_500_tEmN6thrust24THRUST_300001_SM_1000_NS8cuda_cub20__uninitialized_fill7functorINS7_10device_ptrIfEEfEEEEvT0_T1_,(.L_x_281 - _ZN3cub18CUB_300001_SM_10006detail8for_each13static_kernelINS2_12policy_hub_t12policy_500_tEmN6thrust24THRUST_300001_SM_1000_NS8cuda_cub20__uninitialized_fill7functorINS7_10device_ptrIfEEfEEEEvT0_T1_)
        .other          _ZN3cub18CUB_300001_SM_10006detail8for_each13static_kernelINS2_12policy_hub_t12policy_500_tEmN6thrust24THRUST_300001_SM_1000_NS8cuda_cub20__uninitialized_fill7functorINS7_10device_ptrIfEEfEEEEvT0_T1_,@"STO_CUDA_ENTRY STV_DEFAULT"
_ZN3cub18CUB_300001_SM_10006detail8for_each13static_kernelINS2_12policy_hub_t12policy_500_tEmN6thrust24THRUST_300001_SM_1000_NS8cuda_cub20__uninitialized_fill7functorINS7_10device_ptrIfEEfEEEEvT0_T1_:
.text._ZN3cub18CUB_300001_SM_10006detail8for_each13static_kernelINS2_12policy_hub_t12policy_500_tEmN6thrust24THRUST_300001_SM_1000_NS8cuda_cub20__uninitialized_fill7functorINS7_10device_ptrIfEEfEEEEvT0_T1_:
        /* <DEDUP_REMOVED lines=20> */
.L_x_254:
        /* <DEDUP_REMOVED lines=19> */
.L_x_255:
        /* <DEDUP_REMOVED lines=9> */
.L_x_281:


//--------------------- .text._ZN3cub18CUB_300001_SM_10006detail11EmptyKernelIvEEvv --------------------------
	.section	.text._ZN3cub18CUB_300001_SM_10006detail11EmptyKernelIvEEvv,"ax",@progbits
	.align	128
        .global         _ZN3cub18CUB_300001_SM_10006detail11EmptyKernelIvEEvv
        .type           _ZN3cub18CUB_300001_SM_10006detail11EmptyKernelIvEEvv,@function
        .size           _ZN3cub18CUB_300001_SM_10006detail11EmptyKernelIvEEvv,(.L_x_282 - _ZN3cub18CUB_300001_SM_10006detail11EmptyKernelIvEEvv)
        .other          _ZN3cub18CUB_300001_SM_10006detail11EmptyKernelIvEEvv,@"STO_CUDA_ENTRY STV_DEFAULT"
_ZN3cub18CUB_300001_SM_10006detail11EmptyKernelIvEEvv:
.text._ZN3cub18CUB_300001_SM_10006detail11EmptyKernelIvEEvv:
[----:B------:R-:W-:Y:S01]  /*0000*/  LDC R1, c[0x0][0x37c] ;  /* 0x0000df00ff017b82 */ /* 0x000fe20000000800 */
[----:B------:R-:W-:Y:S05]  /*0010*/  EXIT ;  /* 0x000000000000794d */ /* 0x000fea0003800000 */
.L_x_256:
        /* <DEDUP_REMOVED lines=14> */
.L_x_282:


//--------------------- .nv.shared._ZN3cub18CUB_300001_SM_10006detail9transform16transform_kernelINS2_10policy_hubILb0EN4cuda3std3__45tupleIJN6thrust24THRUST_300001_SM_1000_NS6detail15normal_iteratorINSA_10device_ptrIiEEEESF_EEEE10policy1000ElNS7_7modulusIiEESF_JPiSL_EEEvT0_iT1_T2_DpNS2_10kernel_argIT3_EE --------------------------
	.section	.nv.shared._ZN3cub18CUB_300001_SM_10006detail9transform16transform_kernelINS2_10policy_hubILb0EN4cuda3std3__45tupleIJN6thrust24THRUST_300001_SM_1000_NS6detail15normal_iteratorINSA_10device_ptrIiEEEESF_EEEE10policy1000ElNS7_7modulusIiEESF_JPiSL_EEEvT0_iT1_T2_DpNS2_10kernel_argIT3_EE,"aw",@nobits
	.sectionflags	@""
	.align	128
.nv.shared._ZN3cub18CUB_300001_SM_10006detail9transform16transform_kernelINS2_10policy_hubILb0EN4cuda3std3__45tupleIJN6thrust24THRUST_300001_SM_1000_NS6detail15normal_iteratorINSA_10device_ptrIiEEEESF_EEEE10policy1000ElNS7_7modulusIiEESF_JPiSL_EEEvT0_iT1_T2_DpNS2_10kernel_argIT3_EE:
	.zero		1152


//--------------------- .nv.shared.reserved.0     --------------------------
	.section	.nv.shared.reserved.0,"aw",@nobits
	.weak		__nv_reservedSMEM_offset_0_alias
	.size		__nv_reservedSMEM_offset_0_alias, 0, 64
	.other		__nv_reservedSMEM_offset_0_alias,@"STO_CUDA_RESERVED_SHARED STV_DEFAULT"
__nv_reservedSMEM_offset_0_alias:
	.zero		0
	.zero		64


//--------------------- .nv.global                --------------------------
	.section	.nv.global,"aw",@nobits
.nv.global:
	.type		_ZN34_INTERNAL_bba7ef74_4_k_cu_80bf577e6thrust24THRUST_300001_SM_1000_NS12placeholders2_8E,@object
	.size		_ZN34_INTERNAL_bba7ef74_4_k_cu_80bf577e6thrust24THRUST_300001_SM_1000_NS12placeholders2_8E,(_ZN34_INTERNAL_bba7ef74_4_k_cu_80bf577e4cuda3std3__436_GLOBAL__N__bba7ef74_4_k_cu_80bf577e6ignoreE - _ZN34_INTERNAL_bba7ef74_4_k_cu_80bf577e6thrust24THRUST_300001_SM_1000_NS12placeholders2_8E)
_ZN34_INTERNAL_bba7ef74_4_k_cu_80bf577e6thrust24THRUST_300001_SM_1000_NS12placeholders2_8E:
	.zero		1
	.type		_ZN34_INTERNAL_bba7ef74_4_k_cu_80bf577e4cuda3std3__436_GLOBAL__N__bba7ef74_4_k_cu_80bf577e6ignoreE,@object
	.size		_ZN34_INTERNAL_bba7ef74_4_k_cu_80bf577e4cuda3std3__436_GLOBAL__N__bba7ef74_4_k_cu_80bf577e6ignoreE,(_ZN34_INTERNAL_bba7ef74_4_k_cu_80bf577e4cuda3std6ranges3__45__cpo4dataE - _ZN34_INTERNAL_bba7ef74_4_k_cu_80bf577e4cuda3std3__436_GLOBAL__N__bba7ef74_4_k_cu_80bf577e6ignoreE)
_ZN34_INTERNAL_bba7ef74_4_k_cu_80bf577e4cuda3std3__436_GLOBAL__N__bba7ef74_4_k_cu_80bf577e6ignoreE:
	.zero		1
	.type		_ZN34_INTERNAL_bba7ef74_4_k_cu_80bf577e4cuda3std6ranges3__45__cpo4dataE,@object
	.size		_ZN34_INTERNAL_bba7ef74_4_k_cu_80bf577e4cuda3std6ranges3__45__cpo4dataE,(_ZN34_INTERNAL_bba7ef74_4_k_cu_80bf577e6thrust24THRUST_300001_SM_1000_NS6system3cpp3parE - _ZN34_INTERNAL_bba7ef74_4_k_cu_80bf577e4cuda3std6ranges3__45__cpo4dataE)
_ZN34_INTERNAL_bba7ef74_4_k_cu_80bf577e4cuda3std6ranges3__45__cpo4dataE:
	.zero		1
	.type		_ZN34_INTERNAL_bba7ef74_4_k_cu_80bf577e6thrust24THRUST_300001_SM_1000_NS6system3cpp3parE,@object
	.size		_ZN34_INTERNAL_bba7ef74_4_k_cu_80bf577e6thrust24THRUST_300001_SM_1000_NS6system3cpp3parE,(_ZN34_INTERNAL_bba7ef74_4_k_cu_80bf577e4cuda3std3__45__cpo5beginE - _ZN34_INTERNAL_bba7ef74_4_k_cu_80bf577e6thrust24THRUST_300001_SM_1000_NS6system3cpp3parE)
_ZN34_INTERNAL_bba7ef74_4_k_cu_80bf577e6thrust24THRUST_300001_SM_1000_NS6system3cpp3parE:
	.zero		1
	.type		_ZN34_INTERNAL_bba7ef74_4_k_cu_80bf577e4cuda3std3__45__cpo5beginE,@object
	.size		_ZN34_INTERNAL_bba7ef74_4_k_cu_80bf577e4cuda3std3__45__cpo5beginE,(_ZN34_INTERNAL_bba7ef74_4_k_cu_80bf577e4cuda3std6ranges3__45__cpo5beginE - _ZN34_INTERNAL_bba7ef74_4_k_cu_80bf577e4cuda3std3__45__cpo5beginE)
_ZN34_INTERNAL_bba7ef74_4_k_cu_80bf577e4cuda3std3__45__cpo5beginE:
	.zero		1
	.type		_ZN34_INTERNAL_bba7ef74_4_k_cu_80bf577e4cuda3std6ranges3__45__cpo5beginE,@object
	.size		_ZN34_INTERNAL_bba7ef74_4_k_cu_80bf577e4cuda3std6ranges3__45__cpo5beginE,(_ZN34_INTERNAL_bba7ef74_4_k_cu_80bf577e6thrust24THRUST_300001_SM_1000_NS6deviceE - _ZN34_INTERNAL_bba7ef74_4_k_cu_80bf577e4cuda3std6ranges3__45__cpo5beginE)
_ZN34_INTERNAL_bba7ef74_4_k_cu_80bf577e4cuda3std6ranges3__45__cpo5beginE:
	.zero		1
	.type		_ZN34_INTERNAL_bba7ef74_4_k_cu_80bf577e6thrust24THRUST_300001_SM_1000_NS6deviceE,@object
	.size		_ZN34_INTERNAL_bba7ef74_4_k_cu_80bf577e6thrust24THRUST_300001_SM_1000_NS6deviceE,(_ZN34_INTERNAL_bba7ef74_4_k_cu_80bf577e4cuda3std3__47nulloptE - _ZN34_INTERNAL_bba7ef74_4_k_cu_80bf577e6thrust24THRUST_300001_SM_1000_NS6deviceE)
_ZN34_INTERNAL_bba7ef74_4_k_cu_80bf577e6thrust24THRUST_300001_SM_1000_NS6deviceE:
	.zero		1
	.type		_ZN34_INTERNAL_bba7ef74_4_k_cu_80bf577e4cuda3std3__47nulloptE,@object
	.size		_ZN34_INTERNAL_bba7ef74_4_k_cu_80bf577e4cuda3std3__47nulloptE,(_ZN34_INTERNAL_bba7ef74_4_k_cu_80bf577e4cuda3std6ranges3__45__cpo8distanceE - _ZN34_INTERNAL_bba7ef74_4_k_cu_80bf577e4cuda3std3__47nulloptE)
_ZN34_INTERNAL_bba7ef74_4_k_cu_80bf577e4cuda3std3__47nulloptE:
	.zero		1
	.type		_ZN34_INTERNAL_bba7ef74_4_k_cu_80bf577e4cuda3std6ranges3__45__cpo8distanceE,@object
	.size		_ZN34_INTERNAL_bba7ef74_4_k_cu_80bf577e4cuda3std6ranges3__45__cpo8distanceE,(_ZN34_INTERNAL_bba7ef74_4_k_cu_80bf577e6thrust24THRUST_300001_SM_1000_NS12placeholders2_4E - _ZN34_INTERNAL_bba7ef74_4_k_cu_80bf577e4cuda3std6ranges3__45__cpo8distanceE)
_ZN34_INTERNAL_bba7ef74_4_k_cu_80bf577e4cuda3std6ranges3__45__cpo8distanceE:
	.zero		1
	.type		_ZN34_INTERNAL_bba7ef74_4_k_cu_80bf577e6thrust24THRUST_300001_SM_1000_NS12placeholders2_4E,@object
	.size		_ZN34_INTERNAL_bba7ef74_4_k_cu_80bf577e6thrust24THRUST_300001_SM_1000_NS12placeholders2_4E,(_ZN34_INTERNAL_bba7ef74_4_k_cu_80bf577e4cuda3std3__45__cpo6rbeginE - _ZN34_INTERNAL_bba7ef74_4_k_cu_80bf577e6thrust24THRUST_300001_SM_1000_NS12placeholders2_4E)
_ZN34_INTERNAL_bba7ef74_4_k_cu_80bf577e6thrust24THRUST_300001_SM_1000_NS12placeholders2_4E:
	.zero		1
	.type		_ZN34_INTERNAL_bba7ef74_4_k_cu_80bf577e4cuda3std3__45__cpo6rbeginE,@object
	.size		_ZN34_INTERNAL_bba7ef74_4_k_cu_80bf577e4cuda3std3__45__cpo6rbeginE,(_ZN34_INTERNAL_bba7ef74_4_k_cu_80bf577e4cuda3std6ranges3__45__cpo7advanceE - _ZN34_INTERNAL_bba7ef74_4_k_cu_80bf577e4cuda3std3__45__cpo6rbeginE)
_ZN34_INTERNAL_bba7ef74_4_k_cu_80bf577e4cuda3std3__45__cpo6rbeginE:
	.zero		1
	.type		_ZN34_INTERNAL_bba7ef74_4_k_cu_80bf577e4cuda3std6ranges3__45__cpo7advanceE,@object
	.size		_ZN34_INTERNAL_bba7ef74_4_k_cu_80bf577e4cuda3std6ranges3__45__cpo7advanceE,(_ZN34_INTERNAL_bba7ef74_4_k_cu_80bf577e6thrust24THRUST_300001_SM_1000_NS12placeholders3_10E - _ZN34_INTERNAL_bba7ef74_4_k_cu_80bf577e4cuda3std6ranges3__45__cpo7advanceE)
_ZN34_INTERNAL_bba7ef74_4_k_cu_80bf577e4cuda3std6ranges3__45__cpo7advanceE:
	.zero		1
	.type		_ZN34_INTERNAL_bba7ef74_4_k_cu_80bf577e6thrust24THRUST_300001_SM_1000_NS12placeholders3_10E,@object
	.size		_ZN34_INTERNAL_bba7ef74_4_k_cu_80bf577e6thrust24THRUST_300001_SM_1000_NS12placeholders3_10E,(_ZN34_INTERNAL_bba7ef74_4_k_cu_80bf577e4cuda3std3__48in_placeE - _ZN34_INTERNAL_bba7ef74_4_k_cu_80bf577e6thrust24THRUST_300001_SM_1000_NS12placeholders3_10E)
_ZN34_INTERNAL_bba7ef74_4_k_cu_80bf577e6thrust24THRUST_300001_SM_1000_NS12placeholders3_10E:
	.zero		1
	.type		_ZN34_INTERNAL_bba7ef74_4_k_cu_80bf577e4cuda3std3__48in_placeE,@object
	.size		_ZN34_INTERNAL_bba7ef74_4_k_cu_80bf577e4cuda3std3__48in_placeE,(_ZN34_INTERNAL_bba7ef74_4_k_cu_80bf577e4cuda3std6ranges3__45__cpo4sizeE - _ZN34_INTERNAL_bba7ef74_4_k_cu_80bf577e4cuda3std3__48in_placeE)
_ZN34_INTERNAL_bba7ef74_4_k_cu_80bf577e4cuda3std3__48in_placeE:
	.zero		1
	.type		_ZN34_INTERNAL_bba7ef74_4_k_cu_80bf577e4cuda3std6ranges3__45__cpo4sizeE,@object
	.size		_ZN34_INTERNAL_bba7ef74_4_k_cu_80bf577e4cuda3std6ranges3__45__cpo4sizeE,(_ZN34_INTERNAL_bba7ef74_4_k_cu_80bf577e6thrust24THRUST_300001_SM_1000_NS12placeholders2_2E - _ZN34_INTERNAL_bba7ef74_4_k_cu_80bf577e4cuda3std6ranges3__45__cpo4sizeE)
_ZN34_INTERNAL_bba7ef74_4_k_cu_80bf577e4cuda3std6ranges3__45__cpo4sizeE:
	.zero		1
	.type		_ZN34_INTERNAL_bba7ef74_4_k_cu_80bf577e6thrust24THRUST_300001_SM_1000_NS12placeholders2_2E,@object
	.size		_ZN34_INTERNAL_bba7ef74_4_k_cu_80bf577e6thrust24THRUST_300001_SM_1000_NS12placeholders2_2E,(_ZN34_INTERNAL_bba7ef74_4_k_cu_80bf577e4cuda3std3__45__cpo6cbeginE - _ZN34_INTERNAL_bba7ef74_4_k_cu_80bf577e6thrust24THRUST_300001_SM_1000_NS12placeholders2_2E)
_ZN34_INTERNAL_bba7ef74_4_k_cu_80bf577e6thrust24THRUST_300001_SM_1000_NS12placeholders2_2E:
	.zero		1
	.type		_ZN34_INTERNAL_bba7ef74_4_k_cu_80bf577e4cuda3std3__45__cpo6cbeginE,@object
	.size		_ZN34_INTERNAL_bba7ef74_4_k_cu_80bf577e4cuda3std3__45__cpo6cbeginE,(_ZN34_INTERNAL_bba7ef74_4_k_cu_80bf577e4cuda3std6ranges3__45__cpo6cbeginE - _ZN34_INTERNAL_bba7ef74_4_k_cu_80bf577e4cuda3std3__45__cpo6cbeginE)
_ZN34_INTERNAL_bba7ef74_4_k_cu_80bf577e4cuda3std3__45__cpo6cbeginE:
	.zero		1
	.type		_ZN34_INTERNAL_bba7ef74_4_k_cu_80bf577e4cuda3std6ranges3__45__cpo6cbeginE,@object
	.size		_ZN34_INTERNAL_bba7ef74_4_k_cu_80bf577e4cuda3std6ranges3__45__cpo6cbeginE,(_ZN34_INTERNAL_bba7ef74_4_k_cu_80bf577e6thrust24THRUST_300001_SM_1000_NS12placeholders2_6E - _ZN34_INTERNAL_bba7ef74_4_k_cu_80bf577e4cuda3std6ranges3__45__cpo6cbeginE)
_ZN34_INTERNAL_bba7ef74_4_k_cu_80bf577e4cuda3std6ranges3__45__cpo6cbeginE:
	.zero		1
	.type		_ZN34_INTERNAL_bba7ef74_4_k_cu_80bf577e6thrust24THRUST_300001_SM_1000_NS12placeholders2_6E,@object
	.size		_ZN34_INTERNAL_bba7ef74_4_k_cu_80bf577e6thrust24THRUST_300001_SM_1000_NS12placeholders2_6E,(_ZN34_INTERNAL_bba7ef74_4_k_cu_80bf577e4cuda3std3__45__cpo7crbeginE - _ZN34_INTERNAL_bba7ef74_4_k_cu_80bf577e6thrust24THRUST_300001_SM_1000_NS12placeholders2_6E)
_ZN34_INTERNAL_bba7ef74_4_k_cu_80bf577e6thrust24THRUST_300001_SM_1000_NS12placeholders2_6E:
	.zero		1
	.type		_ZN34_INTERNAL_bba7ef74_4_k_cu_80bf577e4cuda3std3__45__cpo7crbeginE,@object
	.size		_ZN34_INTERNAL_bba7ef74_4_k_cu_80bf577e4cuda3std3__45__cpo7crbeginE,(_ZN34_INTERNAL_bba7ef74_4_k_cu_80bf577e4cuda3std6ranges3__45__cpo4nextE - _ZN34_INTERNAL_bba7ef74_4_k_cu_80bf577e4cuda3std3__45__cpo7crbeginE)
_ZN34_INTERNAL_bba7ef74_4_k_cu_80bf577e4cuda3std3__45__cpo7crbeginE:
	.zero		1
	.type		_ZN34_INTERNAL_bba7ef74_4_k_cu_80bf577e4cuda3std6ranges3__45__cpo4nextE,@object
	.size		_ZN34_INTERNAL_bba7ef74_4_k_cu_80bf577e4cuda3std6ranges3__45__cpo4nextE,(_ZN34_INTERNAL_bba7ef74_4_k_cu_80bf577e4cuda3std6ranges3__45__cpo4swapE - _ZN34_INTERNAL_bba7ef74_4_k_cu_80bf577e4cuda3std6ranges3__45__cpo4nextE)
_ZN34_INTERNAL_bba7ef74_4_k_cu_80bf577e4cuda3std6ranges3__45__cpo4nextE:
	.zero		1
	.type		_ZN34_INTERNAL_bba7ef74_4_k_cu_80bf577e4cuda3std6ranges3__45__cpo4swapE,@object
	.size		_ZN34_INTERNAL_bba7ef74_4_k_cu_80bf577e4cuda3std6ranges3__45__cpo4swapE,(_ZN34_INTERNAL_bba7ef74_4_k_cu_80bf577e6thrust24THRUST_300001_SM_1000_NS8cuda_cub10par_nosyncE - _ZN34_INTERNAL_bba7ef74_4_k_cu_80bf577e4cuda3std6ranges3__45__cpo4swapE)
_ZN34_INTERNAL_bba7ef74_4_k_cu_80bf577e4cuda3std6ranges3__45__cpo4swapE:
	.zero		1
	.type		_ZN34_INTERNAL_bba7ef74_4_k_cu_80bf577e6thrust24THRUST_300001_SM_1000_NS8cuda_cub10par_nosyncE,@object
	.size		_ZN34_INTERNAL_bba7ef74_4_k_cu_80bf577e6thrust24THRUST_300001_SM_1000_NS8cuda_cub10par_nosyncE,(_ZN34_INTERNAL_bba7ef74_4_k_cu_80bf577e6thrust24THRUST_300001_SM_1000_NS3seqE - _ZN34_INTERNAL_bba7ef74_4_k_cu_80bf577e6thrust24THRUST_300001_SM_1000_NS8cuda_cub10par_nosyncE)
_ZN34_INTERNAL_bba7ef74_4_k_cu_80bf577e6thrust24THRUST_300001_SM_1000_NS8cuda_cub10par_nosyncE:
	.zero		1
	.type		_ZN34_INTERNAL_bba7ef74_4_k_cu_80bf577e6thrust24THRUST_300001_SM_1000_NS3seqE,@object
	.size		_ZN34_INTERNAL_bba7ef74_4_k_cu_80bf577e6thrust24THRUST_300001_SM_1000_NS3seqE,(_ZN34_INTERNAL_bba7ef74_4_k_cu_80bf577e4cuda3std3__420unreachable_sentinelE - _ZN34_INTERNAL_bba7ef74_4_k_cu_80bf577e6thrust24THRUST_300001_SM_1000_NS3seqE)
_ZN34_INTERNAL_bba7ef74_4_k_cu_80bf577e6thrust24THRUST_300001_SM_1000_NS3seqE:
	.zero		1
	.type		_ZN34_INTERNAL_bba7ef74_4_k_cu_80bf577e4cuda3std3__420unreachable_sentinelE,@object
	.size		_ZN34_INTERNAL_bba7ef74_4_k_cu_80bf577e4cuda3std3__420unreachable_sentinelE,(_ZN34_INTERNAL_bba7ef74_4_k_cu_80bf577e4cuda3std6ranges3__45__cpo5ssizeE - _ZN34_INTERNAL_bba7ef74_4_k_cu_80bf577e4cuda3std3__420unreachable_sentinelE)
_ZN34_INTERNAL_bba7ef74_4_k_cu_80bf577e4cuda3std3__420unreachable_sentinelE:
	.zero		1
	.type		_ZN34_INTERNAL_bba7ef74_4_k_cu_80bf577e4cuda3std6ranges3__45__cpo5ssizeE,@object
	.size		_ZN34_INTERNAL_bba7ef74_4_k_cu_80bf577e4cuda3std6ranges3__45__cpo5ssizeE,(_ZN34_INTERNAL_bba7ef74_4_k_cu_80bf577e6thrust24THRUST_300001_SM_1000_NS12placeholders2_3E - _ZN34_INTERNAL_bba7ef74_4_k_cu_80bf577e4cuda3std6ranges3__45__cpo5ssizeE)
_ZN34_INTERNAL_bba7ef74_4_k_cu_80bf577e4cuda3std6ranges3__45__cpo5ssizeE:
	.zero		1
	.type		_ZN34_INTERNAL_bba7ef74_4_k_cu_80bf577e6thrust24THRUST_300001_SM_1000_NS12placeholders2_3E,@object
	.size		_ZN34_INTERNAL_bba7ef74_4_k_cu_80bf577e6thrust24THRUST_300001_SM_1000_NS12placeholders2_3E,(_ZN34_INTERNAL_bba7ef74_4_k_cu_80bf577e4cuda3std3__45__cpo4cendE - _ZN34_INTERNAL_bba7ef74_4_k_cu_80bf577e6thrust24THRUST_300001_SM_1000_NS12placeholders2_3E)
_ZN34_INTERNAL_bba7ef74_4_k_cu_80bf577e6thrust24THRUST_300001_SM_1000_NS12placeholders2_3E:
	.zero		1
	.type		_ZN34_INTERNAL_bba7ef74_4_k_cu_80bf577e4cuda3std3__45__cpo4cendE,@object
	.size		_ZN34_INTERNAL_bba7ef74_4_k_cu_80bf577e4cuda3std3__45__cpo4cendE,(_ZN34_INTERNAL_bba7ef74_4_k_cu_80bf577e4cuda3std6ranges3__45__cpo4cendE - _ZN34_INTERNAL_bba7ef74_4_k_cu_80bf577e4cuda3std3__45__cpo4cendE)
_ZN34_INTERNAL_bba7ef74_4_k_cu_80bf577e4cuda3std3__45__cpo4cendE:
	.zero		1
	.type		_ZN34_INTERNAL_bba7ef74_4_k_cu_80bf577e4cuda3std6ranges3__45__cpo4cendE,@object
	.size		_ZN34_INTERNAL_bba7ef74_4_k_cu_80bf577e4cuda3std6ranges3__45__cpo4cendE,(_ZN34_INTERNAL_bba7ef74_4_k_cu_80bf577e6thrust24THRUST_300001_SM_1000_NS12placeholders2_7E - _ZN34_INTERNAL_bba7ef74_4_k_cu_80bf577e4cuda3std6ranges3__45__cpo4cendE)
_ZN34_INTERNAL_bba7ef74_4_k_cu_80bf577e4cuda3std6ranges3__45__cpo4cendE:
	.zero		1
	.type		_ZN34_INTERNAL_bba7ef74_4_k_cu_80bf577e6thrust24THRUST_300001_SM_1000_NS12placeholders2_7E,@object
	.size		_ZN34_INTERNAL_bba7ef74_4_k_cu_80bf577e6thrust24THRUST_300001_SM_1000_NS12placeholders2_7E,(_ZN34_INTERNAL_bba7ef74_4_k_cu_80bf577e4cuda3std3__45__cpo5crendE - _ZN34_INTERNAL_bba7ef74_4_k_cu_80bf577e6thrust24THRUST_300001_SM_1000_NS12placeholders2_7E)
_ZN34_INTERNAL_bba7ef74_4_k_cu_80bf577e6thrust24THRUST_300001_SM_1000_NS12placeholders2_7E:
	.zero		1
	.type		_ZN34_INTERNAL_bba7ef74_4_k_cu_80bf577e4cuda3std3__45__cpo5crendE,@object
	.size		_ZN34_INTERNAL_bba7ef74_4_k_cu_80bf577e4cuda3std3__45__cpo5crendE,(_ZN34_INTERNAL_bba7ef74_4_k_cu_80bf577e4cuda3std6ranges3__45__cpo4prevE - _ZN34_INTERNAL_bba7ef74_4_k_cu_80bf577e4cuda3std3__45__cpo5crendE)
_ZN34_INTERNAL_bba7ef74_4_k_cu_80bf577e4cuda3std3__45__cpo5crendE:
	.zero		1
	.type		_ZN34_INTERNAL_bba7ef74_4_k_cu_80bf577e4cuda3std6ranges3__45__cpo4prevE,@object
	.size		_ZN34_INTERNAL_bba7ef74_4_k_cu_80bf577e4cuda3std6ranges3__45__cpo4prevE,(_ZN34_INTERNAL_bba7ef74_4_k_cu_80bf577e4cuda3std6ranges3__45__cpo9iter_moveE - _ZN34_INTERNAL_bba7ef74_4_k_cu_80bf577e4cuda3std6ranges3__45__cpo4prevE)
_ZN34_INTERNAL_bba7ef74_4_k_cu_80bf577e4cuda3std6ranges3__45__cpo4prevE:
	.zero		1
	.type		_ZN34_INTERNAL_bba7ef74_4_k_cu_80bf577e4cuda3std6ranges3__45__cpo9iter_moveE,@object
	.size		_ZN34_INTERNAL_bba7ef74_4_k_cu_80bf577e4cuda3std6ranges3__45__cpo9iter_moveE,(_ZN34_INTERNAL_bba7ef74_4_k_cu_80bf577e6thrust24THRUST_300001_SM_1000_NS6system6detail10sequential3seqE - _ZN34_INTERNAL_bba7ef74_4_k_cu_80bf577e4cuda3std6ranges3__45__cpo9iter_moveE)
_ZN34_INTERNAL_bba7ef74_4_k_cu_80bf577e4cuda3std6ranges3__45__cpo9iter_moveE:
	.zero		1
	.type		_ZN34_INTERNAL_bba7ef74_4_k_cu_80bf577e6thrust24THRUST_300001_SM_1000_NS6system6detail10sequential3seqE,@object
	.size		_ZN34_INTERNAL_bba7ef74_4_k_cu_80bf577e6thrust24THRUST_300001_SM_1000_NS6system6detail10sequential3seqE,(_ZN34_INTERNAL_bba7ef74_4_k_cu_80bf577e6thrust24THRUST_300001_SM_1000_NS12placeholders2_9E - _ZN34_INTERNAL_bba7ef74_4_k_cu_80bf577e6thrust24THRUST_300001_SM_1000_NS6system6detail10sequential3seqE)
_ZN34_INTERNAL_bba7ef74_4_k_cu_80bf577e6thrust24THRUST_300001_SM_1000_NS6system6detail10sequential3seqE:
	.zero		1
	.type		_ZN34_INTERNAL_bba7ef74_4_k_cu_80bf577e6thrust24THRUST_300001_SM_1000_NS12placeholders2_9E,@object
	.size		_ZN34_INTERNAL_bba7ef74_4_k_cu_80bf577e6thrust24THRUST_300001_SM_1000_NS12placeholders2_9E,(_ZN34_INTERNAL_bba7ef74_4_k_cu_80bf577e4cuda3std3__419piecewise_constructE - _ZN34_INTERNAL_bba7ef74_4_k_cu_80bf577e6thrust24THRUST_300001_SM_1000_NS12placeholders2_9E)
_ZN34_INTERNAL_bba7ef74_4_k_cu_80bf577e6thrust24THRUST_300001_SM_1000_NS12placeholders2_9E:
	.zero		1
	.type		_ZN34_INTERNAL_bba7ef74_4_k_cu_80bf577e4cuda3std3__419piecewise_constructE,@object
	.size		_ZN34_INTERNAL_bba7ef74_4_k_cu_80bf577e4cuda3std3__419piecewise_constructE,(_ZN34_INTERNAL_bba7ef74_4_k_cu_80bf577e4cuda3std6ranges3__45__cpo5cdataE - _ZN34_INTERNAL_bba7ef74_4_k_cu_80bf577e4cuda3std3__419piecewise_constructE)
_ZN34_INTERNAL_bba7ef74_4_k_cu_80bf577e4cuda3std3__419piecewise_constructE:
	.zero		1
	.type		_ZN34_INTERNAL_bba7ef74_4_k_cu_80bf577e4cuda3std6ranges3__45__cpo5cdataE,@object
	.size		_ZN34_INTERNAL_bba7ef74_4_k_cu_80bf577e4cuda3std6ranges3__45__cpo5cdataE,(_ZN34_INTERNAL_bba7ef74_4_k_cu_80bf577e6thrust24THRUST_300001_SM_1000_NS12placeholders2_1E - _ZN34_INTERNAL_bba7ef74_4_k_cu_80bf577e4cuda3std6ranges3__45__cpo5cdataE)
_ZN34_INTERNAL_bba7ef74_4_k_cu_80bf577e4cuda3std6ranges3__45__cpo5cdataE:
	.zero		1
	.type		_ZN34_INTERNAL_bba7ef74_4_k_cu_80bf577e6thrust24THRUST_300001_SM_1000_NS12placeholders2_1E,@object
	.size		_ZN34_INTERNAL_bba7ef74_4_k_cu_80bf577e6thrust24THRUST_300001_SM_1000_NS12placeholders2_1E,(_ZN34_INTERNAL_bba7ef74_4_k_cu_80bf577e4cuda3std3__45__cpo3endE - _ZN34_INTERNAL_bba7ef74_4_k_cu_80bf577e6thrust24THRUST_300001_SM_1000_NS12placeholders2_1E)
_ZN34_INTERNAL_bba7ef74_4_k_cu_80bf577e6thrust24THRUST_300001_SM_1000_NS12placeholders2_1E:
	.zero		1
	.type		_ZN34_INTERNAL_bba7ef74_4_k_cu_80bf577e4cuda3std3__45__cpo3endE,@object
	.size		_ZN34_INTERNAL_bba7ef74_4_k_cu_80bf577e4cuda3std3__45__cpo3endE,(_ZN34_INTERNAL_bba7ef74_4_k_cu_80bf577e4cuda3std6ranges3__45__cpo3endE - _ZN34_INTERNAL_bba7ef74_4_k_cu_80bf577e4cuda3std3__45__cpo3endE)
_ZN34_INTERNAL_bba7ef74_4_k_cu_80bf577e4cuda3std3__45__cpo3endE:
	.zero		1
	.type		_ZN34_INTERNAL_bba7ef74_4_k_cu_80bf577e4cuda3std6ranges3__45__cpo3endE,@object
	.size		_ZN34_INTERNAL_bba7ef74_4_k_cu_80bf577e4cuda3std6ranges3__45__cpo3endE,(_ZN34_INTERNAL_bba7ef74_4_k_cu_80bf577e6thrust24THRUST_300001_SM_1000_NS12placeholders2_5E - _ZN34_INTERNAL_bba7ef74_4_k_cu_80bf577e4cuda3std6ranges3__45__cpo3endE)
_ZN34_INTERNAL_bba7ef74_4_k_cu_80bf577e4cuda3std6ranges3__45__cpo3endE:
	.zero		1
	.type		_ZN34_INTERNAL_bba7ef74_4_k_cu_80bf577e6thrust24THRUST_300001_SM_1000_NS12placeholders2_5E,@object
	.size		_ZN34_INTERNAL_bba7ef74_4_k_cu_80bf577e6thrust24THRUST_300001_SM_1000_NS12placeholders2_5E,(_ZN34_INTERNAL_bba7ef74_4_k_cu_80bf577e4cuda3std3__45__cpo4rendE - _ZN34_INTERNAL_bba7ef74_4_k_cu_80bf577e6thrust24THRUST_300001_SM_1000_NS12placeholders2_5E)
_ZN34_INTERNAL_bba7ef74_4_k_cu_80bf577e6thrust24THRUST_300001_SM_1000_NS12placeholders2_5E:
	.zero		1
	.type		_ZN34_INTERNAL_bba7ef74_4_k_cu_80bf577e4cuda3std3__45__cpo4rendE,@object
	.size		_ZN34_INTERNAL_bba7ef74_4_k_cu_80bf577e4cuda3std3__45__cpo4rendE,(_ZN34_INTERNAL_bba7ef74_4_k_cu_80bf577e4cuda3std6ranges3__45__cpo9iter_swapE - _ZN34_INTERNAL_bba7ef74_4_k_cu_80bf577e4cuda3std3__45__cpo4rendE)
_ZN34_INTERNAL_bba7ef74_4_k_cu_80bf577e4cuda3std3__45__cpo4rendE:
	.zero		1
	.type		_ZN34_INTERNAL_bba7ef74_4_k_cu_80bf577e4cuda3std6ranges3__45__cpo9iter_swapE,@object
	.size		_ZN34_INTERNAL_bba7ef74_4_k_cu_80bf577e4cuda3std6ranges3__45__cpo9iter_swapE,(_ZN34_INTERNAL_bba7ef74_4_k_cu_80bf577e4cuda3std3__48unexpectE - _ZN34_INTERNAL_bba7ef74_4_k_cu_80bf577e4cuda3std6ranges3__45__cpo9iter_swapE)
_ZN34_INTERNAL_bba7ef74_4_k_cu_80bf577e4cuda3std6ranges3__45__cpo9iter_swapE:
	.zero		1
	.type		_ZN34_INTERNAL_bba7ef74_4_k_cu_80bf577e4cuda3std3__48unexpectE,@object
	.size		_ZN34_INTERNAL_bba7ef74_4_k_cu_80bf577e4cuda3std3__48unexpectE,(_ZN34_INTERNAL_bba7ef74_4_k_cu_80bf577e6thrust24THRUST_300001_SM_1000_NS8cuda_cub3parE - _ZN34_INTERNAL_bba7ef74_4_k_cu_80bf577e4cuda3std3__48unexpectE)
_ZN34_INTERNAL_bba7ef74_4_k_cu_80bf577e4cuda3std3__48unexpectE:
	.zero		1
	.type		_ZN34_INTERNAL_bba7ef74_4_k_cu_80bf577e6thrust24THRUST_300001_SM_1000_NS8cuda_cub3parE,@object
	.size		_ZN34_INTERNAL_bba7ef74_4_k_cu_80bf577e6thrust24THRUST_300001_SM_1000_NS8cuda_cub3parE,(.L_29 - _ZN34_INTERNAL_bba7ef74_4_k_cu_80bf577e6thrust24THRUST_300001_SM_1000_NS8cuda_cub3parE)
_ZN34_INTERNAL_bba7ef74_4_k_cu_80bf577e6thrust24THRUST_300001_SM_1000_NS8cuda_cub3parE:
	.zero		1
.L_29:


//--------------------- .nv.shared._ZN3cub18CUB_300001_SM_10006detail9transform16transform_kernelINS2_10policy_hubILb0EN4cuda3std3__45tupleIJN6thrust24THRUST_300001_SM_1000_NS6detail15normal_iteratorINSA_10device_ptrIiEEEESF_EEEE10policy1000EiNS7_7modulusIiEESF_JPiSL_EEEvT0_iT1_T2_DpNS2_10kernel_argIT3_EE --------------------------
	.section	.nv.shared._ZN3cub18CUB_300001_SM_10006detail9transform16transform_kernelINS2_10policy_hubILb0EN4cuda3std3__45tupleIJN6thrust24THRUST_300001_SM_1000_NS6detail15normal_iteratorINSA_10device_ptrIiEEEESF_EEEE10policy1000EiNS7_7modulusIiEESF_JPiSL_EEEvT0_iT1_T2_DpNS2_10kernel_argIT3_EE,"aw",@nobits
	.sectionflags	@""
	.align	128
.nv.shared._ZN3cub18CUB_300001_SM_10006detail9transform16transform_kernelINS2_10policy_hubILb0EN4cuda3std3__45tupleIJN6thrust24THRUST_300001_SM_1000_NS6detail15normal_iteratorINSA_10device_ptrIiEEEESF_EEEE10policy1000EiNS7_7modulusIiEESF_JPiSL_EEEvT0_iT1_T2_DpNS2_10kernel_argIT3_EE:
	.zero		1152


//--------------------- .nv.shared._ZN3cub18CUB_300001_SM_10006detail9transform16transform_kernelINS2_10policy_hubILb0EN4cuda3std3__45tupleIJN6thrust24THRUST_300001_SM_1000_NS6detail15normal_iteratorINSA_10device_ptrIiEEEEEEEE10policy1000ElNS7_6negateIiEESF_JPiEEEvT0_iT1_T2_DpNS2_10kernel_argIT3_EE --------------------------
	.section	.nv.shared._ZN3cub18CUB_300001_SM_10006detail9transform16transform_kernelINS2_10policy_hubILb0EN4cuda3std3__45tupleIJN6thrust24THRUST_300001_SM_1000_NS6detail15normal_iteratorINSA_10device_ptrIiEEEEEEEE10policy1000ElNS7_6negateIiEESF_JPiEEEvT0_iT1_T2_DpNS2_10kernel_argIT3_EE,"aw",@nobits
	.sectionflags	@""
	.align	128
.nv.shared._ZN3cub18CUB_300001_SM_10006detail9transform16transform_kernelINS2_10policy_hubILb0EN4cuda3std3__45tupleIJN6thrust24THRUST_300001_SM_1000_NS6detail15normal_iteratorINSA_10device_ptrIiEEEEEEEE10policy1000ElNS7_6negateIiEESF_JPiEEEvT0_iT1_T2_DpNS2_10kernel_argIT3_EE:
	.zero		1152


//--------------------- .nv.shared._ZN3cub18CUB_300001_SM_10006detail9transform16transform_kernelINS2_10policy_hubILb0EN4cuda3std3__45tupleIJN6thrust24THRUST_300001_SM_1000_NS6detail15normal_iteratorINSA_10device_ptrIiEEEEEEEE10policy1000EiNS7_6negateIiEESF_JPiEEEvT0_iT1_T2_DpNS2_10kernel_argIT3_EE --------------------------
	.section	.nv.shared._ZN3cub18CUB_300001_SM_10006detail9transform16transform_kernelINS2_10policy_hubILb0EN4cuda3std3__45tupleIJN6thrust24THRUST_300001_SM_1000_NS6detail15normal_iteratorINSA_10device_ptrIiEEEEEEEE10policy1000EiNS7_6negateIiEESF_JPiEEEvT0_iT1_T2_DpNS2_10kernel_argIT3_EE,"aw",@nobits
	.sectionflags	@""
	.align	128
.nv.shared._ZN3cub18CUB_300001_SM_10006detail9transform16transform_kernelINS2_10policy_hubILb0EN4cuda3std3__45tupleIJN6thrust24THRUST_300001_SM_1000_NS6detail15normal_iteratorINSA_10device_ptrIiEEEEEEEE10policy1000EiNS7_6negateIiEESF_JPiEEEvT0_iT1_T2_DpNS2_10kernel_argIT3_EE:
	.zero		1152


//--------------------- .nv.shared._ZN3cub18CUB_300001_SM_10006detail9transform16transform_kernelINS2_10policy_hubILb0EN4cuda3std3__45tupleIJN6thrust24THRUST_300001_SM_1000_NS6detail15normal_iteratorINSA_10device_ptrIfEEEESF_EEEE10policy1000ElNS7_4plusIfEESF_JPfSL_EEEvT0_iT1_T2_DpNS2_10kernel_argIT3_EE --------------------------
	.section	.nv.shared._ZN3cub18CUB_300001_SM_10006detail9transform16transform_kernelINS2_10policy_hubILb0EN4cuda3std3__45tupleIJN6thrust24THRUST_300001_SM_1000_NS6detail15normal_iteratorINSA_10device_ptrIfEEEESF_EEEE10policy1000ElNS7_4plusIfEESF_JPfSL_EEEvT0_iT1_T2_DpNS2_10kernel_argIT3_EE,"aw",@nobits
	.sectionflags	@""
	.align	128
.nv.shared._ZN3cub18CUB_300001_SM_10006detail9transform16transform_kernelINS2_10policy_hubILb0EN4cuda3std3__45tupleIJN6thrust24THRUST_300001_SM_1000_NS6detail15normal_iteratorINSA_10device_ptrIfEEEESF_EEEE10policy1000ElNS7_4plusIfEESF_JPfSL_EEEvT0_iT1_T2_DpNS2_10kernel_argIT3_EE:
	.zero		1152


//--------------------- .nv.shared._ZN3cub18CUB_300001_SM_10006detail9transform16transform_kernelINS2_10policy_hubILb0EN4cuda3std3__45tupleIJN6thrust24THRUST_300001_SM_1000_NS6detail15normal_iteratorINSA_10device_ptrIfEEEESF_EEEE10policy1000EiNS7_4plusIfEESF_JPfSL_EEEvT0_iT1_T2_DpNS2_10kernel_argIT3_EE --------------------------
	.section	.nv.shared._ZN3cub18CUB_300001_SM_10006detail9transform16transform_kernelINS2_10policy_hubILb0EN4cuda3std3__45tupleIJN6thrust24THRUST_300001_SM_1000_NS6detail15normal_iteratorINSA_10device_ptrIfEEEESF_EEEE10policy1000EiNS7_4plusIfEESF_JPfSL_EEEvT0_iT1_T2_DpNS2_10kernel_argIT3_EE,"aw",@nobits
	.sectionflags	@""
	.align	128
.nv.shared._ZN3cub18CUB_300001_SM_10006detail9transform16transform_kernelINS2_10policy_hubILb0EN4cuda3std3__45tupleIJN6thrust24THRUST_300001_SM_1000_NS6detail15normal_iteratorINSA_10device_ptrIfEEEESF_EEEE10policy1000EiNS7_4plusIfEESF_JPfSL_EEEvT0_iT1_T2_DpNS2_10kernel_argIT3_EE:
	.zero		1152


//--------------------- .nv.shared._ZN3cub18CUB_300001_SM_10006detail9transform16transform_kernelINS2_10policy_hubILb0EN4cuda3std3__45tupleIJN6thrust24THRUST_300001_SM_1000_NS6detail15normal_iteratorINSA_10device_ptrIfEEEESF_EEEE10policy1000ElNS7_10multipliesIfEESF_JPfSL_EEEvT0_iT1_T2_DpNS2_10kernel_argIT3_EE --------------------------
	.section	.nv.shared._ZN3cub18CUB_300001_SM_10006detail9transform16transform_kernelINS2_10policy_hubILb0EN4cuda3std3__45tupleIJN6thrust24THRUST_300001_SM_1000_NS6detail15normal_iteratorINSA_10device_ptrIfEEEESF_EEEE10policy1000ElNS7_10multipliesIfEESF_JPfSL_EEEvT0_iT1_T2_DpNS2_10kernel_argIT3_EE,"aw",@nobits
	.sectionflags	@""
	.align	128
.nv.shared._ZN3cub18CUB_300001_SM_10006detail9transform16transform_kernelINS2_10policy_hubILb0EN4cuda3std3__45tupleIJN6thrust24THRUST_300001_SM_1000_NS6detail15normal_iteratorINSA_10device_ptrIfEEEESF_EEEE10policy1000ElNS7_10multipliesIfEESF_JPfSL_EEEvT0_iT1_T2_DpNS2_10kernel_argIT3_EE:
	.zero		1152


//--------------------- .nv.shared._ZN3cub18CUB_300001_SM_10006detail9transform16transform_kernelINS2_10policy_hubILb0EN4cuda3std3__45tupleIJN6thrust24THRUST_300001_SM_1000_NS6detail15normal_iteratorINSA_10device_ptrIfEEEESF_EEEE10policy1000EiNS7_10multipliesIfEESF_JPfSL_EEEvT0_iT1_T2_DpNS2_10kernel_argIT3_EE --------------------------
	.section	.nv.shared._ZN3cub18CUB_300001_SM_10006detail9transform16transform_kernelINS2_10policy_hubILb0EN4cuda3std3__45tupleIJN6thrust24THRUST_300001_SM_1000_NS6detail15normal_iteratorINSA_10device_ptrIfEEEESF_EEEE10policy1000EiNS7_10multipliesIfEESF_JPfSL_EEEvT0_iT1_T2_DpNS2_10kernel_argIT3_EE,"aw",@nobits
	.sectionflags	@""
	.align	128
.nv.shared._ZN3cub18CUB_300001_SM_10006detail9transform16transform_kernelINS2_10policy_hubILb0EN4cuda3std3__45tupleIJN6thrust24THRUST_300001_SM_1000_NS6detail15normal_iteratorINSA_10device_ptrIfEEEESF_EEEE10policy1000EiNS7_10multipliesIfEESF_JPfSL_EEEvT0_iT1_T2_DpNS2_10kernel_argIT3_EE:
	.zero		1152


//--------------------- .nv.shared._ZN3cub18CUB_300001_SM_10006detail9transform16transform_kernelINS2_10policy_hubILb1EN4cuda3std3__45tupleIJN6thrust24THRUST_300001_SM_1000_NS6detail15normal_iteratorINSA_10device_ptrIfEEEESF_EEEE10policy1000El13saxpy_functorSF_JPfSK_EEEvT0_iT1_T2_DpNS2_10kernel_argIT3_EE --------------------------
	.section	.nv.shared._ZN3cub18CUB_300001_SM_10006detail9transform16transform_kernelINS2_10policy_hubILb1EN4cuda3std3__45tupleIJN6thrust24THRUST_300001_SM_1000_NS6detail15normal_iteratorINSA_10device_ptrIfEEEESF_EEEE10policy1000El13saxpy_functorSF_JPfSK_EEEvT0_iT1_T2_DpNS2_10kernel_argIT3_EE,"aw",@nobits
	.sectionflags	@""
	.align	128
	.zero		1024


//--------------------- .nv.shared._ZN3cub18CUB_300001_SM_10006detail9transform16transform_kernelINS2_10policy_hubILb1EN4cuda3std3__45tupleIJN6thrust24THRUST_300001_SM_1000_NS6detail15normal_iteratorINSA_10device_ptrIfEEEESF_EEEE10policy1000Ei13saxpy_functorSF_JPfSK_EEEvT0_iT1_T2_DpNS2_10kernel_argIT3_EE --------------------------
	.section	.nv.shared._ZN3cub18CUB_300001_SM_10006detail9transform16transform_kernelINS2_10policy_hubILb1EN4cuda3std3__45tupleIJN6thrust24THRUST_300001_SM_1000_NS6detail15normal_iteratorINSA_10device_ptrIfEEEESF_EEEE10policy1000Ei13saxpy_functorSF_JPfSK_EEEvT0_iT1_T2_DpNS2_10kernel_argIT3_EE,"aw",@nobits
	.sectionflags	@""
	.align	128
	.zero		1024


//--------------------- .nv.shared._ZN3cub18CUB_300001_SM_10006detail8for_each13static_kernelINS2_12policy_hub_t12policy_500_tElN6thrust24THRUST_300001_SM_1000_NS8cuda_cub20__uninitialized_copy7functorINS7_6detail15normal_iteratorINS7_10device_ptrIiEEEENS7_7pointerIiNS8_3tagENS7_11use_defaultESI_EEEEEEvT0_T1_ --------------------------
	.section	.nv.shared._ZN3cub18CUB_300001_SM_10006detail8for_each13static_kernelINS2_12policy_hub_t12policy_500_tElN6thrust24THRUST_300001_SM_1000_NS8cuda_cub20__uninitialized_copy7functorINS7_6detail15normal_iteratorINS7_10device_ptrIiEEEENS7_7pointerIiNS8_3tagENS7_11use_defaultESI_EEEEEEvT0_T1_,"aw",@nobits
	.sectionflags	@""
	.align	128
	.zero		1024


//--------------------- .nv.shared._ZN3cub18CUB_300001_SM_10006detail8for_each13static_kernelINS2_12policy_hub_t12policy_500_tElN6thrust24THRUST_300001_SM_1000_NS8cuda_cub11__transform17unary_transform_fINS7_6detail15normal_iteratorINS7_10device_ptrIiEEEESF_NS9_14no_stencil_tagENS8_9__replace10constant_fIiEENSB_10functional5actorINSK_9compositeIJNSK_16operator_adaptorIN4cuda3std3__48equal_toIvEEEENSL_INSK_8argumentILj0EEEEENSL_INSK_5valueIiEEEEEEEEEEEEEvT0_T1_ --------------------------
	.section	.nv.shared._ZN3cub18CUB_300001_SM_10006detail8for_each13static_kernelINS2_12policy_hub_t12policy_500_tElN6thrust24THRUST_300001_SM_1000_NS8cuda_cub11__transform17unary_transform_fINS7_6detail15normal_iteratorINS7_10device_ptrIiEEEESF_NS9_14no_stencil_tagENS8_9__replace10constant_fIiEENSB_10functional5actorINSK_9compositeIJNSK_16operator_adaptorIN4cuda3std3__48equal_toIvEEEENSL_INSK_8argumentILj0EEEEENSL_INSK_5valueIiEEEEEEEEEEEEEvT0_T1_,"aw",@nobits
	.sectionflags	@""
	.align	128
	.zero		1024


//--------------------- .nv.shared._ZN3cub18CUB_300001_SM_10006detail8for_each13static_kernelINS2_12policy_hub_t12policy_500_tElN6thrust24THRUST_300001_SM_1000_NS8cuda_cub6__fill7functorINS7_6detail15normal_iteratorINS7_10device_ptrIiEEEEiEEEEvT0_T1_ --------------------------
	.section	.nv.shared._ZN3cub18CUB_300001_SM_10006detail8for_each13static_kernelINS2_12policy_hub_t12policy_500_tElN6thrust24THRUST_300001_SM_1000_NS8cuda_cub6__fill7functorINS7_6detail15normal_iteratorINS7_10device_ptrIiEEEEiEEEEvT0_T1_,"aw",@nobits
	.sectionflags	@""
	.align	128
	.zero		1024


//--------------------- .nv.shared._ZN3cub18CUB_300001_SM_10006detail8for_each13static_kernelINS2_12policy_hub_t12policy_500_tElN6thrust24THRUST_300001_SM_1000_NS8cuda_cub10__tabulate7functorINS7_6detail15normal_iteratorINS7_10device_ptrIiEEEENS7_6system6detail7generic6detail22compute_sequence_valueIivEElEEEEvT0_T1_ --------------------------
	.section	.nv.shared._ZN3cub18CUB_300001_SM_10006detail8for_each13static_kernelINS2_12policy_hub_t12policy_500_tElN6thrust24THRUST_300001_SM_1000_NS8cuda_cub10__tabulate7functorINS7_6detail15normal_iteratorINS7_10device_ptrIiEEEENS7_6system6detail7generic6detail22compute_sequence_valueIivEElEEEEvT0_T1_,"aw",@nobits
	.sectionflags	@""
	.align	128
	.zero		1024


//--------------------- .nv.shared._ZN3cub18CUB_300001_SM_10006detail8for_each13static_kernelINS2_12policy_hub_t12policy_500_tEmN6thrust24THRUST_300001_SM_1000_NS8cuda_cub20__uninitialized_fill7functorINS7_10device_ptrIiEEiEEEEvT0_T1_ --------------------------
	.section	.nv.shared._ZN3cub18CUB_300001_SM_10006detail8for_each13static_kernelINS2_12policy_hub_t12policy_500_tEmN6thrust24THRUST_300001_SM_1000_NS8cuda_cub20__uninitialized_fill7functorINS7_10device_ptrIiEEiEEEEvT0_T1_,"aw",@nobits
	.sectionflags	@""
	.align	128
	.zero		1024


//--------------------- .nv.shared._ZN3cub18CUB_300001_SM_10006detail8for_each13static_kernelINS2_12policy_hub_t12policy_500_tElN6thrust24THRUST_300001_SM_1000_NS8cuda_cub6__fill7functorINS7_6detail15normal_iteratorINS7_10device_ptrIfEEEEfEEEEvT0_T1_ --------------------------
	.section	.nv.shared._ZN3cub18CUB_300001_SM_10006detail8for_each13static_kernelINS2_12policy_hub_t12policy_500_tElN6thrust24THRUST_300001_SM_1000_NS8cuda_cub6__fill7functorINS7_6detail15normal_iteratorINS7_10device_ptrIfEEEEfEEEEvT0_T1_,"aw",@nobits
	.sectionflags	@""
	.align	128
	.zero		1024


//--------------------- .nv.shared._ZN3cub18CUB_300001_SM_10006detail8for_each13static_kernelINS2_12policy_hub_t12policy_500_tEmN6thrust24THRUST_300001_SM_1000_NS8cuda_cub20__uninitialized_fill7functorINS7_10device_ptrIfEEfEEEEvT0_T1_ --------------------------
	.section	.nv.shared._ZN3cub18CUB_300001_SM_10006detail8for_each13static_kernelINS2_12policy_hub_t12policy_500_tEmN6thrust24THRUST_300001_SM_1000_NS8cuda_cub20__uninitialized_fill7functorINS7_10device_ptrIfEEfEEEEvT0_T1_,"aw",@nobits
	.sectionflags	@""
	.align	128
	.zero		1024


//--------------------- .nv.shared._ZN3cub18CUB_300001_SM_10006detail11EmptyKernelIvEEvv --------------------------
	.section	.nv.shared._ZN3cub18CUB_300001_SM_10006detail11EmptyKernelIvEEvv,"aw",@nobits
	.sectionflags	@""
	.align	128
	.zero		1024


//--------------------- .nv.constant0._ZN3cub18CUB_300001_SM_10006detail9transform16transform_kernelINS2_10policy_hubILb0EN4cuda3std3__45tupleIJN6thrust24THRUST_300001_SM_1000_NS6detail15normal_iteratorINSA_10device_ptrIiEEEESF_EEEE10policy1000ElNS7_7modulusIiEESF_JPiSL_EEEvT0_iT1_T2_DpNS2_10kernel_argIT3_EE --------------------------
	.section	.nv.constant0._ZN3cub18CUB_300001_SM_10006detail9transform16transform_kernelINS2_10policy_hubILb0EN4cuda3std3__45tupleIJN6thrust24THRUST_300001_SM_1000_NS6detail15normal_iteratorINSA_10device_ptrIiEEEESF_EEEE10policy1000ElNS7_7modulusIiEESF_JPiSL_EEEvT0_iT1_T2_DpNS2_10kernel_argIT3_EE,"a",@progbits
	.sectionflags	@""
	.align	4
.nv.constant0._ZN3cub18CUB_300001_SM_10006detail9transform16transform_kernelINS2_10policy_hubILb0EN4cuda3std3__45tupleIJN6thrust24THRUST_300001_SM_1000_NS6detail15normal_iteratorINSA_10device_ptrIiEEEESF_EEEE10policy1000ElNS7_7modulusIiEESF_JPiSL_EEEvT0_iT1_T2_DpNS2_10kernel_argIT3_EE:
	.zero		952


//--------------------- .nv.constant0._ZN3cub18CUB_300001_SM_10006detail9transform16transform_kernelINS2_10policy_hubILb0EN4cuda3std3__45tupleIJN6thrust24THRUST_300001_SM_1000_NS6detail15normal_iteratorINSA_10device_ptrIiEEEESF_EEEE10policy1000EiNS7_7modulusIiEESF_JPiSL_EEEvT0_iT1_T2_DpNS2_10kernel_argIT3_EE --------------------------
	.section	.nv.constant0._ZN3cub18CUB_300001_SM_10006detail9transform16transform_kernelINS2_10policy_hubILb0EN4cuda3std3__45tupleIJN6thrust24THRUST_300001_SM_1000_NS6detail15normal_iteratorINSA_10device_ptrIiEEEESF_EEEE10policy1000EiNS7_7modulusIiEESF_JPiSL_EEEvT0_iT1_T2_DpNS2_10kernel_argIT3_EE,"a",@progbits
	.sectionflags	@""
	.align	4
.nv.constant0._ZN3cub18CUB_300001_SM_10006detail9transform16transform_kernelINS2_10policy_hubILb0EN4cuda3std3__45tupleIJN6thrust24THRUST_300001_SM_1000_NS6detail15normal_iteratorINSA_10device_ptrIiEEEESF_EEEE10policy1000EiNS7_7modulusIiEESF_JPiSL_EEEvT0_iT1_T2_DpNS2_10kernel_argIT3_EE:
	.zero		952


//--------------------- .nv.constant0._ZN3cub18CUB_300001_SM_10006detail9transform16transform_kernelINS2_10policy_hubILb0EN4cuda3std3__45tupleIJN6thrust24THRUST_300001_SM_1000_NS6detail15normal_iteratorINSA_10device_ptrIiEEEEEEEE10policy1000ElNS7_6negateIiEESF_JPiEEEvT0_iT1_T2_DpNS2_10kernel_argIT3_EE --------------------------
	.section	.nv.constant0._ZN3cub18CUB_300001_SM_10006detail9transform16transform_kernelINS2_10policy_hubILb0EN4cuda3std3__45tupleIJN6thrust24THRUST_300001_SM_1000_NS6detail15normal_iteratorINSA_10device_ptrIiEEEEEEEE10policy1000ElNS7_6negateIiEESF_JPiEEEvT0_iT1_T2_DpNS2_10kernel_argIT3_EE,"a",@progbits
	.sectionflags	@""
	.align	4
.nv.constant0._ZN3cub18CUB_300001_SM_10006detail9transform16transform_kernelINS2_10policy_hubILb0EN4cuda3std3__45tupleIJN6thrust24THRUST_300001_SM_1000_NS6detail15normal_iteratorINSA_10device_ptrIiEEEEEEEE10policy1000ElNS7_6negateIiEESF_JPiEEEvT0_iT1_T2_DpNS2_10kernel_argIT3_EE:
	.zero		936


//--------------------- .nv.constant0._ZN3cub18CUB_300001_SM_10006detail9transform16transform_kernelINS2_10policy_hubILb0EN4cuda3std3__45tupleIJN6thrust24THRUST_300001_SM_1000_NS6detail15normal_iteratorINSA_10device_ptrIiEEEEEEEE10policy1000EiNS7_6negateIiEESF_JPiEEEvT0_iT1_T2_DpNS2_10kernel_argIT3_EE --------------------------
	.section	.nv.constant0._ZN3cub18CUB_300001_SM_10006detail9transform16transform_kernelINS2_10policy_hubILb0EN4cuda3std3__45tupleIJN6thrust24THRUST_300001_SM_1000_NS6detail15normal_iteratorINSA_10device_ptrIiEEEEEEEE10policy1000EiNS7_6negateIiEESF_JPiEEEvT0_iT1_T2_DpNS2_10kernel_argIT3_EE,"a",@progbits
	.sectionflags	@""
	.align	4
.nv.constant0._ZN3cub18CUB_300001_SM_10006detail9transform16transform_kernelINS2_10policy_hubILb0EN4cuda3std3__45tupleIJN6thrust24THRUST_300001_SM_1000_NS6detail15normal_iteratorINSA_10device_ptrIiEEEEEEEE10policy1000EiNS7_6negateIiEESF_JPiEEEvT0_iT1_T2_DpNS2_10kernel_argIT3_EE:
	.zero		936


//--------------------- .nv.constant0._ZN3cub18CUB_300001_SM_10006detail9transform16transform_kernelINS2_10policy_hubILb0EN4cuda3std3__45tupleIJN6thrust24THRUST_300001_SM_1000_NS6detail15normal_iteratorINSA_10device_ptrIfEEEESF_EEEE10policy1000ElNS7_4plusIfEESF_JPfSL_EEEvT0_iT1_T2_DpNS2_10kernel_argIT3_EE --------------------------
	.section	.nv.constant0._ZN3cub18CUB_300001_SM_10006detail9transform16transform_kernelINS2_10policy_hubILb0EN4cuda3std3__45tupleIJN6thrust24THRUST_300001_SM_1000_NS6detail15normal_iteratorINSA_10device_ptrIfEEEESF_EEEE10policy1000ElNS7_4plusIfEESF_JPfSL_EEEvT0_iT1_T2_DpNS2_10kernel_argIT3_EE,"a",@progbits
	.sectionflags	@""
	.align	4
.nv.constant0._ZN3cub18CUB_300001_SM_10006detail9transform16transform_kernelINS2_10policy_hubILb0EN4cuda3std3__45tupleIJN6thrust24THRUST_300001_SM_1000_NS6detail15normal_iteratorINSA_10device_ptrIfEEEESF_EEEE10policy1000ElNS7_4plusIfEESF_JPfSL_EEEvT0_iT1_T2_DpNS2_10kernel_argIT3_EE:
	.zero		952


//--------------------- .nv.constant0._ZN3cub18CUB_300001_SM_10006detail9transform16transform_kernelINS2_10policy_hubILb0EN4cuda3std3__45tupleIJN6thrust24THRUST_300001_SM_1000_NS6detail15normal_iteratorINSA_10device_ptrIfEEEESF_EEEE10policy1000EiNS7_4plusIfEESF_JPfSL_EEEvT0_iT1_T2_DpNS2_10kernel_argIT3_EE --------------------------
	.section	.nv.constant0._ZN3cub18CUB_300001_SM_10006detail9transform16transform_kernelINS2_10policy_hubILb0EN4cuda3std3__45tupleIJN6thrust24THRUST_300001_SM_1000_NS6detail15normal_iteratorINSA_10device_ptrIfEEEESF_EEEE10policy1000EiNS7_4plusIfEESF_JPfSL_EEEvT0_iT1_T2_DpNS2_10kernel_argIT3_EE,"a",@progbits
	.sectionflags	@""
	.align	4
.nv.constant0._ZN3cub18CUB_300001_SM_10006detail9transform16transform_kernelINS2_10policy_hubILb0EN4cuda3std3__45tupleIJN6thrust24THRUST_300001_SM_1000_NS6detail15normal_iteratorINSA_10device_ptrIfEEEESF_EEEE10policy1000EiNS7_4plusIfEESF_JPfSL_EEEvT0_iT1_T2_DpNS2_10kernel_argIT3_EE:
	.zero		952


//--------------------- .nv.constant0._ZN3cub18CUB_300001_SM_10006detail9transform16transform_kernelINS2_10policy_hubILb0EN4cuda3std3__45tupleIJN6thrust24THRUST_300001_SM_1000_NS6detail15normal_iteratorINSA_10device_ptrIfEEEESF_EEEE10policy1000ElNS7_10multipliesIfEESF_JPfSL_EEEvT0_iT1_T2_DpNS2_10kernel_argIT3_EE --------------------------
	.section	.nv.constant0._ZN3cub18CUB_300001_SM_10006detail9transform16transform_kernelINS2_10policy_hubILb0EN4cuda3std3__45tupleIJN6thrust24THRUST_300001_SM_1000_NS6detail15normal_iteratorINSA_10device_ptrIfEEEESF_EEEE10policy1000ElNS7_10multipliesIfEESF_JPfSL_EEEvT0_iT1_T2_DpNS2_10kernel_argIT3_EE,"a",@progbits
	.sectionflags	@""
	.align	4
.nv.constant0._ZN3cub18CUB_300001_SM_10006detail9transform16transform_kernelINS2_10policy_hubILb0EN4cuda3std3__45tupleIJN6thrust24THRUST_300001_SM_1000_NS6detail15normal_iteratorINSA_10device_ptrIfEEEESF_EEEE10policy1000ElNS7_10multipliesIfEESF_JPfSL_EEEvT0_iT1_T2_DpNS2_10kernel_argIT3_EE:
	.zero		952


//--------------------- .nv.constant0._ZN3cub18CUB_300001_SM_10006detail9transform16transform_kernelINS2_10policy_hubILb0EN4cuda3std3__45tupleIJN6thrust24THRUST_300001_SM_1000_NS6detail15normal_iteratorINSA_10device_ptrIfEEEESF_EEEE10policy1000EiNS7_10multipliesIfEESF_JPfSL_EEEvT0_iT1_T2_DpNS2_10kernel_argIT3_EE --------------------------
	.section	.nv.constant0._ZN3cub18CUB_300001_SM_10006detail9transform16transform_kernelINS2_10policy_hubILb0EN4cuda3std3__45tupleIJN6thrust24THRUST_300001_SM_1000_NS6detail15normal_iteratorINSA_10device_ptrIfEEEESF_EEEE10policy1000EiNS7_10multipliesIfEESF_JPfSL_EEEvT0_iT1_T2_DpNS2_10kernel_argIT3_EE,"a",@progbits
	.sectionflags	@""
	.align	4
.nv.constant0._ZN3cub18CUB_300001_SM_10006detail9transform16transform_kernelINS2_10policy_hubILb0EN4cuda3std3__45tupleIJN6thrust24THRUST_300001_SM_1000_NS6detail15normal_iteratorINSA_10device_ptrIfEEEESF_EEEE10policy1000EiNS7_10multipliesIfEESF_JPfSL_EEEvT0_iT1_T2_DpNS2_10kernel_argIT3_EE:
	.zero		952


//--------------------- .nv.constant0._ZN3cub18CUB_300001_SM_10006detail9transform16transform_kernelINS2_10policy_hubILb1EN4cuda3std3__45tupleIJN6thrust24THRUST_300001_SM_1000_NS6detail15normal_iteratorINSA_10device_ptrIfEEEESF_EEEE10policy1000El13saxpy_functorSF_JPfSK_EEEvT0_iT1_T2_DpNS2_10kernel_argIT3_EE --------------------------
	.section	.nv.constant0._ZN3cub18CUB_300001_SM_10006detail9transform16transform_kernelINS2_10policy_hubILb1EN4cuda3std3__45tupleIJN6thrust24THRUST_300001_SM_1000_NS6detail15normal_iteratorINSA_10device_ptrIfEEEESF_EEEE10policy1000El13saxpy_functorSF_JPfSK_EEEvT0_iT1_T2_DpNS2_10kernel_argIT3_EE,"a",@progbits
	.sectionflags	@""
	.align	4
.nv.constant0._ZN3cub18CUB_300001_SM_10006detail9transform16transform_kernelINS2_10policy_hubILb1EN4cuda3std3__45tupleIJN6thrust24THRUST_300001_SM_1000_NS6detail15normal_iteratorINSA_10device_ptrIfEEEESF_EEEE10policy1000El13saxpy_functorSF_JPfSK_EEEvT0_iT1_T2_DpNS2_10kernel_argIT3_EE:
	.zero		952


//--------------------- .nv.constant0._ZN3cub18CUB_300001_SM_10006detail9transform16transform_kernelINS2_10policy_hubILb1EN4cuda3std3__45tupleIJN6thrust24THRUST_300001_SM_1000_NS6detail15normal_iteratorINSA_10device_ptrIfEEEESF_EEEE10policy1000Ei13saxpy_functorSF_JPfSK_EEEvT0_iT1_T2_DpNS2_10kernel_argIT3_EE --------------------------
	.section	.nv.constant0._ZN3cub18CUB_300001_SM_10006detail9transform16transform_kernelINS2_10policy_hubILb1EN4cuda3std3__45tupleIJN6thrust24THRUST_300001_SM_1000_NS6detail15normal_iteratorINSA_10device_ptrIfEEEESF_EEEE10policy1000Ei13saxpy_functorSF_JPfSK_EEEvT0_iT1_T2_DpNS2_10kernel_argIT3_EE,"a",@progbits
	.sectionflags	@""
	.align	4
.nv.constant0._ZN3cub18CUB_300001_SM_10006detail9transform16transform_kernelINS2_10policy_hubILb1EN4cuda3std3__45tupleIJN6thrust24THRUST_300001_SM_1000_NS6detail15normal_iteratorINSA_10device_ptrIfEEEESF_EEEE10policy1000Ei13saxpy_functorSF_JPfSK_EEEvT0_iT1_T2_DpNS2_10kernel_argIT3_EE:
	.zero		952


//--------------------- .nv.constant0._ZN3cub18CUB_300001_SM_10006detail8for_each13static_kernelINS2_12policy_hub_t12policy_500_tElN6thrust24THRUST_300001_SM_1000_NS8cuda_cub20__uninitialized_copy7functorINS7_6detail15normal_iteratorINS7_10device_ptrIiEEEENS7_7pointerIiNS8_3tagENS7_11use_defaultESI_EEEEEEvT0_T1_ --------------------------
	.section	.nv.constant0._ZN3cub18CUB_300001_SM_10006detail8for_each13static_kernelINS2_12policy_hub_t12policy_500_tElN6thrust24THRUST_300001_SM_1000_NS8cuda_cub20__uninitialized_copy7functorINS7_6detail15normal_iteratorINS7_10device_ptrIiEEEENS7_7pointerIiNS8_3tagENS7_11use_defaultESI_EEEEEEvT0_T1_,"a",@progbits
	.sectionflags	@""
	.align	4
.nv.constant0._ZN3cub18CUB_300001_SM_10006detail8for_each13static_kernelINS2_12policy_hub_t12policy_500_tElN6thrust24THRUST_300001_SM_1000_NS8cuda_cub20__uninitialized_copy7functorINS7_6detail15normal_iteratorINS7_10device_ptrIiEEEENS7_7pointerIiNS8_3tagENS7_11use_defaultESI_EEEEEEvT0_T1_:
	.zero		920


//--------------------- .nv.constant0._ZN3cub18CUB_300001_SM_10006detail8for_each13static_kernelINS2_12policy_hub_t12policy_500_tElN6thrust24THRUST_300001_SM_1000_NS8cuda_cub11__transform17unary_transform_fINS7_6detail15normal_iteratorINS7_10device_ptrIiEEEESF_NS9_14no_stencil_tagENS8_9__replace10constant_fIiEENSB_10functional5actorINSK_9compositeIJNSK_16operator_adaptorIN4cuda3std3__48equal_toIvEEEENSL_INSK_8argumentILj0EEEEENSL_INSK_5valueIiEEEEEEEEEEEEEvT0_T1_ --------------------------
	.section	.nv.constant0._ZN3cub18CUB_300001_SM_10006detail8for_each13static_kernelINS2_12policy_hub_t12policy_500_tElN6thrust24THRUST_300001_SM_1000_NS8cuda_cub11__transform17unary_transform_fINS7_6detail15normal_iteratorINS7_10device_ptrIiEEEESF_NS9_14no_stencil_tagENS8_9__replace10constant_fIiEENSB_10functional5actorINSK_9compositeIJNSK_16operator_adaptorIN4cuda3std3__48equal_toIvEEEENSL_INSK_8argumentILj0EEEEENSL_INSK_5valueIiEEEEEEEEEEEEEvT0_T1_,"a",@progbits
	.sectionflags	@""
	.align	4
.nv.constant0._ZN3cub18CUB_300001_SM_10006detail8for_each13static_kernelINS2_12policy_hub_t12policy_500_tElN6thrust24THRUST_300001_SM_1000_NS8cuda_cub11__transform17unary_transform_fINS7_6detail15normal_iteratorINS7_10device_ptrIiEEEESF_NS9_14no_stencil_tagENS8_9__replace10constant_fIiEENSB_10functional5actorINSK_9compositeIJNSK_16operator_adaptorIN4cuda3std3__48equal_toIvEEEENSL_INSK_8argumentILj0EEEEENSL_INSK_5valueIiEEEEEEEEEEEEEvT0_T1_:
	.zero		936


//--------------------- .nv.constant0._ZN3cub18CUB_300001_SM_10006detail8for_each13static_kernelINS2_12policy_hub_t12policy_500_tElN6thrust24THRUST_300001_SM_1000_NS8cuda_cub6__fill7functorINS7_6detail15normal_iteratorINS7_10device_ptrIiEEEEiEEEEvT0_T1_ --------------------------
	.section	.nv.constant0._ZN3cub18CUB_300001_SM_10006detail8for_each13static_kernelINS2_12policy_hub_t12policy_500_tElN6thrust24THRUST_300001_SM_1000_NS8cuda_cub6__fill7functorINS7_6detail15normal_iteratorINS7_10device_ptrIiEEEEiEEEEvT0_T1_,"a",@progbits
	.sectionflags	@""
	.align	4
.nv.constant0._ZN3cub18CUB_300001_SM_10006detail8for_each13static_kernelINS2_12policy_hub_t12policy_500_tElN6thrust24THRUST_300001_SM_1000_NS8cuda_cub6__fill7functorINS7_6detail15normal_iteratorINS7_10device_ptrIiEEEEiEEEEvT0_T1_:
	.zero		920


//--------------------- .nv.constant0._ZN3cub18CUB_300001_SM_10006detail8for_each13static_kernelINS2_12policy_hub_t12policy_500_tElN6thrust24THRUST_300001_SM_1000_NS8cuda_cub10__tabulate7functorINS7_6detail15normal_iteratorINS7_10device_ptrIiEEEENS7_6system6detail7generic6detail22compute_sequence_valueIivEElEEEEvT0_T1_ --------------------------
	.section	.nv.constant0._ZN3cub18CUB_300001_SM_10006detail8for_each13static_kernelINS2_12policy_hub_t12policy_500_tElN6thrust24THRUST_300001_SM_1000_NS8cuda_cub10__tabulate7functorINS7_6detail15normal_iteratorINS7_10device_ptrIiEEEENS7_6system6detail7generic6detail22compute_sequence_valueIivEElEEEEvT0_T1_,"a",@progbits
	.sectionflags	@""
	.align	4
.nv.constant0._ZN3cub18CUB_300001_SM_10006detail8for_each13static_kernelINS2_12policy_hub_t12policy_500_tElN6thrust24THRUST_300001_SM_1000_NS8cuda_cub10__tabulate7functorINS7_6detail15normal_iteratorINS7_10device_ptrIiEEEENS7_6system6detail7generic6detail22compute_sequence_valueIivEElEEEEvT0_T1_:
	.zero		920


//--------------------- .nv.constant0._ZN3cub18CUB_300001_SM_10006detail8for_each13static_kernelINS2_12policy_hub_t12policy_500_tEmN6thrust24THRUST_300001_SM_1000_NS8cuda_cub20__uninitialized_fill7functorINS7_10device_ptrIiEEiEEEEvT0_T1_ --------------------------
	.section	.nv.constant0._ZN3cub18CUB_300001_SM_10006detail8for_each13static_kernelINS2_12policy_hub_t12policy_500_tEmN6thrust24THRUST_300001_SM_1000_NS8cuda_cub20__uninitialized_fill7functorINS7_10device_ptrIiEEiEEEEvT0_T1_,"a",@progbits
	.sectionflags	@""
	.align	4
.nv.constant0._ZN3cub18CUB_300001_SM_10006detail8for_each13static_kernelINS2_12policy_hub_t12policy_500_tEmN6thrust24THRUST_300001_SM_1000_NS8cuda_cub20__uninitialized_fill7functorINS7_10device_ptrIiEEiEEEEvT0_T1_:
	.zero		920


//--------------------- .nv.constant0._ZN3cub18CUB_300001_SM_10006detail8for_each13static_kernelINS2_12policy_hub_t12policy_500_tElN6thrust24THRUST_300001_SM_1000_NS8cuda_cub6__fill7functorINS7_6detail15normal_iteratorINS7_10device_ptrIfEEEEfEEEEvT0_T1_ --------------------------
	.section	.nv.constant0._ZN3cub18CUB_300001_SM_10006detail8for_each13static_kernelINS2_12policy_hub_t12policy_500_tElN6thrust24THRUST_300001_SM_1000_NS8cuda_cub6__fill7functorINS7_6detail15normal_iteratorINS7_10device_ptrIfEEEEfEEEEvT0_T1_,"a",@progbits
	.sectionflags	@""
	.align	4
.nv.constant0._ZN3cub18CUB_300001_SM_10006detail8for_each13static_kernelINS2_12policy_hub_t12policy_500_tElN6thrust24THRUST_300001_SM_1000_NS8cuda_cub6__fill7functorINS7_6detail15normal_iteratorINS7_10device_ptrIfEEEEfEEEEvT0_T1_:
	.zero		920


//--------------------- .nv.constant0._ZN3cub18CUB_300001_SM_10006detail8for_each13static_kernelINS2_12policy_hub_t12policy_500_tEmN6thrust24THRUST_300001_SM_1000_NS8cuda_cub20__uninitialized_fill7functorINS7_10device_ptrIfEEfEEEEvT0_T1_ --------------------------
	.section	.nv.constant0._ZN3cub18CUB_300001_SM_10006detail8for_each13static_kernelINS2_12policy_hub_t12policy_500_tEmN6thrust24THRUST_300001_SM_1000_NS8cuda_cub20__uninitialized_fill7functorINS7_10device_ptrIfEEfEEEEvT0_T1_,"a",@progbits
	.sectionflags	@""
	.align	4
.nv.constant0._ZN3cub18CUB_300001_SM_10006detail8for_each13static_kernelINS2_12policy_hub_t12policy_500_tEmN6thrust24THRUST_300001_SM_1000_NS8cuda_cub20__uninitialized_fill7functorINS7_10device_ptrIfEEfEEEEvT0_T1_:
	.zero		920


//--------------------- .nv.constant0._ZN3cub18CUB_300001_SM_10006detail11EmptyKernelIvEEvv --------------------------
	.section	.nv.constant0._ZN3cub18CUB_300001_SM_10006detail11EmptyKernelIvEEvv,"a",@progbits
	.sectionflags	@""
	.align	4
.nv.constant0._ZN3cub18CUB_300001_SM_10006detail11EmptyKernelIvEEvv:
	.zero		896


//--------------------- SYMBOLS --------------------------

	.type		.nv.reservedSmem.offset0,@object
	.size		.nv.reservedSmem.offset0,0x4
	.type		.nv.reservedSmem.cap,@object
	.size		.nv.reservedSmem.cap,0x4
